	.target	sm_100a

	.elftype	@"ET_EXEC"


//--------------------- .note.nv.tkinfo           --------------------------
	.section	.note.nv.tkinfo,"",@"SHT_NOTE"
	.sectionflags	@"SHF_NOTE_NV_TKINFO"
	.tkinfo
        /*0018*/ 	.word	0x00000002
        /*0030*/ 	.string	""
        /*0030*/ 	.string	"ptxas"
        /*0030*/ 	.string	"Cuda compilation tools, release 13.0, V13.0.88"
        /*0030*/ 	.string	"Build cuda_13.0.r13.0/compiler.36424714_0"
        /*0030*/ 	.string	"-arch sm_100a -m 64 "



//--------------------- .note.nv.cuinfo           --------------------------
	.section	.note.nv.cuinfo,"",@"SHT_NOTE"
	.sectionflags	@"SHF_NOTE_NV_CUINFO"
        /*0018*/ 	.short	0x0002
        /*001a*/ 	.short	0x0064
        /*001c*/ 	.short	0x0082
	.zero		2


//--------------------- .nv.info                  --------------------------
	.section	.nv.info,"",@"SHT_CUDA_INFO"
	.align	4


	//----- nvinfo : EIATTR_REGCOUNT
	.align		4
        /*0000*/ 	.byte	0x04, 0x2f
        /*0002*/ 	.short	(.L_12 - .L_11)
	.align		4
.L_11:
        /*0004*/ 	.word	index@(_ZN7cutlass13device_kernelIN5flash19enable_sm80_to_sm89INS1_16FlashAttnFwdSm80INS1_25CollectiveMainloopFwdSm80ILi8ELi1ELb0EN4cute5tupleIJNS5_1CILi128EEENS7_ILi48EEENS7_ILi256EEEEEELi256ENS_10bfloat16_tEfNS_4arch4Sm80ELb1ELb0ELb0ELb1ELb0ELb1ELb1ELb0EEENS1_21CollectiveEpilogueFwdINS6_IJS8_SA_S9_EEENS6_IJNS7_ILi1EEESI_SI_EEESC_SE_Li256ELb1ELb1ELb0ELb0EEENS1_19SingleTileSchedulerILb1ELb0ELb1ELi128EEEEEEEEEvNT_6ParamsE)
        /*0008*/ 	.word	0x00000004


	//----- nvinfo : EIATTR_FRAME_SIZE
	.align		4
.L_12:
        /*000c*/ 	.byte	0x04, 0x11
        /*000e*/ 	.short	(.L_14 - .L_13)
	.align		4
.L_13:
        /*0010*/ 	.word	index@(_ZN7cutlass13device_kernelIN5flash19enable_sm80_to_sm89INS1_16FlashAttnFwdSm80INS1_25CollectiveMainloopFwdSm80ILi8ELi1ELb0EN4cute5tupleIJNS5_1CILi128EEENS7_ILi48EEENS7_ILi256EEEEEELi256ENS_10bfloat16_tEfNS_4arch4Sm80ELb1ELb0ELb0ELb1ELb0ELb1ELb1ELb0EEENS1_21CollectiveEpilogueFwdINS6_IJS8_SA_S9_EEENS6_IJNS7_ILi1EEESI_SI_EEESC_SE_Li256ELb1ELb1ELb0ELb0EEENS1_19SingleTileSchedulerILb1ELb0ELb1ELi128EEEEEEEEEvNT_6ParamsE)
        /*0014*/ 	.word	0x00000000


	//----- nvinfo : EIATTR_REGCOUNT
	.align		4
.L_14:
        /*0018*/ 	.byte	0x04, 0x2f
        /*001a*/ 	.short	(.L_16 - .L_15)
	.align		4
.L_15:
        /*001c*/ 	.word	index@(_ZN7cutlass13device_kernelIN5flash19enable_sm80_to_sm89INS1_16FlashAttnFwdSm80INS1_25CollectiveMainloopFwdSm80ILi8ELi1ELb0EN4cute5tupleIJNS5_1CILi128EEENS7_ILi96EEENS7_ILi256EEEEEELi256ENS_10bfloat16_tEfNS_4arch4Sm80ELb1ELb0ELb0ELb1ELb0ELb0ELb1ELb0EEENS1_21CollectiveEpilogueFwdINS6_IJS8_SA_S9_EEENS6_IJNS7_ILi1EEESI_SI_EEESC_SE_Li256ELb1ELb1ELb0ELb0EEENS1_19SingleTileSchedulerILb1ELb0ELb1ELi128EEEEEEEEEvNT_6ParamsE)
        /*0020*/ 	.word	0x00000004


	//----- nvinfo : EIATTR_FRAME_SIZE
	.align		4
.L_16:
        /*0024*/ 	.byte	0x04, 0x11
        /*0026*/ 	.short	(.L_18 - .L_17)
	.align		4
.L_17:
        /*0028*/ 	.word	index@(_ZN7cutlass13device_kernelIN5flash19enable_sm80_to_sm89INS1_16FlashAttnFwdSm80INS1_25CollectiveMainloopFwdSm80ILi8ELi1ELb0EN4cute5tupleIJNS5_1CILi128EEENS7_ILi96EEENS7_ILi256EEEEEELi256ENS_10bfloat16_tEfNS_4arch4Sm80ELb1ELb0ELb0ELb1ELb0ELb0ELb1ELb0EEENS1_21CollectiveEpilogueFwdINS6_IJS8_SA_S9_EEENS6_IJNS7_ILi1EEESI_SI_EEESC_SE_Li256ELb1ELb1ELb0ELb0EEENS1_19SingleTileSchedulerILb1ELb0ELb1ELi128EEEEEEEEEvNT_6ParamsE)
        /*002c*/ 	.word	0x00000000


	//----- nvinfo : EIATTR_REGCOUNT
	.align		4
.L_18:
        /*0030*/ 	.byte	0x04, 0x2f
        /*0032*/ 	.short	(.L_20 - .L_19)
	.align		4
.L_19:
        /*0034*/ 	.word	index@(_ZN7cutlass13device_kernelIN5flash19enable_sm80_to_sm89INS1_16FlashAttnFwdSm80INS1_25CollectiveMainloopFwdSm80ILi8ELi1ELb0EN4cute5tupleIJNS5_1CILi128EEENS7_ILi96EEENS7_ILi256EEEEEELi256ENS_10bfloat16_tEfNS_4arch4Sm80ELb1ELb0ELb0ELb0ELb0ELb0ELb1ELb0EEENS1_21CollectiveEpilogueFwdINS6_IJS8_SA_S9_EEENS6_IJNS7_ILi1EEESI_SI_EEESC_SE_Li256ELb0ELb1ELb0ELb0EEENS1_30DynamicPersistentTileSchedulerILi256ELi256ELb0ELb1ELb0EEEEEEEEEvNT_6ParamsE)
        /*0038*/ 	.word	0x00000004


	//----- nvinfo : EIATTR_FRAME_SIZE
	.align		4
.L_20:
        /*003c*/ 	.byte	0x04, 0x11
        /*003e*/ 	.short	(.L_22 - .L_21)
	.align		4
.L_21:
        /*0040*/ 	.word	index@(_ZN7cutlass13device_kernelIN5flash19enable_sm80_to_sm89INS1_16FlashAttnFwdSm80INS1_25CollectiveMainloopFwdSm80ILi8ELi1ELb0EN4cute5tupleIJNS5_1CILi128EEENS7_ILi96EEENS7_ILi256EEEEEELi256ENS_10bfloat16_tEfNS_4arch4Sm80ELb1ELb0ELb0ELb0ELb0ELb0ELb1ELb0EEENS1_21CollectiveEpilogueFwdINS6_IJS8_SA_S9_EEENS6_IJNS7_ILi1EEESI_SI_EEESC_SE_Li256ELb0ELb1ELb0ELb0EEENS1_30DynamicPersistentTileSchedulerILi256ELi256ELb0ELb1ELb0EEEEEEEEEvNT_6ParamsE)
        /*0044*/ 	.word	0x00000000


	//----- nvinfo : EIATTR_REGCOUNT
	.align		4
.L_22:
        /*0048*/ 	.byte	0x04, 0x2f
        /*004a*/ 	.short	(.L_24 - .L_23)
	.align		4
.L_23:
        /*004c*/ 	.word	index@(_ZN7cutlass13device_kernelIN5flash19enable_sm80_to_sm89INS1_16FlashAttnFwdSm80INS1_25CollectiveMainloopFwdSm80ILi8ELi1ELb0EN4cute5tupleIJNS5_1CILi128EEENS7_ILi48EEENS7_ILi256EEEEEELi256ENS_10bfloat16_tEfNS_4arch4Sm80ELb0ELb1ELb0ELb1ELb0ELb1ELb1ELb0EEENS1_21CollectiveEpilogueFwdINS6_IJS8_SA_S9_EEENS6_IJNS7_ILi1EEESI_SI_EEESC_SE_Li256ELb1ELb1ELb0ELb0EEENS1_19SingleTileSchedulerILb1ELb0ELb1ELi128EEEEEEEEEvNT_6ParamsE)
        /*0050*/ 	.word	0x00000004


	//----- nvinfo : EIATTR_FRAME_SIZE
	.align		4
.L_24:
        /*0054*/ 	.byte	0x04, 0x11
        /*0056*/ 	.short	(.L_26 - .L_25)
	.align		4
.L_25:
        /*0058*/ 	.word	index@(_ZN7cutlass13device_kernelIN5flash19enable_sm80_to_sm89INS1_16FlashAttnFwdSm80INS1_25CollectiveMainloopFwdSm80ILi8ELi1ELb0EN4cute5tupleIJNS5_1CILi128EEENS7_ILi48EEENS7_ILi256EEEEEELi256ENS_10bfloat16_tEfNS_4arch4Sm80ELb0ELb1ELb0ELb1ELb0ELb1ELb1ELb0EEENS1_21CollectiveEpilogueFwdINS6_IJS8_SA_S9_EEENS6_IJNS7_ILi1EEESI_SI_EEESC_SE_Li256ELb1ELb1ELb0ELb0EEENS1_19SingleTileSchedulerILb1ELb0ELb1ELi128EEEEEEEEEvNT_6ParamsE)
        /*005c*/ 	.word	0x00000000


	//----- nvinfo : EIATTR_REGCOUNT
	.align		4
.L_26:
        /*0060*/ 	.byte	0x04, 0x2f
        /*0062*/ 	.short	(.L_28 - .L_27)
	.align		4
.L_27:
        /*0064*/ 	.word	index@(_ZN7cutlass13device_kernelIN5flash19enable_sm80_to_sm89INS1_16FlashAttnFwdSm80INS1_25CollectiveMainloopFwdSm80ILi8ELi1ELb0EN4cute5tupleIJNS5_1CILi128EEENS7_ILi64EEENS7_ILi256EEEEEELi256ENS_10bfloat16_tEfNS_4arch4Sm80ELb0ELb1ELb0ELb1ELb0ELb0ELb1ELb0EEENS1_21CollectiveEpilogueFwdINS6_IJS8_SA_S9_EEENS6_IJNS7_ILi1EEESI_SI_EEESC_SE_Li256ELb1ELb1ELb0ELb0EEENS1_19SingleTileSchedulerILb1ELb0ELb1ELi128EEEEEEEEEvNT_6ParamsE)
        /*0068*/ 	.word	0x00000004


	//----- nvinfo : EIATTR_FRAME_SIZE
	.align		4
.L_28:
        /*006c*/ 	.byte	0x04, 0x11
        /*006e*/ 	.short	(.L_30 - .L_29)
	.align		4
.L_29:
        /*0070*/ 	.word	index@(_ZN7cutlass13device_kernelIN5flash19enable_sm80_to_sm89INS1_16FlashAttnFwdSm80INS1_25CollectiveMainloopFwdSm80ILi8ELi1ELb0EN4cute5tupleIJNS5_1CILi128EEENS7_ILi64EEENS7_ILi256EEEEEELi256ENS_10bfloat16_tEfNS_4arch4Sm80ELb0ELb1ELb0ELb1ELb0ELb0ELb1ELb0EEENS1_21CollectiveEpilogueFwdINS6_IJS8_SA_S9_EEENS6_IJNS7_ILi1EEESI_SI_EEESC_SE_Li256ELb1ELb1ELb0ELb0EEENS1_19SingleTileSchedulerILb1ELb0ELb1ELi128EEEEEEEEEvNT_6ParamsE)
        /*0074*/ 	.word	0x00000000


	//----- nvinfo : EIATTR_REGCOUNT
	.align		4
.L_30:
        /*0078*/ 	.byte	0x04, 0x2f
        /*007a*/ 	.short	(.L_32 - .L_31)
	.align		4
.L_31:
        /*007c*/ 	.word	index@(_ZN7cutlass13device_kernelIN5flash19enable_sm80_to_sm89INS1_16FlashAttnFwdSm80INS1_25CollectiveMainloopFwdSm80ILi8ELi1ELb0EN4cute5tupleIJNS5_1CILi128EEENS7_ILi64EEENS7_ILi256EEEEEELi256ENS_10bfloat16_tEfNS_4arch4Sm80ELb0ELb1ELb0ELb0ELb0ELb0ELb1ELb0EEENS1_21CollectiveEpilogueFwdINS6_IJS8_SA_S9_EEENS6_IJNS7_ILi1EEESI_SI_EEESC_SE_Li256ELb0ELb1ELb0ELb0EEENS1_19SingleTileSchedulerILb0ELb0ELb1ELi128EEEEEEEEEvNT_6ParamsE)
        /*0080*/ 	.word	0x00000004


	//----- nvinfo : EIATTR_FRAME_SIZE
	.align		4
.L_32:
        /*0084*/ 	.byte	0x04, 0x11
        /*0086*/ 	.short	(.L_34 - .L_33)
	.align		4
.L_33:
        /*0088*/ 	.word	index@(_ZN7cutlass13device_kernelIN5flash19enable_sm80_to_sm89INS1_16FlashAttnFwdSm80INS1_25CollectiveMainloopFwdSm80ILi8ELi1ELb0EN4cute5tupleIJNS5_1CILi128EEENS7_ILi64EEENS7_ILi256EEEEEELi256ENS_10bfloat16_tEfNS_4arch4Sm80ELb0ELb1ELb0ELb0ELb0ELb0ELb1ELb0EEENS1_21CollectiveEpilogueFwdINS6_IJS8_SA_S9_EEENS6_IJNS7_ILi1EEESI_SI_EEESC_SE_Li256ELb0ELb1ELb0ELb0EEENS1_19SingleTileSchedulerILb0ELb0ELb1ELi128EEEEEEEEEvNT_6ParamsE)
        /*008c*/ 	.word	0x00000000


	//----- nvinfo : EIATTR_REGCOUNT
	.align		4
.L_34:
        /*0090*/ 	.byte	0x04, 0x2f
        /*0092*/ 	.short	(.L_36 - .L_35)
	.align		4
.L_35:
        /*0094*/ 	.word	index@(_ZN7cutlass13device_kernelIN5flash19enable_sm80_to_sm89INS1_16FlashAttnFwdSm80INS1_25CollectiveMainloopFwdSm80ILi8ELi1ELb0EN4cute5tupleIJNS5_1CILi128EEENS7_ILi48EEENS7_ILi256EEEEEELi256ENS_10bfloat16_tEfNS_4arch4Sm80ELb0ELb0ELb0ELb1ELb0ELb1ELb1ELb0EEENS1_21CollectiveEpilogueFwdINS6_IJS8_SA_S9_EEENS6_IJNS7_ILi1EEESI_SI_EEESC_SE_Li256ELb1ELb1ELb0ELb0EEENS1_19SingleTileSchedulerILb1ELb0ELb1ELi128EEEEEEEEEvNT_6ParamsE)
        /*0098*/ 	.word	0x00000004


	//----- nvinfo : EIATTR_FRAME_SIZE
	.align		4
.L_36:
        /*009c*/ 	.byte	0x04, 0x11
        /*009e*/ 	.short	(.L_38 - .L_37)
	.align		4
.L_37:
        /*00a0*/ 	.word	index@(_ZN7cutlass13device_kernelIN5flash19enable_sm80_to_sm89INS1_16FlashAttnFwdSm80INS1_25CollectiveMainloopFwdSm80ILi8ELi1ELb0EN4cute5tupleIJNS5_1CILi128EEENS7_ILi48EEENS7_ILi256EEEEEELi256ENS_10bfloat16_tEfNS_4arch4Sm80ELb0ELb0ELb0ELb1ELb0ELb1ELb1ELb0EEENS1_21CollectiveEpilogueFwdINS6_IJS8_SA_S9_EEENS6_IJNS7_ILi1EEESI_SI_EEESC_SE_Li256ELb1ELb1ELb0ELb0EEENS1_19SingleTileSchedulerILb1ELb0ELb1ELi128EEEEEEEEEvNT_6ParamsE)
        /*00a4*/ 	.word	0x00000000


	//----- nvinfo : EIATTR_REGCOUNT
	.align		4
.L_38:
        /*00a8*/ 	.byte	0x04, 0x2f
        /*00aa*/ 	.short	(.L_40 - .L_39)
	.align		4
.L_39:
        /*00ac*/ 	.word	index@(_ZN7cutlass13device_kernelIN5flash19enable_sm80_to_sm89INS1_16FlashAttnFwdSm80INS1_25CollectiveMainloopFwdSm80ILi8ELi1ELb0EN4cute5tupleIJNS5_1CILi128EEENS7_ILi96EEENS7_ILi256EEEEEELi256ENS_10bfloat16_tEfNS_4arch4Sm80ELb0ELb0ELb0ELb1ELb0ELb0ELb1ELb0EEENS1_21CollectiveEpilogueFwdINS6_IJS8_SA_S9_EEENS6_IJNS7_ILi1EEESI_SI_EEESC_SE_Li256ELb1ELb1ELb0ELb0EEENS1_19SingleTileSchedulerILb1ELb0ELb1ELi128EEEEEEEEEvNT_6ParamsE)
        /*00b0*/ 	.word	0x00000004


	//----- nvinfo : EIATTR_FRAME_SIZE
	.align		4
.L_40:
        /*00b4*/ 	.byte	0x04, 0x11
        /*00b6*/ 	.short	(.L_42 - .L_41)
	.align		4
.L_41:
        /*00b8*/ 	.word	index@(_ZN7cutlass13device_kernelIN5flash19enable_sm80_to_sm89INS1_16FlashAttnFwdSm80INS1_25CollectiveMainloopFwdSm80ILi8ELi1ELb0EN4cute5tupleIJNS5_1CILi128EEENS7_ILi96EEENS7_ILi256EEEEEELi256ENS_10bfloat16_tEfNS_4arch4Sm80ELb0ELb0ELb0ELb1ELb0ELb0ELb1ELb0EEENS1_21CollectiveEpilogueFwdINS6_IJS8_SA_S9_EEENS6_IJNS7_ILi1EEESI_SI_EEESC_SE_Li256ELb1ELb1ELb0ELb0EEENS1_19SingleTileSchedulerILb1ELb0ELb1ELi128EEEEEEEEEvNT_6ParamsE)
        /*00bc*/ 	.word	0x00000000


	//----- nvinfo : EIATTR_REGCOUNT
	.align		4
.L_42:
        /*00c0*/ 	.byte	0x04, 0x2f
        /*00c2*/ 	.short	(.L_44 - .L_43)
	.align		4
.L_43:
        /*00c4*/ 	.word	index@(_ZN7cutlass13device_kernelIN5flash19enable_sm80_to_sm89INS1_16FlashAttnFwdSm80INS1_25CollectiveMainloopFwdSm80ILi8ELi1ELb0EN4cute5tupleIJNS5_1CILi128EEENS7_ILi96EEENS7_ILi256EEEEEELi256ENS_10bfloat16_tEfNS_4arch4Sm80ELb0ELb0ELb0ELb0ELb0ELb0ELb1ELb0EEENS1_21CollectiveEpilogueFwdINS6_IJS8_SA_S9_EEENS6_IJNS7_ILi1EEESI_SI_EEESC_SE_Li256ELb0ELb1ELb0ELb0EEENS1_19SingleTileSchedulerILb0ELb0ELb1ELi128EEEEEEEEEvNT_6ParamsE)
        /*00c8*/ 	.word	0x00000004


	//----- nvinfo : EIATTR_FRAME_SIZE
	.align		4
.L_44:
        /*00cc*/ 	.byte	0x04, 0x11
        /*00ce*/ 	.short	(.L_46 - .L_45)
	.align		4
.L_45:
        /*00d0*/ 	.word	index@(_ZN7cutlass13device_kernelIN5flash19enable_sm80_to_sm89INS1_16FlashAttnFwdSm80INS1_25CollectiveMainloopFwdSm80ILi8ELi1ELb0EN4cute5tupleIJNS5_1CILi128EEENS7_ILi96EEENS7_ILi256EEEEEELi256ENS_10bfloat16_tEfNS_4arch4Sm80ELb0ELb0ELb0ELb0ELb0ELb0ELb1ELb0EEENS1_21CollectiveEpilogueFwdINS6_IJS8_SA_S9_EEENS6_IJNS7_ILi1EEESI_SI_EEESC_SE_Li256ELb0ELb1ELb0ELb0EEENS1_19SingleTileSchedulerILb0ELb0ELb1ELi128EEEEEEEEEvNT_6ParamsE)
        /*00d4*/ 	.word	0x00000000


	//----- nvinfo : EIATTR_REGCOUNT
	.align		4
.L_46:
        /*00d8*/ 	.byte	0x04, 0x2f
        /*00da*/ 	.short	(.L_48 - .L_47)
	.align		4
.L_47:
        /*00dc*/ 	.word	index@(_ZN7cutlass13device_kernelIN5flash19enable_sm80_to_sm89INS1_16FlashAttnFwdSm80INS1_25CollectiveMainloopFwdSm80ILi8ELi1ELb0EN4cute5tupleIJNS5_1CILi128EEENS7_ILi32EEENS7_ILi256EEEEEELi256ENS_10bfloat16_tEfNS_4arch4Sm80ELb1ELb0ELb0ELb1ELb0ELb1ELb1ELb0EEENS1_21CollectiveEpilogueFwdINS6_IJS8_SA_S9_EEENS6_IJNS7_ILi1EEESI_SI_EEESC_SE_Li256ELb1ELb1ELb0ELb0EEENS1_19SingleTileSchedulerILb1ELb0ELb1ELi128EEEEEEEEEvNT_6ParamsE)
        /*00e0*/ 	.word	0x00000004


	//----- nvinfo : EIATTR_FRAME_SIZE
	.align		4
.L_48:
        /*00e4*/ 	.byte	0x04, 0x11
        /*00e6*/ 	.short	(.L_50 - .L_49)
	.align		4
.L_49:
        /*00e8*/ 	.word	index@(_ZN7cutlass13device_kernelIN5flash19enable_sm80_to_sm89INS1_16FlashAttnFwdSm80INS1_25CollectiveMainloopFwdSm80ILi8ELi1ELb0EN4cute5tupleIJNS5_1CILi128EEENS7_ILi32EEENS7_ILi256EEEEEELi256ENS_10bfloat16_tEfNS_4arch4Sm80ELb1ELb0ELb0ELb1ELb0ELb1ELb1ELb0EEENS1_21CollectiveEpilogueFwdINS6_IJS8_SA_S9_EEENS6_IJNS7_ILi1EEESI_SI_EEESC_SE_Li256ELb1ELb1ELb0ELb0EEENS1_19SingleTileSchedulerILb1ELb0ELb1ELi128EEEEEEEEEvNT_6ParamsE)
        /*00ec*/ 	.word	0x00000000


	//----- nvinfo : EIATTR_REGCOUNT
	.align		4
.L_50:
        /*00f0*/ 	.byte	0x04, 0x2f
        /*00f2*/ 	.short	(.L_52 - .L_51)
	.align		4
.L_51:
        /*00f4*/ 	.word	index@(_ZN7cutlass13device_kernelIN5flash19enable_sm80_to_sm89INS1_16FlashAttnFwdSm80INS1_25CollectiveMainloopFwdSm80ILi8ELi1ELb1EN4cute5tupleIJNS5_1CILi128EEENS7_ILi64EEENS7_ILi256EEEEEELi256ENS_10bfloat16_tEfNS_4arch4Sm80ELb1ELb0ELb0ELb1ELb0ELb0ELb1ELb0EEENS1_21CollectiveEpilogueFwdINS6_IJS8_SA_S9_EEENS6_IJNS7_ILi1EEESI_SI_EEESC_SE_Li256ELb1ELb1ELb0ELb0EEENS1_19SingleTileSchedulerILb1ELb0ELb1ELi128EEEEEEEEEvNT_6ParamsE)
        /*00f8*/ 	.word	0x00000004


	//----- nvinfo : EIATTR_FRAME_SIZE
	.align		4
.L_52:
        /*00fc*/ 	.byte	0x04, 0x11
        /*00fe*/ 	.short	(.L_54 - .L_53)
	.align		4
.L_53:
        /*0100*/ 	.word	index@(_ZN7cutlass13device_kernelIN5flash19enable_sm80_to_sm89INS1_16FlashAttnFwdSm80INS1_25CollectiveMainloopFwdSm80ILi8ELi1ELb1EN4cute5tupleIJNS5_1CILi128EEENS7_ILi64EEENS7_ILi256EEEEEELi256ENS_10bfloat16_tEfNS_4arch4Sm80ELb1ELb0ELb0ELb1ELb0ELb0ELb1ELb0EEENS1_21CollectiveEpilogueFwdINS6_IJS8_SA_S9_EEENS6_IJNS7_ILi1EEESI_SI_EEESC_SE_Li256ELb1ELb1ELb0ELb0EEENS1_19SingleTileSchedulerILb1ELb0ELb1ELi128EEEEEEEEEvNT_6ParamsE)
        /*0104*/ 	.word	0x00000000


	//----- nvinfo : EIATTR_REGCOUNT
	.align		4
.L_54:
        /*0108*/ 	.byte	0x04, 0x2f
        /*010a*/ 	.short	(.L_56 - .L_55)
	.align		4
.L_55:
        /*010c*/ 	.word	index@(_ZN7cutlass13device_kernelIN5flash19enable_sm80_to_sm89INS1_16FlashAttnFwdSm80INS1_25CollectiveMainloopFwdSm80ILi8ELi1ELb1EN4cute5tupleIJNS5_1CILi128EEENS7_ILi64EEENS7_ILi256EEEEEELi256ENS_10bfloat16_tEfNS_4arch4Sm80ELb1ELb0ELb0ELb0ELb0ELb0ELb1ELb0EEENS1_21CollectiveEpilogueFwdINS6_IJS8_SA_S9_EEENS6_IJNS7_ILi1EEESI_SI_EEESC_SE_Li256ELb0ELb1ELb0ELb0EEENS1_30DynamicPersistentTileSchedulerILi256ELi256ELb0ELb1ELb0EEEEEEEEEvNT_6ParamsE)
        /*0110*/ 	.word	0x00000004


	//----- nvinfo : EIATTR_FRAME_SIZE
	.align		4
.L_56:
        /*0114*/ 	.byte	0x04, 0x11
        /*0116*/ 	.short	(.L_58 - .L_57)
	.align		4
.L_57:
        /*0118*/ 	.word	index@(_ZN7cutlass13device_kernelIN5flash19enable_sm80_to_sm89INS1_16FlashAttnFwdSm80INS1_25CollectiveMainloopFwdSm80ILi8ELi1ELb1EN4cute5tupleIJNS5_1CILi128EEENS7_ILi64EEENS7_ILi256EEEEEELi256ENS_10bfloat16_tEfNS_4arch4Sm80ELb1ELb0ELb0ELb0ELb0ELb0ELb1ELb0EEENS1_21CollectiveEpilogueFwdINS6_IJS8_SA_S9_EEENS6_IJNS7_ILi1EEESI_SI_EEESC_SE_Li256ELb0ELb1ELb0ELb0EEENS1_30DynamicPersistentTileSchedulerILi256ELi256ELb0ELb1ELb0EEEEEEEEEvNT_6ParamsE)
        /*011c*/ 	.word	0x00000000


	//----- nvinfo : EIATTR_REGCOUNT
	.align		4
.L_58:
        /*0120*/ 	.byte	0x04, 0x2f
        /*0122*/ 	.short	(.L_60 - .L_59)
	.align		4
.L_59:
        /*0124*/ 	.word	index@(_ZN7cutlass13device_kernelIN5flash19enable_sm80_to_sm89INS1_16FlashAttnFwdSm80INS1_25CollectiveMainloopFwdSm80ILi8ELi1ELb0EN4cute5tupleIJNS5_1CILi128EEENS7_ILi32EEENS7_ILi256EEEEEELi256ENS_10bfloat16_tEfNS_4arch4Sm80ELb0ELb1ELb0ELb1ELb0ELb1ELb1ELb0EEENS1_21CollectiveEpilogueFwdINS6_IJS8_SA_S9_EEENS6_IJNS7_ILi1EEESI_SI_EEESC_SE_Li256ELb1ELb1ELb0ELb0EEENS1_19SingleTileSchedulerILb1ELb0ELb1ELi128EEEEEEEEEvNT_6ParamsE)
        /*0128*/ 	.word	0x00000004


	//----- nvinfo : EIATTR_FRAME_SIZE
	.align		4
.L_60:
        /*012c*/ 	.byte	0x04, 0x11
        /*012e*/ 	.short	(.L_62 - .L_61)
	.align		4
.L_61:
        /*0130*/ 	.word	index@(_ZN7cutlass13device_kernelIN5flash19enable_sm80_to_sm89INS1_16FlashAttnFwdSm80INS1_25CollectiveMainloopFwdSm80ILi8ELi1ELb0EN4cute5tupleIJNS5_1CILi128EEENS7_ILi32EEENS7_ILi256EEEEEELi256ENS_10bfloat16_tEfNS_4arch4Sm80ELb0ELb1ELb0ELb1ELb0ELb1ELb1ELb0EEENS1_21CollectiveEpilogueFwdINS6_IJS8_SA_S9_EEENS6_IJNS7_ILi1EEESI_SI_EEESC_SE_Li256ELb1ELb1ELb0ELb0EEENS1_19SingleTileSchedulerILb1ELb0ELb1ELi128EEEEEEEEEvNT_6ParamsE)
        /*0134*/ 	.word	0x00000000


	//----- nvinfo : EIATTR_REGCOUNT
	.align		4
.L_62:
        /*0138*/ 	.byte	0x04, 0x2f
        /*013a*/ 	.short	(.L_64 - .L_63)
	.align		4
.L_63:
        /*013c*/ 	.word	index@(_ZN7cutlass13device_kernelIN5flash19enable_sm80_to_sm89INS1_16FlashAttnFwdSm80INS1_25CollectiveMainloopFwdSm80ILi8ELi1ELb1EN4cute5tupleIJNS5_1CILi128EEENS7_ILi48EEENS7_ILi256EEEEEELi256ENS_10bfloat16_tEfNS_4arch4Sm80ELb0ELb1ELb0ELb1ELb0ELb0ELb1ELb0EEENS1_21CollectiveEpilogueFwdINS6_IJS8_SA_S9_EEENS6_IJNS7_ILi1EEESI_SI_EEESC_SE_Li256ELb1ELb1ELb0ELb0EEENS1_19SingleTileSchedulerILb1ELb0ELb1ELi128EEEEEEEEEvNT_6ParamsE)
        /*0140*/ 	.word	0x00000004


	//----- nvinfo : EIATTR_FRAME_SIZE
	.align		4
.L_64:
        /*0144*/ 	.byte	0x04, 0x11
        /*0146*/ 	.short	(.L_66 - .L_65)
	.align		4
.L_65:
        /*0148*/ 	.word	index@(_ZN7cutlass13device_kernelIN5flash19enable_sm80_to_sm89INS1_16FlashAttnFwdSm80INS1_25CollectiveMainloopFwdSm80ILi8ELi1ELb1EN4cute5tupleIJNS5_1CILi128EEENS7_ILi48EEENS7_ILi256EEEEEELi256ENS_10bfloat16_tEfNS_4arch4Sm80ELb0ELb1ELb0ELb1ELb0ELb0ELb1ELb0EEENS1_21CollectiveEpilogueFwdINS6_IJS8_SA_S9_EEENS6_IJNS7_ILi1EEESI_SI_EEESC_SE_Li256ELb1ELb1ELb0ELb0EEENS1_19SingleTileSchedulerILb1ELb0ELb1ELi128EEEEEEEEEvNT_6ParamsE)
        /*014c*/ 	.word	0x00000000


	//----- nvinfo : EIATTR_REGCOUNT
	.align		4
.L_66:
        /*0150*/ 	.byte	0x04, 0x2f
        /*0152*/ 	.short	(.L_68 - .L_67)
	.align		4
.L_67:
        /*0154*/ 	.word	index@(_ZN7cutlass13device_kernelIN5flash19enable_sm80_to_sm89INS1_16FlashAttnFwdSm80INS1_25CollectiveMainloopFwdSm80ILi8ELi1ELb1EN4cute5tupleIJNS5_1CILi128EEENS7_ILi48EEENS7_ILi256EEEEEELi256ENS_10bfloat16_tEfNS_4arch4Sm80ELb0ELb1ELb0ELb0ELb0ELb0ELb1ELb0EEENS1_21CollectiveEpilogueFwdINS6_IJS8_SA_S9_EEENS6_IJNS7_ILi1EEESI_SI_EEESC_SE_Li256ELb0ELb1ELb0ELb0EEENS1_19SingleTileSchedulerILb0ELb0ELb1ELi128EEEEEEEEEvNT_6ParamsE)
        /*0158*/ 	.word	0x00000004


	//----- nvinfo : EIATTR_FRAME_SIZE
	.align		4
.L_68:
        /*015c*/ 	.byte	0x04, 0x11
        /*015e*/ 	.short	(.L_70 - .L_69)
	.align		4
.L_69:
        /*0160*/ 	.word	index@(_ZN7cutlass13device_kernelIN5flash19enable_sm80_to_sm89INS1_16FlashAttnFwdSm80INS1_25CollectiveMainloopFwdSm80ILi8ELi1ELb1EN4cute5tupleIJNS5_1CILi128EEENS7_ILi48EEENS7_ILi256EEEEEELi256ENS_10bfloat16_tEfNS_4arch4Sm80ELb0ELb1ELb0ELb0ELb0ELb0ELb1ELb0EEENS1_21CollectiveEpilogueFwdINS6_IJS8_SA_S9_EEENS6_IJNS7_ILi1EEESI_SI_EEESC_SE_Li256ELb0ELb1ELb0ELb0EEENS1_19SingleTileSchedulerILb0ELb0ELb1ELi128EEEEEEEEEvNT_6ParamsE)
        /*0164*/ 	.word	0x00000000


	//----- nvinfo : EIATTR_REGCOUNT
	.align		4
.L_70:
        /*0168*/ 	.byte	0x04, 0x2f
        /*016a*/ 	.short	(.L_72 - .L_71)
	.align		4
.L_71:
        /*016c*/ 	.word	index@(_ZN7cutlass13device_kernelIN5flash19enable_sm80_to_sm89INS1_16FlashAttnFwdSm80INS1_25CollectiveMainloopFwdSm80ILi8ELi1ELb0EN4cute5tupleIJNS5_1CILi128EEENS7_ILi32EEENS7_ILi256EEEEEELi256ENS_10bfloat16_tEfNS_4arch4Sm80ELb0ELb0ELb0ELb1ELb0ELb1ELb1ELb0EEENS1_21CollectiveEpilogueFwdINS6_IJS8_SA_S9_EEENS6_IJNS7_ILi1EEESI_SI_EEESC_SE_Li256ELb1ELb1ELb0ELb0EEENS1_19SingleTileSchedulerILb1ELb0ELb1ELi128EEEEEEEEEvNT_6ParamsE)
        /*0170*/ 	.word	0x00000004


	//----- nvinfo : EIATTR_FRAME_SIZE
	.align		4
.L_72:
        /*0174*/ 	.byte	0x04, 0x11
        /*0176*/ 	.short	(.L_74 - .L_73)
	.align		4
.L_73:
        /*0178*/ 	.word	index@(_ZN7cutlass13device_kernelIN5flash19enable_sm80_to_sm89INS1_16FlashAttnFwdSm80INS1_25CollectiveMainloopFwdSm80ILi8ELi1ELb0EN4cute5tupleIJNS5_1CILi128EEENS7_ILi32EEENS7_ILi256EEEEEELi256ENS_10bfloat16_tEfNS_4arch4Sm80ELb0ELb0ELb0ELb1ELb0ELb1ELb1ELb0EEENS1_21CollectiveEpilogueFwdINS6_IJS8_SA_S9_EEENS6_IJNS7_ILi1EEESI_SI_EEESC_SE_Li256ELb1ELb1ELb0ELb0EEENS1_19SingleTileSchedulerILb1ELb0ELb1ELi128EEEEEEEEEvNT_6ParamsE)
        /*017c*/ 	.word	0x00000000


	//----- nvinfo : EIATTR_REGCOUNT
	.align		4
.L_74:
        /*0180*/ 	.byte	0x04, 0x2f
        /*0182*/ 	.short	(.L_76 - .L_75)
	.align		4
.L_75:
        /*0184*/ 	.word	index@(_ZN7cutlass13device_kernelIN5flash19enable_sm80_to_sm89INS1_16FlashAttnFwdSm80INS1_25CollectiveMainloopFwdSm80ILi8ELi1ELb1EN4cute5tupleIJNS5_1CILi128EEENS7_ILi64EEENS7_ILi256EEEEEELi256ENS_10bfloat16_tEfNS_4arch4Sm80ELb0ELb0ELb0ELb1ELb0ELb0ELb1ELb0EEENS1_21CollectiveEpilogueFwdINS6_IJS8_SA_S9_EEENS6_IJNS7_ILi1EEESI_SI_EEESC_SE_Li256ELb1ELb1ELb0ELb0EEENS1_19SingleTileSchedulerILb1ELb0ELb1ELi128EEEEEEEEEvNT_6ParamsE)
        /*0188*/ 	.word	0x00000004


	//----- nvinfo : EIATTR_FRAME_SIZE
	.align		4
.L_76:
        /*018c*/ 	.byte	0x04, 0x11
        /*018e*/ 	.short	(.L_78 - .L_77)
	.align		4
.L_77:
        /*0190*/ 	.word	index@(_ZN7cutlass13device_kernelIN5flash19enable_sm80_to_sm89INS1_16FlashAttnFwdSm80INS1_25CollectiveMainloopFwdSm80ILi8ELi1ELb1EN4cute5tupleIJNS5_1CILi128EEENS7_ILi64EEENS7_ILi256EEEEEELi256ENS_10bfloat16_tEfNS_4arch4Sm80ELb0ELb0ELb0ELb1ELb0ELb0ELb1ELb0EEENS1_21CollectiveEpilogueFwdINS6_IJS8_SA_S9_EEENS6_IJNS7_ILi1EEESI_SI_EEESC_SE_Li256ELb1ELb1ELb0ELb0EEENS1_19SingleTileSchedulerILb1ELb0ELb1ELi128EEEEEEEEEvNT_6ParamsE)
        /*0194*/ 	.word	0x00000000


	//----- nvinfo : EIATTR_REGCOUNT
	.align		4
.L_78:
        /*0198*/ 	.byte	0x04, 0x2f
        /*019a*/ 	.short	(.L_80 - .L_79)
	.align		4
.L_79:
        /*019c*/ 	.word	index@(_ZN7cutlass13device_kernelIN5flash19enable_sm80_to_sm89INS1_16FlashAttnFwdSm80INS1_25CollectiveMainloopFwdSm80ILi8ELi1ELb1EN4cute5tupleIJNS5_1CILi128EEENS7_ILi64EEENS7_ILi256EEEEEELi256ENS_10bfloat16_tEfNS_4arch4Sm80ELb0ELb0ELb0ELb0ELb0ELb0ELb1ELb0EEENS1_21CollectiveEpilogueFwdINS6_IJS8_SA_S9_EEENS6_IJNS7_ILi1EEESI_SI_EEESC_SE_Li256ELb0ELb1ELb0ELb0EEENS1_19SingleTileSchedulerILb0ELb0ELb1ELi128EEEEEEEEEvNT_6ParamsE)
        /*01a0*/ 	.word	0x00000004


	//----- nvinfo : EIATTR_FRAME_SIZE
	.align		4
.L_80:
        /*01a4*/ 	.byte	0x04, 0x11
        /*01a6*/ 	.short	(.L_82 - .L_81)
	.align		4
.L_81:
        /*01a8*/ 	.word	index@(_ZN7cutlass13device_kernelIN5flash19enable_sm80_to_sm89INS1_16FlashAttnFwdSm80INS1_25CollectiveMainloopFwdSm80ILi8ELi1ELb1EN4cute5tupleIJNS5_1CILi128EEENS7_ILi64EEENS7_ILi256EEEEEELi256ENS_10bfloat16_tEfNS_4arch4Sm80ELb0ELb0ELb0ELb0ELb0ELb0ELb1ELb0EEENS1_21CollectiveEpilogueFwdINS6_IJS8_SA_S9_EEENS6_IJNS7_ILi1EEESI_SI_EEESC_SE_Li256ELb0ELb1ELb0ELb0EEENS1_19SingleTileSchedulerILb0ELb0ELb1ELi128EEEEEEEEEvNT_6ParamsE)
        /*01ac*/ 	.word	0x00000000


	//----- nvinfo : EIATTR_REGCOUNT
	.align		4
.L_82:
        /*01b0*/ 	.byte	0x04, 0x2f
        /*01b2*/ 	.short	(.L_84 - .L_83)
	.align		4
.L_83:
        /*01b4*/ 	.word	index@(_ZN7cutlass13device_kernelIN5flash19enable_sm80_to_sm89INS1_16FlashAttnFwdSm80INS1_25CollectiveMainloopFwdSm80ILi8ELi1ELb0EN4cute5tupleIJNS5_1CILi128EEENS7_ILi48EEENS7_ILi256EEEEEELi256ENS_10bfloat16_tEfNS_4arch4Sm80ELb1ELb0ELb1ELb1ELb0ELb1ELb1ELb0EEENS1_21CollectiveEpilogueFwdINS6_IJS8_SA_S9_EEENS6_IJNS7_ILi1EEESI_SI_EEESC_SE_Li256ELb1ELb1ELb0ELb0EEENS1_19SingleTileSchedulerILb1ELb0ELb1ELi128EEEEEEEEEvNT_6ParamsE)
        /*01b8*/ 	.word	0x00000004


	//----- nvinfo : EIATTR_FRAME_SIZE
	.align		4
.L_84:
        /*01bc*/ 	.byte	0x04, 0x11
        /*01be*/ 	.short	(.L_86 - .L_85)
	.align		4
.L_85:
        /*01c0*/ 	.word	index@(_ZN7cutlass13device_kernelIN5flash19enable_sm80_to_sm89INS1_16FlashAttnFwdSm80INS1_25CollectiveMainloopFwdSm80ILi8ELi1ELb0EN4cute5tupleIJNS5_1CILi128EEENS7_ILi48EEENS7_ILi256EEEEEELi256ENS_10bfloat16_tEfNS_4arch4Sm80ELb1ELb0ELb1ELb1ELb0ELb1ELb1ELb0EEENS1_21CollectiveEpilogueFwdINS6_IJS8_SA_S9_EEENS6_IJNS7_ILi1EEESI_SI_EEESC_SE_Li256ELb1ELb1ELb0ELb0EEENS1_19SingleTileSchedulerILb1ELb0ELb1ELi128EEEEEEEEEvNT_6ParamsE)
        /*01c4*/ 	.word	0x00000000


	//----- nvinfo : EIATTR_REGCOUNT
	.align		4
.L_86:
        /*01c8*/ 	.byte	0x04, 0x2f
        /*01ca*/ 	.short	(.L_88 - .L_87)
	.align		4
.L_87:
        /*01cc*/ 	.word	index@(_ZN7cutlass13device_kernelIN5flash19enable_sm80_to_sm89INS1_16FlashAttnFwdSm80INS1_25CollectiveMainloopFwdSm80ILi8ELi1ELb0EN4cute5tupleIJNS5_1CILi128EEENS7_ILi96EEENS7_ILi256EEEEEELi256ENS_10bfloat16_tEfNS_4arch4Sm80ELb1ELb0ELb1ELb1ELb0ELb0ELb1ELb0EEENS1_21CollectiveEpilogueFwdINS6_IJS8_SA_S9_EEENS6_IJNS7_ILi1EEESI_SI_EEESC_SE_Li256ELb1ELb1ELb0ELb0EEENS1_19SingleTileSchedulerILb1ELb0ELb1ELi128EEEEEEEEEvNT_6ParamsE)
        /*01d0*/ 	.word	0x00000004


	//----- nvinfo : EIATTR_FRAME_SIZE
	.align		4
.L_88:
        /*01d4*/ 	.byte	0x04, 0x11
        /*01d6*/ 	.short	(.L_90 - .L_89)
	.align		4
.L_89:
        /*01d8*/ 	.word	index@(_ZN7cutlass13device_kernelIN5flash19enable_sm80_to_sm89INS1_16FlashAttnFwdSm80INS1_25CollectiveMainloopFwdSm80ILi8ELi1ELb0EN4cute5tupleIJNS5_1CILi128EEENS7_ILi96EEENS7_ILi256EEEEEELi256ENS_10bfloat16_tEfNS_4arch4Sm80ELb1ELb0ELb1ELb1ELb0ELb0ELb1ELb0EEENS1_21CollectiveEpilogueFwdINS6_IJS8_SA_S9_EEENS6_IJNS7_ILi1EEESI_SI_EEESC_SE_Li256ELb1ELb1ELb0ELb0EEENS1_19SingleTileSchedulerILb1ELb0ELb1ELi128EEEEEEEEEvNT_6ParamsE)
        /*01dc*/ 	.word	0x00000000


	//----- nvinfo : EIATTR_REGCOUNT
	.align		4
.L_90:
        /*01e0*/ 	.byte	0x04, 0x2f
        /*01e2*/ 	.short	(.L_92 - .L_91)
	.align		4
.L_91:
        /*01e4*/ 	.word	index@(_ZN7cutlass13device_kernelIN5flash19enable_sm80_to_sm89INS1_16FlashAttnFwdSm80INS1_25CollectiveMainloopFwdSm80ILi8ELi1ELb0EN4cute5tupleIJNS5_1CILi128EEENS7_ILi96EEENS7_ILi256EEEEEELi256ENS_10bfloat16_tEfNS_4arch4Sm80ELb1ELb0ELb1ELb0ELb0ELb0ELb1ELb0EEENS1_21CollectiveEpilogueFwdINS6_IJS8_SA_S9_EEENS6_IJNS7_ILi1EEESI_SI_EEESC_SE_Li256ELb0ELb1ELb0ELb0EEENS1_30DynamicPersistentTileSchedulerILi256ELi256ELb0ELb1ELb0EEEEEEEEEvNT_6ParamsE)
        /*01e8*/ 	.word	0x00000004


	//----- nvinfo : EIATTR_FRAME_SIZE
	.align		4
.L_92:
        /*01ec*/ 	.byte	0x04, 0x11
        /*01ee*/ 	.short	(.L_94 - .L_93)
	.align		4
.L_93:
        /*01f0*/ 	.word	index@(_ZN7cutlass13device_kernelIN5flash19enable_sm80_to_sm89INS1_16FlashAttnFwdSm80INS1_25CollectiveMainloopFwdSm80ILi8ELi1ELb0EN4cute5tupleIJNS5_1CILi128EEENS7_ILi96EEENS7_ILi256EEEEEELi256ENS_10bfloat16_tEfNS_4arch4Sm80ELb1ELb0ELb1ELb0ELb0ELb0ELb1ELb0EEENS1_21CollectiveEpilogueFwdINS6_IJS8_SA_S9_EEENS6_IJNS7_ILi1EEESI_SI_EEESC_SE_Li256ELb0ELb1ELb0ELb0EEENS1_30DynamicPersistentTileSchedulerILi256ELi256ELb0ELb1ELb0EEEEEEEEEvNT_6ParamsE)
        /*01f4*/ 	.word	0x00000000


	//----- nvinfo : EIATTR_REGCOUNT
	.align		4
.L_94:
        /*01f8*/ 	.byte	0x04, 0x2f
        /*01fa*/ 	.short	(.L_96 - .L_95)
	.align		4
.L_95:
        /*01fc*/ 	.word	index@(_ZN7cutlass13device_kernelIN5flash19enable_sm80_to_sm89INS1_16FlashAttnFwdSm80INS1_25CollectiveMainloopFwdSm80ILi8ELi1ELb0EN4cute5tupleIJNS5_1CILi128EEENS7_ILi48EEENS7_ILi256EEEEEELi256ENS_10bfloat16_tEfNS_4arch4Sm80ELb0ELb1ELb1ELb1ELb0ELb1ELb1ELb0EEENS1_21CollectiveEpilogueFwdINS6_IJS8_SA_S9_EEENS6_IJNS7_ILi1EEESI_SI_EEESC_SE_Li256ELb1ELb1ELb0ELb0EEENS1_19SingleTileSchedulerILb1ELb0ELb1ELi128EEEEEEEEEvNT_6ParamsE)
        /*0200*/ 	.word	0x00000004


	//----- nvinfo : EIATTR_FRAME_SIZE
	.align		4
.L_96:
        /*0204*/ 	.byte	0x04, 0x11
        /*0206*/ 	.short	(.L_98 - .L_97)
	.align		4
.L_97:
        /*0208*/ 	.word	index@(_ZN7cutlass13device_kernelIN5flash19enable_sm80_to_sm89INS1_16FlashAttnFwdSm80INS1_25CollectiveMainloopFwdSm80ILi8ELi1ELb0EN4cute5tupleIJNS5_1CILi128EEENS7_ILi48EEENS7_ILi256EEEEEELi256ENS_10bfloat16_tEfNS_4arch4Sm80ELb0ELb1ELb1ELb1ELb0ELb1ELb1ELb0EEENS1_21CollectiveEpilogueFwdINS6_IJS8_SA_S9_EEENS6_IJNS7_ILi1EEESI_SI_EEESC_SE_Li256ELb1ELb1ELb0ELb0EEENS1_19SingleTileSchedulerILb1ELb0ELb1ELi128EEEEEEEEEvNT_6ParamsE)
        /*020c*/ 	.word	0x00000000


	//----- nvinfo : EIATTR_REGCOUNT
	.align		4
.L_98:
        /*0210*/ 	.byte	0x04, 0x2f
        /*0212*/ 	.short	(.L_100 - .L_99)
	.align		4
.L_99:
        /*0214*/ 	.word	index@(_ZN7cutlass13device_kernelIN5flash19enable_sm80_to_sm89INS1_16FlashAttnFwdSm80INS1_25CollectiveMainloopFwdSm80ILi8ELi1ELb0EN4cute5tupleIJNS5_1CILi128EEENS7_ILi64EEENS7_ILi256EEEEEELi256ENS_10bfloat16_tEfNS_4arch4Sm80ELb0ELb1ELb1ELb1ELb0ELb0ELb1ELb0EEENS1_21CollectiveEpilogueFwdINS6_IJS8_SA_S9_EEENS6_IJNS7_ILi1EEESI_SI_EEESC_SE_Li256ELb1ELb1ELb0ELb0EEENS1_19SingleTileSchedulerILb1ELb0ELb1ELi128EEEEEEEEEvNT_6ParamsE)
        /*0218*/ 	.word	0x00000004


	//----- nvinfo : EIATTR_FRAME_SIZE
	.align		4
.L_100:
        /*021c*/ 	.byte	0x04, 0x11
        /*021e*/ 	.short	(.L_102 - .L_101)
	.align		4
.L_101:
        /*0220*/ 	.word	index@(_ZN7cutlass13device_kernelIN5flash19enable_sm80_to_sm89INS1_16FlashAttnFwdSm80INS1_25CollectiveMainloopFwdSm80ILi8ELi1ELb0EN4cute5tupleIJNS5_1CILi128EEENS7_ILi64EEENS7_ILi256EEEEEELi256ENS_10bfloat16_tEfNS_4arch4Sm80ELb0ELb1ELb1ELb1ELb0ELb0ELb1ELb0EEENS1_21CollectiveEpilogueFwdINS6_IJS8_SA_S9_EEENS6_IJNS7_ILi1EEESI_SI_EEESC_SE_Li256ELb1ELb1ELb0ELb0EEENS1_19SingleTileSchedulerILb1ELb0ELb1ELi128EEEEEEEEEvNT_6ParamsE)
        /*0224*/ 	.word	0x00000000


	//----- nvinfo : EIATTR_REGCOUNT
	.align		4
.L_102:
        /*0228*/ 	.byte	0x04, 0x2f
        /*022a*/ 	.short	(.L_104 - .L_103)
	.align		4
.L_103:
        /*022c*/ 	.word	index@(_ZN7cutlass13device_kernelIN5flash19enable_sm80_to_sm89INS1_16FlashAttnFwdSm80INS1_25CollectiveMainloopFwdSm80ILi8ELi1ELb0EN4cute5tupleIJNS5_1CILi128EEENS7_ILi64EEENS7_ILi256EEEEEELi256ENS_10bfloat16_tEfNS_4arch4Sm80ELb0ELb1ELb1ELb0ELb0ELb0ELb1ELb0EEENS1_21CollectiveEpilogueFwdINS6_IJS8_SA_S9_EEENS6_IJNS7_ILi1EEESI_SI_EEESC_SE_Li256ELb0ELb1ELb0ELb0EEENS1_19SingleTileSchedulerILb0ELb0ELb1ELi128EEEEEEEEEvNT_6ParamsE)
        /*0230*/ 	.word	0x00000004


	//----- nvinfo : EIATTR_FRAME_SIZE
	.align		4
.L_104:
        /*0234*/ 	.byte	0x04, 0x11
        /*0236*/ 	.short	(.L_106 - .L_105)
	.align		4
.L_105:
        /*0238*/ 	.word	index@(_ZN7cutlass13device_kernelIN5flash19enable_sm80_to_sm89INS1_16FlashAttnFwdSm80INS1_25CollectiveMainloopFwdSm80ILi8ELi1ELb0EN4cute5tupleIJNS5_1CILi128EEENS7_ILi64EEENS7_ILi256EEEEEELi256ENS_10bfloat16_tEfNS_4arch4Sm80ELb0ELb1ELb1ELb0ELb0ELb0ELb1ELb0EEENS1_21CollectiveEpilogueFwdINS6_IJS8_SA_S9_EEENS6_IJNS7_ILi1EEESI_SI_EEESC_SE_Li256ELb0ELb1ELb0ELb0EEENS1_19SingleTileSchedulerILb0ELb0ELb1ELi128EEEEEEEEEvNT_6ParamsE)
        /*023c*/ 	.word	0x00000000


	//----- nvinfo : EIATTR_REGCOUNT
	.align		4
.L_106:
        /*0240*/ 	.byte	0x04, 0x2f
        /*0242*/ 	.short	(.L_108 - .L_107)
	.align		4
.L_107:
        /*0244*/ 	.word	index@(_ZN7cutlass13device_kernelIN5flash19enable_sm80_to_sm89INS1_16FlashAttnFwdSm80INS1_25CollectiveMainloopFwdSm80ILi8ELi1ELb0EN4cute5tupleIJNS5_1CILi128EEENS7_ILi48EEENS7_ILi256EEEEEELi256ENS_10bfloat16_tEfNS_4arch4Sm80ELb0ELb0ELb1ELb1ELb0ELb1ELb1ELb0EEENS1_21CollectiveEpilogueFwdINS6_IJS8_SA_S9_EEENS6_IJNS7_ILi1EEESI_SI_EEESC_SE_Li256ELb1ELb1ELb0ELb0EEENS1_19SingleTileSchedulerILb1ELb0ELb1ELi128EEEEEEEEEvNT_6ParamsE)
        /*0248*/ 	.word	0x00000004


	//----- nvinfo : EIATTR_FRAME_SIZE
	.align		4
.L_108:
        /*024c*/ 	.byte	0x04, 0x11
        /*024e*/ 	.short	(.L_110 - .L_109)
	.align		4
.L_109:
        /*0250*/ 	.word	index@(_ZN7cutlass13device_kernelIN5flash19enable_sm80_to_sm89INS1_16FlashAttnFwdSm80INS1_25CollectiveMainloopFwdSm80ILi8ELi1ELb0EN4cute5tupleIJNS5_1CILi128EEENS7_ILi48EEENS7_ILi256EEEEEELi256ENS_10bfloat16_tEfNS_4arch4Sm80ELb0ELb0ELb1ELb1ELb0ELb1ELb1ELb0EEENS1_21CollectiveEpilogueFwdINS6_IJS8_SA_S9_EEENS6_IJNS7_ILi1EEESI_SI_EEESC_SE_Li256ELb1ELb1ELb0ELb0EEENS1_19SingleTileSchedulerILb1ELb0ELb1ELi128EEEEEEEEEvNT_6ParamsE)
        /*0254*/ 	.word	0x00000000


	//----- nvinfo : EIATTR_REGCOUNT
	.align		4
.L_110:
        /*0258*/ 	.byte	0x04, 0x2f
        /*025a*/ 	.short	(.L_112 - .L_111)
	.align		4
.L_111:
        /*025c*/ 	.word	index@(_ZN7cutlass13device_kernelIN5flash19enable_sm80_to_sm89INS1_16FlashAttnFwdSm80INS1_25CollectiveMainloopFwdSm80ILi8ELi1ELb0EN4cute5tupleIJNS5_1CILi128EEENS7_ILi96EEENS7_ILi256EEEEEELi256ENS_10bfloat16_tEfNS_4arch4Sm80ELb0ELb0ELb1ELb1ELb0ELb0ELb1ELb0EEENS1_21CollectiveEpilogueFwdINS6_IJS8_SA_S9_EEENS6_IJNS7_ILi1EEESI_SI_EEESC_SE_Li256ELb1ELb1ELb0ELb0EEENS1_19SingleTileSchedulerILb1ELb0ELb1ELi128EEEEEEEEEvNT_6ParamsE)
        /*0260*/ 	.word	0x00000004


	//----- nvinfo : EIATTR_FRAME_SIZE
	.align		4
.L_112:
        /*0264*/ 	.byte	0x04, 0x11
        /*0266*/ 	.short	(.L_114 - .L_113)
	.align		4
.L_113:
        /*0268*/ 	.word	index@(_ZN7cutlass13device_kernelIN5flash19enable_sm80_to_sm89INS1_16FlashAttnFwdSm80INS1_25CollectiveMainloopFwdSm80ILi8ELi1ELb0EN4cute5tupleIJNS5_1CILi128EEENS7_ILi96EEENS7_ILi256EEEEEELi256ENS_10bfloat16_tEfNS_4arch4Sm80ELb0ELb0ELb1ELb1ELb0ELb0ELb1ELb0EEENS1_21CollectiveEpilogueFwdINS6_IJS8_SA_S9_EEENS6_IJNS7_ILi1EEESI_SI_EEESC_SE_Li256ELb1ELb1ELb0ELb0EEENS1_19SingleTileSchedulerILb1ELb0ELb1ELi128EEEEEEEEEvNT_6ParamsE)
        /*026c*/ 	.word	0x00000000


	//----- nvinfo : EIATTR_REGCOUNT
	.align		4
.L_114:
        /*0270*/ 	.byte	0x04, 0x2f
        /*0272*/ 	.short	(.L_116 - .L_115)
	.align		4
.L_115:
        /*0274*/ 	.word	index@(_ZN7cutlass13device_kernelIN5flash19enable_sm80_to_sm89INS1_16FlashAttnFwdSm80INS1_25CollectiveMainloopFwdSm80ILi8ELi1ELb0EN4cute5tupleIJNS5_1CILi128EEENS7_ILi96EEENS7_ILi256EEEEEELi256ENS_10bfloat16_tEfNS_4arch4Sm80ELb0ELb0ELb1ELb0ELb0ELb0ELb1ELb0EEENS1_21CollectiveEpilogueFwdINS6_IJS8_SA_S9_EEENS6_IJNS7_ILi1EEESI_SI_EEESC_SE_Li256ELb0ELb1ELb0ELb0EEENS1_19SingleTileSchedulerILb0ELb0ELb1ELi128EEEEEEEEEvNT_6ParamsE)
        /*0278*/ 	.word	0x00000004


	//----- nvinfo : EIATTR_FRAME_SIZE
	.align		4
.L_116:
        /*027c*/ 	.byte	0x04, 0x11
        /*027e*/ 	.short	(.L_118 - .L_117)
	.align		4
.L_117:
        /*0280*/ 	.word	index@(_ZN7cutlass13device_kernelIN5flash19enable_sm80_to_sm89INS1_16FlashAttnFwdSm80INS1_25CollectiveMainloopFwdSm80ILi8ELi1ELb0EN4cute5tupleIJNS5_1CILi128EEENS7_ILi96EEENS7_ILi256EEEEEELi256ENS_10bfloat16_tEfNS_4arch4Sm80ELb0ELb0ELb1ELb0ELb0ELb0ELb1ELb0EEENS1_21CollectiveEpilogueFwdINS6_IJS8_SA_S9_EEENS6_IJNS7_ILi1EEESI_SI_EEESC_SE_Li256ELb0ELb1ELb0ELb0EEENS1_19SingleTileSchedulerILb0ELb0ELb1ELi128EEEEEEEEEvNT_6ParamsE)
        /*0284*/ 	.word	0x00000000


	//----- nvinfo : EIATTR_REGCOUNT
	.align		4
.L_118:
        /*0288*/ 	.byte	0x04, 0x2f
        /*028a*/ 	.short	(.L_120 - .L_119)
	.align		4
.L_119:
        /*028c*/ 	.word	index@(_ZN7cutlass13device_kernelIN5flash19enable_sm80_to_sm89INS1_16FlashAttnFwdSm80INS1_25CollectiveMainloopFwdSm80ILi8ELi1ELb0EN4cute5tupleIJNS5_1CILi128EEENS7_ILi32EEENS7_ILi256EEEEEELi256ENS_10bfloat16_tEfNS_4arch4Sm80ELb1ELb0ELb1ELb1ELb0ELb1ELb1ELb0EEENS1_21CollectiveEpilogueFwdINS6_IJS8_SA_S9_EEENS6_IJNS7_ILi1EEESI_SI_EEESC_SE_Li256ELb1ELb1ELb0ELb0EEENS1_19SingleTileSchedulerILb1ELb0ELb1ELi128EEEEEEEEEvNT_6ParamsE)
        /*0290*/ 	.word	0x00000004


	//----- nvinfo : EIATTR_FRAME_SIZE
	.align		4
.L_120:
        /*0294*/ 	.byte	0x04, 0x11
        /*0296*/ 	.short	(.L_122 - .L_121)
	.align		4
.L_121:
        /*0298*/ 	.word	index@(_ZN7cutlass13device_kernelIN5flash19enable_sm80_to_sm89INS1_16FlashAttnFwdSm80INS1_25CollectiveMainloopFwdSm80ILi8ELi1ELb0EN4cute5tupleIJNS5_1CILi128EEENS7_ILi32EEENS7_ILi256EEEEEELi256ENS_10bfloat16_tEfNS_4arch4Sm80ELb1ELb0ELb1ELb1ELb0ELb1ELb1ELb0EEENS1_21CollectiveEpilogueFwdINS6_IJS8_SA_S9_EEENS6_IJNS7_ILi1EEESI_SI_EEESC_SE_Li256ELb1ELb1ELb0ELb0EEENS1_19SingleTileSchedulerILb1ELb0ELb1ELi128EEEEEEEEEvNT_6ParamsE)
        /*029c*/ 	.word	0x00000000


	//----- nvinfo : EIATTR_REGCOUNT
	.align		4
.L_122:
        /*02a0*/ 	.byte	0x04, 0x2f
        /*02a2*/ 	.short	(.L_124 - .L_123)
	.align		4
.L_123:
        /*02a4*/ 	.word	index@(_ZN7cutlass13device_kernelIN5flash19enable_sm80_to_sm89INS1_16FlashAttnFwdSm80INS1_25CollectiveMainloopFwdSm80ILi8ELi1ELb1EN4cute5tupleIJNS5_1CILi128EEENS7_ILi64EEENS7_ILi256EEEEEELi256ENS_10bfloat16_tEfNS_4arch4Sm80ELb1ELb0ELb1ELb1ELb0ELb0ELb1ELb0EEENS1_21CollectiveEpilogueFwdINS6_IJS8_SA_S9_EEENS6_IJNS7_ILi1EEESI_SI_EEESC_SE_Li256ELb1ELb1ELb0ELb0EEENS1_19SingleTileSchedulerILb1ELb0ELb1ELi128EEEEEEEEEvNT_6ParamsE)
        /*02a8*/ 	.word	0x00000004


	//----- nvinfo : EIATTR_FRAME_SIZE
	.align		4
.L_124:
        /*02ac*/ 	.byte	0x04, 0x11
        /*02ae*/ 	.short	(.L_126 - .L_125)
	.align		4
.L_125:
        /*02b0*/ 	.word	index@(_ZN7cutlass13device_kernelIN5flash19enable_sm80_to_sm89INS1_16FlashAttnFwdSm80INS1_25CollectiveMainloopFwdSm80ILi8ELi1ELb1EN4cute5tupleIJNS5_1CILi128EEENS7_ILi64EEENS7_ILi256EEEEEELi256ENS_10bfloat16_tEfNS_4arch4Sm80ELb1ELb0ELb1ELb1ELb0ELb0ELb1ELb0EEENS1_21CollectiveEpilogueFwdINS6_IJS8_SA_S9_EEENS6_IJNS7_ILi1EEESI_SI_EEESC_SE_Li256ELb1ELb1ELb0ELb0EEENS1_19SingleTileSchedulerILb1ELb0ELb1ELi128EEEEEEEEEvNT_6ParamsE)
        /*02b4*/ 	.word	0x00000000


	//----- nvinfo : EIATTR_REGCOUNT
	.align		4
.L_126:
        /*02b8*/ 	.byte	0x04, 0x2f
        /*02ba*/ 	.short	(.L_128 - .L_127)
	.align		4
.L_127:
        /*02bc*/ 	.word	index@(_ZN7cutlass13device_kernelIN5flash19enable_sm80_to_sm89INS1_16FlashAttnFwdSm80INS1_25CollectiveMainloopFwdSm80ILi8ELi1ELb1EN4cute5tupleIJNS5_1CILi128EEENS7_ILi64EEENS7_ILi256EEEEEELi256ENS_10bfloat16_tEfNS_4arch4Sm80ELb1ELb0ELb1ELb0ELb0ELb0ELb1ELb0EEENS1_21CollectiveEpilogueFwdINS6_IJS8_SA_S9_EEENS6_IJNS7_ILi1EEESI_SI_EEESC_SE_Li256ELb0ELb1ELb0ELb0EEENS1_30DynamicPersistentTileSchedulerILi256ELi256ELb0ELb1ELb0EEEEEEEEEvNT_6ParamsE)
        /*02c0*/ 	.word	0x00000004


	//----- nvinfo : EIATTR_FRAME_SIZE
	.align		4
.L_128:
        /*02c4*/ 	.byte	0x04, 0x11
        /*02c6*/ 	.short	(.L_130 - .L_129)
	.align		4
.L_129:
        /*02c8*/ 	.word	index@(_ZN7cutlass13device_kernelIN5flash19enable_sm80_to_sm89INS1_16FlashAttnFwdSm80INS1_25CollectiveMainloopFwdSm80ILi8ELi1ELb1EN4cute5tupleIJNS5_1CILi128EEENS7_ILi64EEENS7_ILi256EEEEEELi256ENS_10bfloat16_tEfNS_4arch4Sm80ELb1ELb0ELb1ELb0ELb0ELb0ELb1ELb0EEENS1_21CollectiveEpilogueFwdINS6_IJS8_SA_S9_EEENS6_IJNS7_ILi1EEESI_SI_EEESC_SE_Li256ELb0ELb1ELb0ELb0EEENS1_30DynamicPersistentTileSchedulerILi256ELi256ELb0ELb1ELb0EEEEEEEEEvNT_6ParamsE)
        /*02cc*/ 	.word	0x00000000


	//----- nvinfo : EIATTR_REGCOUNT
	.align		4
.L_130:
        /*02d0*/ 	.byte	0x04, 0x2f
        /*02d2*/ 	.short	(.L_132 - .L_131)
	.align		4
.L_131:
        /*02d4*/ 	.word	index@(_ZN7cutlass13device_kernelIN5flash19enable_sm80_to_sm89INS1_16FlashAttnFwdSm80INS1_25CollectiveMainloopFwdSm80ILi8ELi1ELb0EN4cute5tupleIJNS5_1CILi128EEENS7_ILi32EEENS7_ILi256EEEEEELi256ENS_10bfloat16_tEfNS_4arch4Sm80ELb0ELb1ELb1ELb1ELb0ELb1ELb1ELb0EEENS1_21CollectiveEpilogueFwdINS6_IJS8_SA_S9_EEENS6_IJNS7_ILi1EEESI_SI_EEESC_SE_Li256ELb1ELb1ELb0ELb0EEENS1_19SingleTileSchedulerILb1ELb0ELb1ELi128EEEEEEEEEvNT_6ParamsE)
        /*02d8*/ 	.word	0x00000004


	//----- nvinfo : EIATTR_FRAME_SIZE
	.align		4
.L_132:
        /*02dc*/ 	.byte	0x04, 0x11
        /*02de*/ 	.short	(.L_134 - .L_133)
	.align		4
.L_133:
        /*02e0*/ 	.word	index@(_ZN7cutlass13device_kernelIN5flash19enable_sm80_to_sm89INS1_16FlashAttnFwdSm80INS1_25CollectiveMainloopFwdSm80ILi8ELi1ELb0EN4cute5tupleIJNS5_1CILi128EEENS7_ILi32EEENS7_ILi256EEEEEELi256ENS_10bfloat16_tEfNS_4arch4Sm80ELb0ELb1ELb1ELb1ELb0ELb1ELb1ELb0EEENS1_21CollectiveEpilogueFwdINS6_IJS8_SA_S9_EEENS6_IJNS7_ILi1EEESI_SI_EEESC_SE_Li256ELb1ELb1ELb0ELb0EEENS1_19SingleTileSchedulerILb1ELb0ELb1ELi128EEEEEEEEEvNT_6ParamsE)
        /*02e4*/ 	.word	0x00000000


	//----- nvinfo : EIATTR_REGCOUNT
	.align		4
.L_134:
        /*02e8*/ 	.byte	0x04, 0x2f
        /*02ea*/ 	.short	(.L_136 - .L_135)
	.align		4
.L_135:
        /*02ec*/ 	.word	index@(_ZN7cutlass13device_kernelIN5flash19enable_sm80_to_sm89INS1_16FlashAttnFwdSm80INS1_25CollectiveMainloopFwdSm80ILi8ELi1ELb1EN4cute5tupleIJNS5_1CILi128EEENS7_ILi48EEENS7_ILi256EEEEEELi256ENS_10bfloat16_tEfNS_4arch4Sm80ELb0ELb1ELb1ELb1ELb0ELb0ELb1ELb0EEENS1_21CollectiveEpilogueFwdINS6_IJS8_SA_S9_EEENS6_IJNS7_ILi1EEESI_SI_EEESC_SE_Li256ELb1ELb1ELb0ELb0EEENS1_19SingleTileSchedulerILb1ELb0ELb1ELi128EEEEEEEEEvNT_6ParamsE)
        /*02f0*/ 	.word	0x00000004


	//----- nvinfo : EIATTR_FRAME_SIZE
	.align		4
.L_136:
        /*02f4*/ 	.byte	0x04, 0x11
        /*02f6*/ 	.short	(.L_138 - .L_137)
	.align		4
.L_137:
        /*02f8*/ 	.word	index@(_ZN7cutlass13device_kernelIN5flash19enable_sm80_to_sm89INS1_16FlashAttnFwdSm80INS1_25CollectiveMainloopFwdSm80ILi8ELi1ELb1EN4cute5tupleIJNS5_1CILi128EEENS7_ILi48EEENS7_ILi256EEEEEELi256ENS_10bfloat16_tEfNS_4arch4Sm80ELb0ELb1ELb1ELb1ELb0ELb0ELb1ELb0EEENS1_21CollectiveEpilogueFwdINS6_IJS8_SA_S9_EEENS6_IJNS7_ILi1EEESI_SI_EEESC_SE_Li256ELb1ELb1ELb0ELb0EEENS1_19SingleTileSchedulerILb1ELb0ELb1ELi128EEEEEEEEEvNT_6ParamsE)
        /*02fc*/ 	.word	0x00000000


	//----- nvinfo : EIATTR_REGCOUNT
	.align		4
.L_138:
        /*0300*/ 	.byte	0x04, 0x2f
        /*0302*/ 	.short	(.L_140 - .L_139)
	.align		4
.L_139:
        /*0304*/ 	.word	index@(_ZN7cutlass13device_kernelIN5flash19enable_sm80_to_sm89INS1_16FlashAttnFwdSm80INS1_25CollectiveMainloopFwdSm80ILi8ELi1ELb1EN4cute5tupleIJNS5_1CILi128EEENS7_ILi48EEENS7_ILi256EEEEEELi256ENS_10bfloat16_tEfNS_4arch4Sm80ELb0ELb1ELb1ELb0ELb0ELb0ELb1ELb0EEENS1_21CollectiveEpilogueFwdINS6_IJS8_SA_S9_EEENS6_IJNS7_ILi1EEESI_SI_EEESC_SE_Li256ELb0ELb1ELb0ELb0EEENS1_19SingleTileSchedulerILb0ELb0ELb1ELi128EEEEEEEEEvNT_6ParamsE)
        /*0308*/ 	.word	0x00000004


	//----- nvinfo : EIATTR_FRAME_SIZE
	.align		4
.L_140:
        /*030c*/ 	.byte	0x04, 0x11
        /*030e*/ 	.short	(.L_142 - .L_141)
	.align		4
.L_141:
        /*0310*/ 	.word	index@(_ZN7cutlass13device_kernelIN5flash19enable_sm80_to_sm89INS1_16FlashAttnFwdSm80INS1_25CollectiveMainloopFwdSm80ILi8ELi1ELb1EN4cute5tupleIJNS5_1CILi128EEENS7_ILi48EEENS7_ILi256EEEEEELi256ENS_10bfloat16_tEfNS_4arch4Sm80ELb0ELb1ELb1ELb0ELb0ELb0ELb1ELb0EEENS1_21CollectiveEpilogueFwdINS6_IJS8_SA_S9_EEENS6_IJNS7_ILi1EEESI_SI_EEESC_SE_Li256ELb0ELb1ELb0ELb0EEENS1_19SingleTileSchedulerILb0ELb0ELb1ELi128EEEEEEEEEvNT_6ParamsE)
        /*0314*/ 	.word	0x00000000


	//----- nvinfo : EIATTR_REGCOUNT
	.align		4
.L_142:
        /*0318*/ 	.byte	0x04, 0x2f
        /*031a*/ 	.short	(.L_144 - .L_143)
	.align		4
.L_143:
        /*031c*/ 	.word	index@(_ZN7cutlass13device_kernelIN5flash19enable_sm80_to_sm89INS1_16FlashAttnFwdSm80INS1_25CollectiveMainloopFwdSm80ILi8ELi1ELb0EN4cute5tupleIJNS5_1CILi128EEENS7_ILi32EEENS7_ILi256EEEEEELi256ENS_10bfloat16_tEfNS_4arch4Sm80ELb0ELb0ELb1ELb1ELb0ELb1ELb1ELb0EEENS1_21CollectiveEpilogueFwdINS6_IJS8_SA_S9_EEENS6_IJNS7_ILi1EEESI_SI_EEESC_SE_Li256ELb1ELb1ELb0ELb0EEENS1_19SingleTileSchedulerILb1ELb0ELb1ELi128EEEEEEEEEvNT_6ParamsE)
        /*0320*/ 	.word	0x00000004


	//----- nvinfo : EIATTR_FRAME_SIZE
	.align		4
.L_144:
        /*0324*/ 	.byte	0x04, 0x11
        /*0326*/ 	.short	(.L_146 - .L_145)
	.align		4
.L_145:
        /*0328*/ 	.word	index@(_ZN7cutlass13device_kernelIN5flash19enable_sm80_to_sm89INS1_16FlashAttnFwdSm80INS1_25CollectiveMainloopFwdSm80ILi8ELi1ELb0EN4cute5tupleIJNS5_1CILi128EEENS7_ILi32EEENS7_ILi256EEEEEELi256ENS_10bfloat16_tEfNS_4arch4Sm80ELb0ELb0ELb1ELb1ELb0ELb1ELb1ELb0EEENS1_21CollectiveEpilogueFwdINS6_IJS8_SA_S9_EEENS6_IJNS7_ILi1EEESI_SI_EEESC_SE_Li256ELb1ELb1ELb0ELb0EEENS1_19SingleTileSchedulerILb1ELb0ELb1ELi128EEEEEEEEEvNT_6ParamsE)
        /*032c*/ 	.word	0x00000000


	//----- nvinfo : EIATTR_REGCOUNT
	.align		4
.L_146:
        /*0330*/ 	.byte	0x04, 0x2f
        /*0332*/ 	.short	(.L_148 - .L_147)
	.align		4
.L_147:
        /*0334*/ 	.word	index@(_ZN7cutlass13device_kernelIN5flash19enable_sm80_to_sm89INS1_16FlashAttnFwdSm80INS1_25CollectiveMainloopFwdSm80ILi8ELi1ELb1EN4cute5tupleIJNS5_1CILi128EEENS7_ILi64EEENS7_ILi256EEEEEELi256ENS_10bfloat16_tEfNS_4arch4Sm80ELb0ELb0ELb1ELb1ELb0ELb0ELb1ELb0EEENS1_21CollectiveEpilogueFwdINS6_IJS8_SA_S9_EEENS6_IJNS7_ILi1EEESI_SI_EEESC_SE_Li256ELb1ELb1ELb0ELb0EEENS1_19SingleTileSchedulerILb1ELb0ELb1ELi128EEEEEEEEEvNT_6ParamsE)
        /*0338*/ 	.word	0x00000004


	//----- nvinfo : EIATTR_FRAME_SIZE
	.align		4
.L_148:
        /*033c*/ 	.byte	0x04, 0x11
        /*033e*/ 	.short	(.L_150 - .L_149)
	.align		4
.L_149:
        /*0340*/ 	.word	index@(_ZN7cutlass13device_kernelIN5flash19enable_sm80_to_sm89INS1_16FlashAttnFwdSm80INS1_25CollectiveMainloopFwdSm80ILi8ELi1ELb1EN4cute5tupleIJNS5_1CILi128EEENS7_ILi64EEENS7_ILi256EEEEEELi256ENS_10bfloat16_tEfNS_4arch4Sm80ELb0ELb0ELb1ELb1ELb0ELb0ELb1ELb0EEENS1_21CollectiveEpilogueFwdINS6_IJS8_SA_S9_EEENS6_IJNS7_ILi1EEESI_SI_EEESC_SE_Li256ELb1ELb1ELb0ELb0EEENS1_19SingleTileSchedulerILb1ELb0ELb1ELi128EEEEEEEEEvNT_6ParamsE)
        /*0344*/ 	.word	0x00000000


	//----- nvinfo : EIATTR_REGCOUNT
	.align		4
.L_150:
        /*0348*/ 	.byte	0x04, 0x2f
        /*034a*/ 	.short	(.L_152 - .L_151)
	.align		4
.L_151:
        /*034c*/ 	.word	index@(_ZN7cutlass13device_kernelIN5flash19enable_sm80_to_sm89INS1_16FlashAttnFwdSm80INS1_25CollectiveMainloopFwdSm80ILi8ELi1ELb1EN4cute5tupleIJNS5_1CILi128EEENS7_ILi64EEENS7_ILi256EEEEEELi256ENS_10bfloat16_tEfNS_4arch4Sm80ELb0ELb0ELb1ELb0ELb0ELb0ELb1ELb0EEENS1_21CollectiveEpilogueFwdINS6_IJS8_SA_S9_EEENS6_IJNS7_ILi1EEESI_SI_EEESC_SE_Li256ELb0ELb1ELb0ELb0EEENS1_19SingleTileSchedulerILb0ELb0ELb1ELi128EEEEEEEEEvNT_6ParamsE)
        /*0350*/ 	.word	0x00000004


	//----- nvinfo : EIATTR_FRAME_SIZE
	.align		4
.L_152:
        /*0354*/ 	.byte	0x04, 0x11
        /*0356*/ 	.short	(.L_154 - .L_153)
	.align		4
.L_153:
        /*0358*/ 	.word	index@(_ZN7cutlass13device_kernelIN5flash19enable_sm80_to_sm89INS1_16FlashAttnFwdSm80INS1_25CollectiveMainloopFwdSm80ILi8ELi1ELb1EN4cute5tupleIJNS5_1CILi128EEENS7_ILi64EEENS7_ILi256EEEEEELi256ENS_10bfloat16_tEfNS_4arch4Sm80ELb0ELb0ELb1ELb0ELb0ELb0ELb1ELb0EEENS1_21CollectiveEpilogueFwdINS6_IJS8_SA_S9_EEENS6_IJNS7_ILi1EEESI_SI_EEESC_SE_Li256ELb0ELb1ELb0ELb0EEENS1_19SingleTileSchedulerILb0ELb0ELb1ELi128EEEEEEEEEvNT_6ParamsE)
        /*035c*/ 	.word	0x00000000


	//----- nvinfo : EIATTR_MIN_STACK_SIZE
	.align		4
.L_154:
        /*0360*/ 	.byte	0x04, 0x12
        /*0362*/ 	.short	(.L_156 - .L_155)
	.align		4
.L_155:
        /*0364*/ 	.word	index@(_ZN7cutlass13device_kernelIN5flash19enable_sm80_to_sm89INS1_16FlashAttnFwdSm80INS1_25CollectiveMainloopFwdSm80ILi8ELi1ELb1EN4cute5tupleIJNS5_1CILi128EEENS7_ILi64EEENS7_ILi256EEEEEELi256ENS_10bfloat16_tEfNS_4arch4Sm80ELb0ELb0ELb1ELb0ELb0ELb0ELb1ELb0EEENS1_21CollectiveEpilogueFwdINS6_IJS8_SA_S9_EEENS6_IJNS7_ILi1EEESI_SI_EEESC_SE_Li256ELb0ELb1ELb0ELb0EEENS1_19SingleTileSchedulerILb0ELb0ELb1ELi128EEEEEEEEEvNT_6ParamsE)
        /*0368*/ 	.word	0x00000000


	//----- nvinfo : EIATTR_MIN_STACK_SIZE
	.align		4
.L_156:
        /*036c*/ 	.byte	0x04, 0x12
        /*036e*/ 	.short	(.L_158 - .L_157)
	.align		4
.L_157:
        /*0370*/ 	.word	index@(_ZN7cutlass13device_kernelIN5flash19enable_sm80_to_sm89INS1_16FlashAttnFwdSm80INS1_25CollectiveMainloopFwdSm80ILi8ELi1ELb1EN4cute5tupleIJNS5_1CILi128EEENS7_ILi64EEENS7_ILi256EEEEEELi256ENS_10bfloat16_tEfNS_4arch4Sm80ELb0ELb0ELb1ELb1ELb0ELb0ELb1ELb0EEENS1_21CollectiveEpilogueFwdINS6_IJS8_SA_S9_EEENS6_IJNS7_ILi1EEESI_SI_EEESC_SE_Li256ELb1ELb1ELb0ELb0EEENS1_19SingleTileSchedulerILb1ELb0ELb1ELi128EEEEEEEEEvNT_6ParamsE)
        /*0374*/ 	.word	0x00000000


	//----- nvinfo : EIATTR_MIN_STACK_SIZE
	.align		4
.L_158:
        /*0378*/ 	.byte	0x04, 0x12
        /*037a*/ 	.short	(.L_160 - .L_159)
	.align		4
.L_159:
        /*037c*/ 	.word	index@(_ZN7cutlass13device_kernelIN5flash19enable_sm80_to_sm89INS1_16FlashAttnFwdSm80INS1_25CollectiveMainloopFwdSm80ILi8ELi1ELb0EN4cute5tupleIJNS5_1CILi128EEENS7_ILi32EEENS7_ILi256EEEEEELi256ENS_10bfloat16_tEfNS_4arch4Sm80ELb0ELb0ELb1ELb1ELb0ELb1ELb1ELb0EEENS1_21CollectiveEpilogueFwdINS6_IJS8_SA_S9_EEENS6_IJNS7_ILi1EEESI_SI_EEESC_SE_Li256ELb1ELb1ELb0ELb0EEENS1_19SingleTileSchedulerILb1ELb0ELb1ELi128EEEEEEEEEvNT_6ParamsE)
        /*0380*/ 	.word	0x00000000


	//----- nvinfo : EIATTR_MIN_STACK_SIZE
	.align		4
.L_160:
        /*0384*/ 	.byte	0x04, 0x12
        /*0386*/ 	.short	(.L_162 - .L_161)
	.align		4
.L_161:
        /*0388*/ 	.word	index@(_ZN7cutlass13device_kernelIN5flash19enable_sm80_to_sm89INS1_16FlashAttnFwdSm80INS1_25CollectiveMainloopFwdSm80ILi8ELi1ELb1EN4cute5tupleIJNS5_1CILi128EEENS7_ILi48EEENS7_ILi256EEEEEELi256ENS_10bfloat16_tEfNS_4arch4Sm80ELb0ELb1ELb1ELb0ELb0ELb0ELb1ELb0EEENS1_21CollectiveEpilogueFwdINS6_IJS8_SA_S9_EEENS6_IJNS7_ILi1EEESI_SI_EEESC_SE_Li256ELb0ELb1ELb0ELb0EEENS1_19SingleTileSchedulerILb0ELb0ELb1ELi128EEEEEEEEEvNT_6ParamsE)
        /*038c*/ 	.word	0x00000000


	//----- nvinfo : EIATTR_MIN_STACK_SIZE
	.align		4
.L_162:
        /*0390*/ 	.byte	0x04, 0x12
        /*0392*/ 	.short	(.L_164 - .L_163)
	.align		4
.L_163:
        /*0394*/ 	.word	index@(_ZN7cutlass13device_kernelIN5flash19enable_sm80_to_sm89INS1_16FlashAttnFwdSm80INS1_25CollectiveMainloopFwdSm80ILi8ELi1ELb1EN4cute5tupleIJNS5_1CILi128EEENS7_ILi48EEENS7_ILi256EEEEEELi256ENS_10bfloat16_tEfNS_4arch4Sm80ELb0ELb1ELb1ELb1ELb0ELb0ELb1ELb0EEENS1_21CollectiveEpilogueFwdINS6_IJS8_SA_S9_EEENS6_IJNS7_ILi1EEESI_SI_EEESC_SE_Li256ELb1ELb1ELb0ELb0EEENS1_19SingleTileSchedulerILb1ELb0ELb1ELi128EEEEEEEEEvNT_6ParamsE)
        /*0398*/ 	.word	0x00000000


	//----- nvinfo : EIATTR_MIN_STACK_SIZE
	.align		4
.L_164:
        /*039c*/ 	.byte	0x04, 0x12
        /*039e*/ 	.short	(.L_166 - .L_165)
	.align		4
.L_165:
        /*03a0*/ 	.word	index@(_ZN7cutlass13device_kernelIN5flash19enable_sm80_to_sm89INS1_16FlashAttnFwdSm80INS1_25CollectiveMainloopFwdSm80ILi8ELi1ELb0EN4cute5tupleIJNS5_1CILi128EEENS7_ILi32EEENS7_ILi256EEEEEELi256ENS_10bfloat16_tEfNS_4arch4Sm80ELb0ELb1ELb1ELb1ELb0ELb1ELb1ELb0EEENS1_21CollectiveEpilogueFwdINS6_IJS8_SA_S9_EEENS6_IJNS7_ILi1EEESI_SI_EEESC_SE_Li256ELb1ELb1ELb0ELb0EEENS1_19SingleTileSchedulerILb1ELb0ELb1ELi128EEEEEEEEEvNT_6ParamsE)
        /*03a4*/ 	.word	0x00000000


	//----- nvinfo : EIATTR_MIN_STACK_SIZE
	.align		4
.L_166:
        /*03a8*/ 	.byte	0x04, 0x12
        /*03aa*/ 	.short	(.L_168 - .L_167)
	.align		4
.L_167:
        /*03ac*/ 	.word	index@(_ZN7cutlass13device_kernelIN5flash19enable_sm80_to_sm89INS1_16FlashAttnFwdSm80INS1_25CollectiveMainloopFwdSm80ILi8ELi1ELb1EN4cute5tupleIJNS5_1CILi128EEENS7_ILi64EEENS7_ILi256EEEEEELi256ENS_10bfloat16_tEfNS_4arch4Sm80ELb1ELb0ELb1ELb0ELb0ELb0ELb1ELb0EEENS1_21CollectiveEpilogueFwdINS6_IJS8_SA_S9_EEENS6_IJNS7_ILi1EEESI_SI_EEESC_SE_Li256ELb0ELb1ELb0ELb0EEENS1_30DynamicPersistentTileSchedulerILi256ELi256ELb0ELb1ELb0EEEEEEEEEvNT_6ParamsE)
        /*03b0*/ 	.word	0x00000000


	//----- nvinfo : EIATTR_MIN_STACK_SIZE
	.align		4
.L_168:
        /*03b4*/ 	.byte	0x04, 0x12
        /*03b6*/ 	.short	(.L_170 - .L_169)
	.align		4
.L_169:
        /*03b8*/ 	.word	index@(_ZN7cutlass13device_kernelIN5flash19enable_sm80_to_sm89INS1_16FlashAttnFwdSm80INS1_25CollectiveMainloopFwdSm80ILi8ELi1ELb1EN4cute5tupleIJNS5_1CILi128EEENS7_ILi64EEENS7_ILi256EEEEEELi256ENS_10bfloat16_tEfNS_4arch4Sm80ELb1ELb0ELb1ELb1ELb0ELb0ELb1ELb0EEENS1_21CollectiveEpilogueFwdINS6_IJS8_SA_S9_EEENS6_IJNS7_ILi1EEESI_SI_EEESC_SE_Li256ELb1ELb1ELb0ELb0EEENS1_19SingleTileSchedulerILb1ELb0ELb1ELi128EEEEEEEEEvNT_6ParamsE)
        /*03bc*/ 	.word	0x00000000


	//----- nvinfo : EIATTR_MIN_STACK_SIZE
	.align		4
.L_170:
        /*03c0*/ 	.byte	0x04, 0x12
        /*03c2*/ 	.short	(.L_172 - .L_171)
	.align		4
.L_171:
        /*03c4*/ 	.word	index@(_ZN7cutlass13device_kernelIN5flash19enable_sm80_to_sm89INS1_16FlashAttnFwdSm80INS1_25CollectiveMainloopFwdSm80ILi8ELi1ELb0EN4cute5tupleIJNS5_1CILi128EEENS7_ILi32EEENS7_ILi256EEEEEELi256ENS_10bfloat16_tEfNS_4arch4Sm80ELb1ELb0ELb1ELb1ELb0ELb1ELb1ELb0EEENS1_21CollectiveEpilogueFwdINS6_IJS8_SA_S9_EEENS6_IJNS7_ILi1EEESI_SI_EEESC_SE_Li256ELb1ELb1ELb0ELb0EEENS1_19SingleTileSchedulerILb1ELb0ELb1ELi128EEEEEEEEEvNT_6ParamsE)
        /*03c8*/ 	.word	0x00000000


	//----- nvinfo : EIATTR_MIN_STACK_SIZE
	.align		4
.L_172:
        /*03cc*/ 	.byte	0x04, 0x12
        /*03ce*/ 	.short	(.L_174 - .L_173)
	.align		4
.L_173:
        /*03d0*/ 	.word	index@(_ZN7cutlass13device_kernelIN5flash19enable_sm80_to_sm89INS1_16FlashAttnFwdSm80INS1_25CollectiveMainloopFwdSm80ILi8ELi1ELb0EN4cute5tupleIJNS5_1CILi128EEENS7_ILi96EEENS7_ILi256EEEEEELi256ENS_10bfloat16_tEfNS_4arch4Sm80ELb0ELb0ELb1ELb0ELb0ELb0ELb1ELb0EEENS1_21CollectiveEpilogueFwdINS6_IJS8_SA_S9_EEENS6_IJNS7_ILi1EEESI_SI_EEESC_SE_Li256ELb0ELb1ELb0ELb0EEENS1_19SingleTileSchedulerILb0ELb0ELb1ELi128EEEEEEEEEvNT_6ParamsE)
        /*03d4*/ 	.word	0x00000000


	//----- nvinfo : EIATTR_MIN_STACK_SIZE
	.align		4
.L_174:
        /*03d8*/ 	.byte	0x04, 0x12
        /*03da*/ 	.short	(.L_176 - .L_175)
	.align		4
.L_175:
        /*03dc*/ 	.word	index@(_ZN7cutlass13device_kernelIN5flash19enable_sm80_to_sm89INS1_16FlashAttnFwdSm80INS1_25CollectiveMainloopFwdSm80ILi8ELi1ELb0EN4cute5tupleIJNS5_1CILi128EEENS7_ILi96EEENS7_ILi256EEEEEELi256ENS_10bfloat16_tEfNS_4arch4Sm80ELb0ELb0ELb1ELb1ELb0ELb0ELb1ELb0EEENS1_21CollectiveEpilogueFwdINS6_IJS8_SA_S9_EEENS6_IJNS7_ILi1EEESI_SI_EEESC_SE_Li256ELb1ELb1ELb0ELb0EEENS1_19SingleTileSchedulerILb1ELb0ELb1ELi128EEEEEEEEEvNT_6ParamsE)
        /*03e0*/ 	.word	0x00000000


	//----- nvinfo : EIATTR_MIN_STACK_SIZE
	.align		4
.L_176:
        /*03e4*/ 	.byte	0x04, 0x12
        /*03e6*/ 	.short	(.L_178 - .L_177)
	.align		4
.L_177:
        /*03e8*/ 	.word	index@(_ZN7cutlass13device_kernelIN5flash19enable_sm80_to_sm89INS1_16FlashAttnFwdSm80INS1_25CollectiveMainloopFwdSm80ILi8ELi1ELb0EN4cute5tupleIJNS5_1CILi128EEENS7_ILi48EEENS7_ILi256EEEEEELi256ENS_10bfloat16_tEfNS_4arch4Sm80ELb0ELb0ELb1ELb1ELb0ELb1ELb1ELb0EEENS1_21CollectiveEpilogueFwdINS6_IJS8_SA_S9_EEENS6_IJNS7_ILi1EEESI_SI_EEESC_SE_Li256ELb1ELb1ELb0ELb0EEENS1_19SingleTileSchedulerILb1ELb0ELb1ELi128EEEEEEEEEvNT_6ParamsE)
        /*03ec*/ 	.word	0x00000000


	//----- nvinfo : EIATTR_MIN_STACK_SIZE
	.align		4
.L_178:
        /*03f0*/ 	.byte	0x04, 0x12
        /*03f2*/ 	.short	(.L_180 - .L_179)
	.align		4
.L_179:
        /*03f4*/ 	.word	index@(_ZN7cutlass13device_kernelIN5flash19enable_sm80_to_sm89INS1_16FlashAttnFwdSm80INS1_25CollectiveMainloopFwdSm80ILi8ELi1ELb0EN4cute5tupleIJNS5_1CILi128EEENS7_ILi64EEENS7_ILi256EEEEEELi256ENS_10bfloat16_tEfNS_4arch4Sm80ELb0ELb1ELb1ELb0ELb0ELb0ELb1ELb0EEENS1_21CollectiveEpilogueFwdINS6_IJS8_SA_S9_EEENS6_IJNS7_ILi1EEESI_SI_EEESC_SE_Li256ELb0ELb1ELb0ELb0EEENS1_19SingleTileSchedulerILb0ELb0ELb1ELi128EEEEEEEEEvNT_6ParamsE)
        /*03f8*/ 	.word	0x00000000


	//----- nvinfo : EIATTR_MIN_STACK_SIZE
	.align		4
.L_180:
        /*03fc*/ 	.byte	0x04, 0x12
        /*03fe*/ 	.short	(.L_182 - .L_181)
	.align		4
.L_181:
        /*0400*/ 	.word	index@(_ZN7cutlass13device_kernelIN5flash19enable_sm80_to_sm89INS1_16FlashAttnFwdSm80INS1_25CollectiveMainloopFwdSm80ILi8ELi1ELb0EN4cute5tupleIJNS5_1CILi128EEENS7_ILi64EEENS7_ILi256EEEEEELi256ENS_10bfloat16_tEfNS_4arch4Sm80ELb0ELb1ELb1ELb1ELb0ELb0ELb1ELb0EEENS1_21CollectiveEpilogueFwdINS6_IJS8_SA_S9_EEENS6_IJNS7_ILi1EEESI_SI_EEESC_SE_Li256ELb1ELb1ELb0ELb0EEENS1_19SingleTileSchedulerILb1ELb0ELb1ELi128EEEEEEEEEvNT_6ParamsE)
        /*0404*/ 	.word	0x00000000


	//----- nvinfo : EIATTR_MIN_STACK_SIZE
	.align		4
.L_182:
        /*0408*/ 	.byte	0x04, 0x12
        /*040a*/ 	.short	(.L_184 - .L_183)
	.align		4
.L_183:
        /*040c*/ 	.word	index@(_ZN7cutlass13device_kernelIN5flash19enable_sm80_to_sm89INS1_16FlashAttnFwdSm80INS1_25CollectiveMainloopFwdSm80ILi8ELi1ELb0EN4cute5tupleIJNS5_1CILi128EEENS7_ILi48EEENS7_ILi256EEEEEELi256ENS_10bfloat16_tEfNS_4arch4Sm80ELb0ELb1ELb1ELb1ELb0ELb1ELb1ELb0EEENS1_21CollectiveEpilogueFwdINS6_IJS8_SA_S9_EEENS6_IJNS7_ILi1EEESI_SI_EEESC_SE_Li256ELb1ELb1ELb0ELb0EEENS1_19SingleTileSchedulerILb1ELb0ELb1ELi128EEEEEEEEEvNT_6ParamsE)
        /*0410*/ 	.word	0x00000000


	//----- nvinfo : EIATTR_MIN_STACK_SIZE
	.align		4
.L_184:
        /*0414*/ 	.byte	0x04, 0x12
        /*0416*/ 	.short	(.L_186 - .L_185)
	.align		4
.L_185:
        /*0418*/ 	.word	index@(_ZN7cutlass13device_kernelIN5flash19enable_sm80_to_sm89INS1_16FlashAttnFwdSm80INS1_25CollectiveMainloopFwdSm80ILi8ELi1ELb0EN4cute5tupleIJNS5_1CILi128EEENS7_ILi96EEENS7_ILi256EEEEEELi256ENS_10bfloat16_tEfNS_4arch4Sm80ELb1ELb0ELb1ELb0ELb0ELb0ELb1ELb0EEENS1_21CollectiveEpilogueFwdINS6_IJS8_SA_S9_EEENS6_IJNS7_ILi1EEESI_SI_EEESC_SE_Li256ELb0ELb1ELb0ELb0EEENS1_30DynamicPersistentTileSchedulerILi256ELi256ELb0ELb1ELb0EEEEEEEEEvNT_6ParamsE)
        /*041c*/ 	.word	0x00000000


	//----- nvinfo : EIATTR_MIN_STACK_SIZE
	.align		4
.L_186:
        /*0420*/ 	.byte	0x04, 0x12
        /*0422*/ 	.short	(.L_188 - .L_187)
	.align		4
.L_187:
        /*0424*/ 	.word	index@(_ZN7cutlass13device_kernelIN5flash19enable_sm80_to_sm89INS1_16FlashAttnFwdSm80INS1_25CollectiveMainloopFwdSm80ILi8ELi1ELb0EN4cute5tupleIJNS5_1CILi128EEENS7_ILi96EEENS7_ILi256EEEEEELi256ENS_10bfloat16_tEfNS_4arch4Sm80ELb1ELb0ELb1ELb1ELb0ELb0ELb1ELb0EEENS1_21CollectiveEpilogueFwdINS6_IJS8_SA_S9_EEENS6_IJNS7_ILi1EEESI_SI_EEESC_SE_Li256ELb1ELb1ELb0ELb0EEENS1_19SingleTileSchedulerILb1ELb0ELb1ELi128EEEEEEEEEvNT_6ParamsE)
        /*0428*/ 	.word	0x00000000


	//----- nvinfo : EIATTR_MIN_STACK_SIZE
	.align		4
.L_188:
        /*042c*/ 	.byte	0x04, 0x12
        /*042e*/ 	.short	(.L_190 - .L_189)
	.align		4
.L_189:
        /*0430*/ 	.word	index@(_ZN7cutlass13device_kernelIN5flash19enable_sm80_to_sm89INS1_16FlashAttnFwdSm80INS1_25CollectiveMainloopFwdSm80ILi8ELi1ELb0EN4cute5tupleIJNS5_1CILi128EEENS7_ILi48EEENS7_ILi256EEEEEELi256ENS_10bfloat16_tEfNS_4arch4Sm80ELb1ELb0ELb1ELb1ELb0ELb1ELb1ELb0EEENS1_21CollectiveEpilogueFwdINS6_IJS8_SA_S9_EEENS6_IJNS7_ILi1EEESI_SI_EEESC_SE_Li256ELb1ELb1ELb0ELb0EEENS1_19SingleTileSchedulerILb1ELb0ELb1ELi128EEEEEEEEEvNT_6ParamsE)
        /*0434*/ 	.word	0x00000000


	//----- nvinfo : EIATTR_MIN_STACK_SIZE
	.align		4
.L_190:
        /*0438*/ 	.byte	0x04, 0x12
        /*043a*/ 	.short	(.L_192 - .L_191)
	.align		4
.L_191:
        /*043c*/ 	.word	index@(_ZN7cutlass13device_kernelIN5flash19enable_sm80_to_sm89INS1_16FlashAttnFwdSm80INS1_25CollectiveMainloopFwdSm80ILi8ELi1ELb1EN4cute5tupleIJNS5_1CILi128EEENS7_ILi64EEENS7_ILi256EEEEEELi256ENS_10bfloat16_tEfNS_4arch4Sm80ELb0ELb0ELb0ELb0ELb0ELb0ELb1ELb0EEENS1_21CollectiveEpilogueFwdINS6_IJS8_SA_S9_EEENS6_IJNS7_ILi1EEESI_SI_EEESC_SE_Li256ELb0ELb1ELb0ELb0EEENS1_19SingleTileSchedulerILb0ELb0ELb1ELi128EEEEEEEEEvNT_6ParamsE)
        /*0440*/ 	.word	0x00000000


	//----- nvinfo : EIATTR_MIN_STACK_SIZE
	.align		4
.L_192:
        /*0444*/ 	.byte	0x04, 0x12
        /*0446*/ 	.short	(.L_194 - .L_193)
	.align		4
.L_193:
        /*0448*/ 	.word	index@(_ZN7cutlass13device_kernelIN5flash19enable_sm80_to_sm89INS1_16FlashAttnFwdSm80INS1_25CollectiveMainloopFwdSm80ILi8ELi1ELb1EN4cute5tupleIJNS5_1CILi128EEENS7_ILi64EEENS7_ILi256EEEEEELi256ENS_10bfloat16_tEfNS_4arch4Sm80ELb0ELb0ELb0ELb1ELb0ELb0ELb1ELb0EEENS1_21CollectiveEpilogueFwdINS6_IJS8_SA_S9_EEENS6_IJNS7_ILi1EEESI_SI_EEESC_SE_Li256ELb1ELb1ELb0ELb0EEENS1_19SingleTileSchedulerILb1ELb0ELb1ELi128EEEEEEEEEvNT_6ParamsE)
        /*044c*/ 	.word	0x00000000


	//----- nvinfo : EIATTR_MIN_STACK_SIZE
	.align		4
.L_194:
        /*0450*/ 	.byte	0x04, 0x12
        /*0452*/ 	.short	(.L_196 - .L_195)
	.align		4
.L_195:
        /*0454*/ 	.word	index@(_ZN7cutlass13device_kernelIN5flash19enable_sm80_to_sm89INS1_16FlashAttnFwdSm80INS1_25CollectiveMainloopFwdSm80ILi8ELi1ELb0EN4cute5tupleIJNS5_1CILi128EEENS7_ILi32EEENS7_ILi256EEEEEELi256ENS_10bfloat16_tEfNS_4arch4Sm80ELb0ELb0ELb0ELb1ELb0ELb1ELb1ELb0EEENS1_21CollectiveEpilogueFwdINS6_IJS8_SA_S9_EEENS6_IJNS7_ILi1EEESI_SI_EEESC_SE_Li256ELb1ELb1ELb0ELb0EEENS1_19SingleTileSchedulerILb1ELb0ELb1ELi128EEEEEEEEEvNT_6ParamsE)
        /*0458*/ 	.word	0x00000000


	//----- nvinfo : EIATTR_MIN_STACK_SIZE
	.align		4
.L_196:
        /*045c*/ 	.byte	0x04, 0x12
        /*045e*/ 	.short	(.L_198 - .L_197)
	.align		4
.L_197:
        /*0460*/ 	.word	index@(_ZN7cutlass13device_kernelIN5flash19enable_sm80_to_sm89INS1_16FlashAttnFwdSm80INS1_25CollectiveMainloopFwdSm80ILi8ELi1ELb1EN4cute5tupleIJNS5_1CILi128EEENS7_ILi48EEENS7_ILi256EEEEEELi256ENS_10bfloat16_tEfNS_4arch4Sm80ELb0ELb1ELb0ELb0ELb0ELb0ELb1ELb0EEENS1_21CollectiveEpilogueFwdINS6_IJS8_SA_S9_EEENS6_IJNS7_ILi1EEESI_SI_EEESC_SE_Li256ELb0ELb1ELb0ELb0EEENS1_19SingleTileSchedulerILb0ELb0ELb1ELi128EEEEEEEEEvNT_6ParamsE)
        /*0464*/ 	.word	0x00000000


	//----- nvinfo : EIATTR_MIN_STACK_SIZE
	.align		4
.L_198:
        /*0468*/ 	.byte	0x04, 0x12
        /*046a*/ 	.short	(.L_200 - .L_199)
	.align		4
.L_199:
        /*046c*/ 	.word	index@(_ZN7cutlass13device_kernelIN5flash19enable_sm80_to_sm89INS1_16FlashAttnFwdSm80INS1_25CollectiveMainloopFwdSm80ILi8ELi1ELb1EN4cute5tupleIJNS5_1CILi128EEENS7_ILi48EEENS7_ILi256EEEEEELi256ENS_10bfloat16_tEfNS_4arch4Sm80ELb0ELb1ELb0ELb1ELb0ELb0ELb1ELb0EEENS1_21CollectiveEpilogueFwdINS6_IJS8_SA_S9_EEENS6_IJNS7_ILi1EEESI_SI_EEESC_SE_Li256ELb1ELb1ELb0ELb0EEENS1_19SingleTileSchedulerILb1ELb0ELb1ELi128EEEEEEEEEvNT_6ParamsE)
        /*0470*/ 	.word	0x00000000


	//----- nvinfo : EIATTR_MIN_STACK_SIZE
	.align		4
.L_200:
        /*0474*/ 	.byte	0x04, 0x12
        /*0476*/ 	.short	(.L_202 - .L_201)
	.align		4
.L_201:
        /*0478*/ 	.word	index@(_ZN7cutlass13device_kernelIN5flash19enable_sm80_to_sm89INS1_16FlashAttnFwdSm80INS1_25CollectiveMainloopFwdSm80ILi8ELi1ELb0EN4cute5tupleIJNS5_1CILi128EEENS7_ILi32EEENS7_ILi256EEEEEELi256ENS_10bfloat16_tEfNS_4arch4Sm80ELb0ELb1ELb0ELb1ELb0ELb1ELb1ELb0EEENS1_21CollectiveEpilogueFwdINS6_IJS8_SA_S9_EEENS6_IJNS7_ILi1EEESI_SI_EEESC_SE_Li256ELb1ELb1ELb0ELb0EEENS1_19SingleTileSchedulerILb1ELb0ELb1ELi128EEEEEEEEEvNT_6ParamsE)
        /*047c*/ 	.word	0x00000000


	//----- nvinfo : EIATTR_MIN_STACK_SIZE
	.align		4
.L_202:
        /*0480*/ 	.byte	0x04, 0x12
        /*0482*/ 	.short	(.L_204 - .L_203)
	.align		4
.L_203:
        /*0484*/ 	.word	index@(_ZN7cutlass13device_kernelIN5flash19enable_sm80_to_sm89INS1_16FlashAttnFwdSm80INS1_25CollectiveMainloopFwdSm80ILi8ELi1ELb1EN4cute5tupleIJNS5_1CILi128EEENS7_ILi64EEENS7_ILi256EEEEEELi256ENS_10bfloat16_tEfNS_4arch4Sm80ELb1ELb0ELb0ELb0ELb0ELb0ELb1ELb0EEENS1_21CollectiveEpilogueFwdINS6_IJS8_SA_S9_EEENS6_IJNS7_ILi1EEESI_SI_EEESC_SE_Li256ELb0ELb1ELb0ELb0EEENS1_30DynamicPersistentTileSchedulerILi256ELi256ELb0ELb1ELb0EEEEEEEEEvNT_6ParamsE)
        /*0488*/ 	.word	0x00000000


	//----- nvinfo : EIATTR_MIN_STACK_SIZE
	.align		4
.L_204:
        /*048c*/ 	.byte	0x04, 0x12
        /*048e*/ 	.short	(.L_206 - .L_205)
	.align		4
.L_205:
        /*0490*/ 	.word	index@(_ZN7cutlass13device_kernelIN5flash19enable_sm80_to_sm89INS1_16FlashAttnFwdSm80INS1_25CollectiveMainloopFwdSm80ILi8ELi1ELb1EN4cute5tupleIJNS5_1CILi128EEENS7_ILi64EEENS7_ILi256EEEEEELi256ENS_10bfloat16_tEfNS_4arch4Sm80ELb1ELb0ELb0ELb1ELb0ELb0ELb1ELb0EEENS1_21CollectiveEpilogueFwdINS6_IJS8_SA_S9_EEENS6_IJNS7_ILi1EEESI_SI_EEESC_SE_Li256ELb1ELb1ELb0ELb0EEENS1_19SingleTileSchedulerILb1ELb0ELb1ELi128EEEEEEEEEvNT_6ParamsE)
        /*0494*/ 	.word	0x00000000


	//----- nvinfo : EIATTR_MIN_STACK_SIZE
	.align		4
.L_206:
        /*0498*/ 	.byte	0x04, 0x12
        /*049a*/ 	.short	(.L_208 - .L_207)
	.align		4
.L_207:
        /*049c*/ 	.word	index@(_ZN7cutlass13device_kernelIN5flash19enable_sm80_to_sm89INS1_16FlashAttnFwdSm80INS1_25CollectiveMainloopFwdSm80ILi8ELi1ELb0EN4cute5tupleIJNS5_1CILi128EEENS7_ILi32EEENS7_ILi256EEEEEELi256ENS_10bfloat16_tEfNS_4arch4Sm80ELb1ELb0ELb0ELb1ELb0ELb1ELb1ELb0EEENS1_21CollectiveEpilogueFwdINS6_IJS8_SA_S9_EEENS6_IJNS7_ILi1EEESI_SI_EEESC_SE_Li256ELb1ELb1ELb0ELb0EEENS1_19SingleTileSchedulerILb1ELb0ELb1ELi128EEEEEEEEEvNT_6ParamsE)
        /*04a0*/ 	.word	0x00000000


	//----- nvinfo : EIATTR_MIN_STACK_SIZE
	.align		4
.L_208:
        /*04a4*/ 	.byte	0x04, 0x12
        /*04a6*/ 	.short	(.L_210 - .L_209)
	.align		4
.L_209:
        /*04a8*/ 	.word	index@(_ZN7cutlass13device_kernelIN5flash19enable_sm80_to_sm89INS1_16FlashAttnFwdSm80INS1_25CollectiveMainloopFwdSm80ILi8ELi1ELb0EN4cute5tupleIJNS5_1CILi128EEENS7_ILi96EEENS7_ILi256EEEEEELi256ENS_10bfloat16_tEfNS_4arch4Sm80ELb0ELb0ELb0ELb0ELb0ELb0ELb1ELb0EEENS1_21CollectiveEpilogueFwdINS6_IJS8_SA_S9_EEENS6_IJNS7_ILi1EEESI_SI_EEESC_SE_Li256ELb0ELb1ELb0ELb0EEENS1_19SingleTileSchedulerILb0ELb0ELb1ELi128EEEEEEEEEvNT_6ParamsE)
        /*04ac*/ 	.word	0x00000000


	//----- nvinfo : EIATTR_MIN_STACK_SIZE
	.align		4
.L_210:
        /*04b0*/ 	.byte	0x04, 0x12
        /*04b2*/ 	.short	(.L_212 - .L_211)
	.align		4
.L_211:
        /*04b4*/ 	.word	index@(_ZN7cutlass13device_kernelIN5flash19enable_sm80_to_sm89INS1_16FlashAttnFwdSm80INS1_25CollectiveMainloopFwdSm80ILi8ELi1ELb0EN4cute5tupleIJNS5_1CILi128EEENS7_ILi96EEENS7_ILi256EEEEEELi256ENS_10bfloat16_tEfNS_4arch4Sm80ELb0ELb0ELb0ELb1ELb0ELb0ELb1ELb0EEENS1_21CollectiveEpilogueFwdINS6_IJS8_SA_S9_EEENS6_IJNS7_ILi1EEESI_SI_EEESC_SE_Li256ELb1ELb1ELb0ELb0EEENS1_19SingleTileSchedulerILb1ELb0ELb1ELi128EEEEEEEEEvNT_6ParamsE)
        /*04b8*/ 	.word	0x00000000


	//----- nvinfo : EIATTR_MIN_STACK_SIZE
	.align		4
.L_212:
        /*04bc*/ 	.byte	0x04, 0x12
        /*04be*/ 	.short	(.L_214 - .L_213)
	.align		4
.L_213:
        /*04c0*/ 	.word	index@(_ZN7cutlass13device_kernelIN5flash19enable_sm80_to_sm89INS1_16FlashAttnFwdSm80INS1_25CollectiveMainloopFwdSm80ILi8ELi1ELb0EN4cute5tupleIJNS5_1CILi128EEENS7_ILi48EEENS7_ILi256EEEEEELi256ENS_10bfloat16_tEfNS_4arch4Sm80ELb0ELb0ELb0ELb1ELb0ELb1ELb1ELb0EEENS1_21CollectiveEpilogueFwdINS6_IJS8_SA_S9_EEENS6_IJNS7_ILi1EEESI_SI_EEESC_SE_Li256ELb1ELb1ELb0ELb0EEENS1_19SingleTileSchedulerILb1ELb0ELb1ELi128EEEEEEEEEvNT_6ParamsE)
        /*04c4*/ 	.word	0x00000000


	//----- nvinfo : EIATTR_MIN_STACK_SIZE
	.align		4
.L_214:
        /*04c8*/ 	.byte	0x04, 0x12
        /*04ca*/ 	.short	(.L_216 - .L_215)
	.align		4
.L_215:
        /*04cc*/ 	.word	index@(_ZN7cutlass13device_kernelIN5flash19enable_sm80_to_sm89INS1_16FlashAttnFwdSm80INS1_25CollectiveMainloopFwdSm80ILi8ELi1ELb0EN4cute5tupleIJNS5_1CILi128EEENS7_ILi64EEENS7_ILi256EEEEEELi256ENS_10bfloat16_tEfNS_4arch4Sm80ELb0ELb1ELb0ELb0ELb0ELb0ELb1ELb0EEENS1_21CollectiveEpilogueFwdINS6_IJS8_SA_S9_EEENS6_IJNS7_ILi1EEESI_SI_EEESC_SE_Li256ELb0ELb1ELb0ELb0EEENS1_19SingleTileSchedulerILb0ELb0ELb1ELi128EEEEEEEEEvNT_6ParamsE)
        /*04d0*/ 	.word	0x00000000


	//----- nvinfo : EIATTR_MIN_STACK_SIZE
	.align		4
.L_216:
        /*04d4*/ 	.byte	0x04, 0x12
        /*04d6*/ 	.short	(.L_218 - .L_217)
	.align		4
.L_217:
        /*04d8*/ 	.word	index@(_ZN7cutlass13device_kernelIN5flash19enable_sm80_to_sm89INS1_16FlashAttnFwdSm80INS1_25CollectiveMainloopFwdSm80ILi8ELi1ELb0EN4cute5tupleIJNS5_1CILi128EEENS7_ILi64EEENS7_ILi256EEEEEELi256ENS_10bfloat16_tEfNS_4arch4Sm80ELb0ELb1ELb0ELb1ELb0ELb0ELb1ELb0EEENS1_21CollectiveEpilogueFwdINS6_IJS8_SA_S9_EEENS6_IJNS7_ILi1EEESI_SI_EEESC_SE_Li256ELb1ELb1ELb0ELb0EEENS1_19SingleTileSchedulerILb1ELb0ELb1ELi128EEEEEEEEEvNT_6ParamsE)
        /*04dc*/ 	.word	0x00000000


	//----- nvinfo : EIATTR_MIN_STACK_SIZE
	.align		4
.L_218:
        /*04e0*/ 	.byte	0x04, 0x12
        /*04e2*/ 	.short	(.L_220 - .L_219)
	.align		4
.L_219:
        /*04e4*/ 	.word	index@(_ZN7cutlass13device_kernelIN5flash19enable_sm80_to_sm89INS1_16FlashAttnFwdSm80INS1_25CollectiveMainloopFwdSm80ILi8ELi1ELb0EN4cute5tupleIJNS5_1CILi128EEENS7_ILi48EEENS7_ILi256EEEEEELi256ENS_10bfloat16_tEfNS_4arch4Sm80ELb0ELb1ELb0ELb1ELb0ELb1ELb1ELb0EEENS1_21CollectiveEpilogueFwdINS6_IJS8_SA_S9_EEENS6_IJNS7_ILi1EEESI_SI_EEESC_SE_Li256ELb1ELb1ELb0ELb0EEENS1_19SingleTileSchedulerILb1ELb0ELb1ELi128EEEEEEEEEvNT_6ParamsE)
        /*04e8*/ 	.word	0x00000000


	//----- nvinfo : EIATTR_MIN_STACK_SIZE
	.align		4
.L_220:
        /*04ec*/ 	.byte	0x04, 0x12
        /*04ee*/ 	.short	(.L_222 - .L_221)
	.align		4
.L_221:
        /*04f0*/ 	.word	index@(_ZN7cutlass13device_kernelIN5flash19enable_sm80_to_sm89INS1_16FlashAttnFwdSm80INS1_25CollectiveMainloopFwdSm80ILi8ELi1ELb0EN4cute5tupleIJNS5_1CILi128EEENS7_ILi96EEENS7_ILi256EEEEEELi256ENS_10bfloat16_tEfNS_4arch4Sm80ELb1ELb0ELb0ELb0ELb0ELb0ELb1ELb0EEENS1_21CollectiveEpilogueFwdINS6_IJS8_SA_S9_EEENS6_IJNS7_ILi1EEESI_SI_EEESC_SE_Li256ELb0ELb1ELb0ELb0EEENS1_30DynamicPersistentTileSchedulerILi256ELi256ELb0ELb1ELb0EEEEEEEEEvNT_6ParamsE)
        /*04f4*/ 	.word	0x00000000


	//----- nvinfo : EIATTR_MIN_STACK_SIZE
	.align		4
.L_222:
        /*04f8*/ 	.byte	0x04, 0x12
        /*04fa*/ 	.short	(.L_224 - .L_223)
	.align		4
.L_223:
        /*04fc*/ 	.word	index@(_ZN7cutlass13device_kernelIN5flash19enable_sm80_to_sm89INS1_16FlashAttnFwdSm80INS1_25CollectiveMainloopFwdSm80ILi8ELi1ELb0EN4cute5tupleIJNS5_1CILi128EEENS7_ILi96EEENS7_ILi256EEEEEELi256ENS_10bfloat16_tEfNS_4arch4Sm80ELb1ELb0ELb0ELb1ELb0ELb0ELb1ELb0EEENS1_21CollectiveEpilogueFwdINS6_IJS8_SA_S9_EEENS6_IJNS7_ILi1EEESI_SI_EEESC_SE_Li256ELb1ELb1ELb0ELb0EEENS1_19SingleTileSchedulerILb1ELb0ELb1ELi128EEEEEEEEEvNT_6ParamsE)
        /*0500*/ 	.word	0x00000000


	//----- nvinfo : EIATTR_MIN_STACK_SIZE
	.align		4
.L_224:
        /*0504*/ 	.byte	0x04, 0x12
        /*0506*/ 	.short	(.L_226 - .L_225)
	.align		4
.L_225:
        /*0508*/ 	.word	index@(_ZN7cutlass13device_kernelIN5flash19enable_sm80_to_sm89INS1_16FlashAttnFwdSm80INS1_25CollectiveMainloopFwdSm80ILi8ELi1ELb0EN4cute5tupleIJNS5_1CILi128EEENS7_ILi48EEENS7_ILi256EEEEEELi256ENS_10bfloat16_tEfNS_4arch4Sm80ELb1ELb0ELb0ELb1ELb0ELb1ELb1ELb0EEENS1_21CollectiveEpilogueFwdINS6_IJS8_SA_S9_EEENS6_IJNS7_ILi1EEESI_SI_EEESC_SE_Li256ELb1ELb1ELb0ELb0EEENS1_19SingleTileSchedulerILb1ELb0ELb1ELi128EEEEEEEEEvNT_6ParamsE)
        /*050c*/ 	.word	0x00000000
.L_226:


//--------------------- .nv.compat                --------------------------
	.section	.nv.compat,"",@"SHT_CUDA_COMPAT_INFO"
	.align	4
        /*0000*/ 	.byte	0x02, 0x09, 0x01, 0x00, 0x02, 0x02, 0x01, 0x00, 0x02, 0x05, 0x05, 0x00, 0x03, 0x07, 0x01, 0x01
        /*0010*/ 	.byte	0x02, 0x03, 0x00, 0x00, 0x02, 0x06, 0x01, 0x00, 0x04, 0x0b, 0x08, 0x00, 0x09, 0x00, 0x00, 0x00
        /*0020*/ 	.byte	0x00, 0x00, 0x00, 0x00


//--------------------- .nv.info._ZN7cutlass13device_kernelIN5flash19enable_sm80_to_sm89INS1_16FlashAttnFwdSm80INS1_25CollectiveMainloopFwdSm80ILi8ELi1ELb1EN4cute5tupleIJNS5_1CILi128EEENS7_ILi64EEENS7_ILi256EEEEEELi256ENS_10bfloat16_tEfNS_4arch4Sm80ELb0ELb0ELb1ELb0ELb0ELb0ELb1ELb0EEENS1_21CollectiveEpilogueFwdINS6_IJS8_SA_S9_EEENS6_IJNS7_ILi1EEESI_SI_EEESC_SE_Li256ELb0ELb1ELb0ELb0EEENS1_19SingleTileSchedulerILb0ELb0ELb1ELi128EEEEEEEEEvNT_6ParamsE --------------------------
	.section	.nv.info._ZN7cutlass13device_kernelIN5flash19enable_sm80_to_sm89INS1_16FlashAttnFwdSm80INS1_25CollectiveMainloopFwdSm80ILi8ELi1ELb1EN4cute5tupleIJNS5_1CILi128EEENS7_ILi64EEENS7_ILi256EEEEEELi256ENS_10bfloat16_tEfNS_4arch4Sm80ELb0ELb0ELb1ELb0ELb0ELb0ELb1ELb0EEENS1_21CollectiveEpilogueFwdINS6_IJS8_SA_S9_EEENS6_IJNS7_ILi1EEESI_SI_EEESC_SE_Li256ELb0ELb1ELb0ELb0EEENS1_19SingleTileSchedulerILb0ELb0ELb1ELi128EEEEEEEEEvNT_6ParamsE,"",@"SHT_CUDA_INFO"
	.sectionflags	@""
	.align	4


	//----- nvinfo : EIATTR_CUDA_API_VERSION
	.align		4
        /*0000*/ 	.byte	0x04, 0x37
        /*0002*/ 	.short	(.L_228 - .L_227)
.L_227:
        /*0004*/ 	.word	0x00000082


	//----- nvinfo : EIATTR_KPARAM_INFO
	.align		4
.L_228:
        /*0008*/ 	.byte	0x04, 0x17
        /*000a*/ 	.short	(.L_230 - .L_229)
.L_229:
        /*000c*/ 	.word	0x00000000
        /*0010*/ 	.short	0x0000
        /*0012*/ 	.short	0x0000
        /*0014*/ 	.byte	0x00, 0xf0, 0x61, 0x10


	//----- nvinfo : EIATTR_SPARSE_MMA_MASK
	.align		4
.L_230:
        /*0018*/ 	.byte	0x03, 0x50
        /*001a*/ 	.short	0x0000


	//----- nvinfo : EIATTR_MAXREG_COUNT
	.align		4
        /*001c*/ 	.byte	0x03, 0x1b
        /*001e*/ 	.short	0x00ff


	//----- nvinfo : EIATTR_MERCURY_ISA_VERSION
	.align		4
        /*0020*/ 	.byte	0x03, 0x5f
        /*0022*/ 	.short	0x0101


	//----- nvinfo : EIATTR_VRC_CTA_INIT_COUNT
	.align		4
        /*0024*/ 	.byte	0x02, 0x4a
	.zero		1
	.zero		1


	//----- nvinfo : EIATTR_EXIT_INSTR_OFFSETS
	.align		4
        /*0028*/ 	.byte	0x04, 0x1c
        /*002a*/ 	.short	(.L_232 - .L_231)


	//   ....[0]....
.L_231:
        /*002c*/ 	.word	0x00000010


	//----- nvinfo : EIATTR_MAX_THREADS
	.align		4
.L_232:
        /*0030*/ 	.byte	0x04, 0x05
        /*0032*/ 	.short	(.L_234 - .L_233)
.L_233:
        /*0034*/ 	.word	0x00000100
        /*0038*/ 	.word	0x00000001
        /*003c*/ 	.word	0x00000001


	//----- nvinfo : EIATTR_CBANK_PARAM_SIZE
	.align		4
.L_234:
        /*0040*/ 	.byte	0x03, 0x19
        /*0042*/ 	.short	0x0418


	//----- nvinfo : EIATTR_PARAM_CBANK
	.align		4
        /*0044*/ 	.byte	0x04, 0x0a
        /*0046*/ 	.short	(.L_236 - .L_235)
	.align		4
.L_235:
        /*0048*/ 	.word	index@(.nv.constant0._ZN7cutlass13device_kernelIN5flash19enable_sm80_to_sm89INS1_16FlashAttnFwdSm80INS1_25CollectiveMainloopFwdSm80ILi8ELi1ELb1EN4cute5tupleIJNS5_1CILi128EEENS7_ILi64EEENS7_ILi256EEEEEELi256ENS_10bfloat16_tEfNS_4arch4Sm80ELb0ELb0ELb1ELb0ELb0ELb0ELb1ELb0EEENS1_21CollectiveEpilogueFwdINS6_IJS8_SA_S9_EEENS6_IJNS7_ILi1EEESI_SI_EEESC_SE_Li256ELb0ELb1ELb0ELb0EEENS1_19SingleTileSchedulerILb0ELb0ELb1ELi128EEEEEEEEEvNT_6ParamsE)
        /*004c*/ 	.short	0x0380
        /*004e*/ 	.short	0x0418


	//----- nvinfo : EIATTR_SW_WAR
	.align		4
.L_236:
        /*0050*/ 	.byte	0x04, 0x36
        /*0052*/ 	.short	(.L_238 - .L_237)
.L_237:
        /*0054*/ 	.word	0x00000008
.L_238:


//--------------------- .nv.info._ZN7cutlass13device_kernelIN5flash19enable_sm80_to_sm89INS1_16FlashAttnFwdSm80INS1_25CollectiveMainloopFwdSm80ILi8ELi1ELb1EN4cute5tupleIJNS5_1CILi128EEENS7_ILi64EEENS7_ILi256EEEEEELi256ENS_10bfloat16_tEfNS_4arch4Sm80ELb0ELb0ELb1ELb1ELb0ELb0ELb1ELb0EEENS1_21CollectiveEpilogueFwdINS6_IJS8_SA_S9_EEENS6_IJNS7_ILi1EEESI_SI_EEESC_SE_Li256ELb1ELb1ELb0ELb0EEENS1_19SingleTileSchedulerILb1ELb0ELb1ELi128EEEEEEEEEvNT_6ParamsE --------------------------
	.section	.nv.info._ZN7cutlass13device_kernelIN5flash19enable_sm80_to_sm89INS1_16FlashAttnFwdSm80INS1_25CollectiveMainloopFwdSm80ILi8ELi1ELb1EN4cute5tupleIJNS5_1CILi128EEENS7_ILi64EEENS7_ILi256EEEEEELi256ENS_10bfloat16_tEfNS_4arch4Sm80ELb0ELb0ELb1ELb1ELb0ELb0ELb1ELb0EEENS1_21CollectiveEpilogueFwdINS6_IJS8_SA_S9_EEENS6_IJNS7_ILi1EEESI_SI_EEESC_SE_Li256ELb1ELb1ELb0ELb0EEENS1_19SingleTileSchedulerILb1ELb0ELb1ELi128EEEEEEEEEvNT_6ParamsE,"",@"SHT_CUDA_INFO"
	.sectionflags	@""
	.align	4


	//----- nvinfo : EIATTR_CUDA_API_VERSION
	.align		4
        /*0000*/ 	.byte	0x04, 0x37
        /*0002*/ 	.short	(.L_240 - .L_239)
.L_239:
        /*0004*/ 	.word	0x00000082


	//----- nvinfo : EIATTR_KPARAM_INFO
	.align		4
.L_240:
        /*0008*/ 	.byte	0x04, 0x17
        /*000a*/ 	.short	(.L_242 - .L_241)
.L_241:
        /*000c*/ 	.word	0x00000000
        /*0010*/ 	.short	0x0000
        /*0012*/ 	.short	0x0000
        /*0014*/ 	.byte	0x00, 0xf0, 0x61, 0x10


	//----- nvinfo : EIATTR_SPARSE_MMA_MASK
	.align		4
.L_242:
        /*0018*/ 	.byte	0x03, 0x50
        /*001a*/ 	.short	0x0000


	//----- nvinfo : EIATTR_MAXREG_COUNT
	.align		4
        /*001c*/ 	.byte	0x03, 0x1b
        /*001e*/ 	.short	0x00ff


	//----- nvinfo : EIATTR_MERCURY_ISA_VERSION
	.align		4
        /*0020*/ 	.byte	0x03, 0x5f
        /*0022*/ 	.short	0x0101


	//----- nvinfo : EIATTR_VRC_CTA_INIT_COUNT
	.align		4
        /*0024*/ 	.byte	0x02, 0x4a
	.zero		1
	.zero		1


	//----- nvinfo : EIATTR_EXIT_INSTR_OFFSETS
	.align		4
        /*0028*/ 	.byte	0x04, 0x1c
        /*002a*/ 	.short	(.L_244 - .L_243)


	//   ....[0]....
.L_243:
        /*002c*/ 	.word	0x00000010


	//----- nvinfo : EIATTR_MAX_THREADS
	.align		4
.L_244:
        /*0030*/ 	.byte	0x04, 0x05
        /*0032*/ 	.short	(.L_246 - .L_245)
.L_245:
        /*0034*/ 	.word	0x00000100
        /*0038*/ 	.word	0x00000001
        /*003c*/ 	.word	0x00000001


	//----- nvinfo : EIATTR_CBANK_PARAM_SIZE
	.align		4
.L_246:
        /*0040*/ 	.byte	0x03, 0x19
        /*0042*/ 	.short	0x0418


	//----- nvinfo : EIATTR_PARAM_CBANK
	.align		4
        /*0044*/ 	.byte	0x04, 0x0a
        /*0046*/ 	.short	(.L_248 - .L_247)
	.align		4
.L_247:
        /*0048*/ 	.word	index@(.nv.constant0._ZN7cutlass13device_kernelIN5flash19enable_sm80_to_sm89INS1_16FlashAttnFwdSm80INS1_25CollectiveMainloopFwdSm80ILi8ELi1ELb1EN4cute5tupleIJNS5_1CILi128EEENS7_ILi64EEENS7_ILi256EEEEEELi256ENS_10bfloat16_tEfNS_4arch4Sm80ELb0ELb0ELb1ELb1ELb0ELb0ELb1ELb0EEENS1_21CollectiveEpilogueFwdINS6_IJS8_SA_S9_EEENS6_IJNS7_ILi1EEESI_SI_EEESC_SE_Li256ELb1ELb1ELb0ELb0EEENS1_19SingleTileSchedulerILb1ELb0ELb1ELi128EEEEEEEEEvNT_6ParamsE)
        /*004c*/ 	.short	0x0380
        /*004e*/ 	.short	0x0418


	//----- nvinfo : EIATTR_SW_WAR
	.align		4
.L_248:
        /*0050*/ 	.byte	0x04, 0x36
        /*0052*/ 	.short	(.L_250 - .L_249)
.L_249:
        /*0054*/ 	.word	0x00000008
.L_250:


//--------------------- .nv.info._ZN7cutlass13device_kernelIN5flash19enable_sm80_to_sm89INS1_16FlashAttnFwdSm80INS1_25CollectiveMainloopFwdSm80ILi8ELi1ELb0EN4cute5tupleIJNS5_1CILi128EEENS7_ILi32EEENS7_ILi256EEEEEELi256ENS_10bfloat16_tEfNS_4arch4Sm80ELb0ELb0ELb1ELb1ELb0ELb1ELb1ELb0EEENS1_21CollectiveEpilogueFwdINS6_IJS8_SA_S9_EEENS6_IJNS7_ILi1EEESI_SI_EEESC_SE_Li256ELb1ELb1ELb0ELb0EEENS1_19SingleTileSchedulerILb1ELb0ELb1ELi128EEEEEEEEEvNT_6ParamsE --------------------------
	.section	.nv.info._ZN7cutlass13device_kernelIN5flash19enable_sm80_to_sm89INS1_16FlashAttnFwdSm80INS1_25CollectiveMainloopFwdSm80ILi8ELi1ELb0EN4cute5tupleIJNS5_1CILi128EEENS7_ILi32EEENS7_ILi256EEEEEELi256ENS_10bfloat16_tEfNS_4arch4Sm80ELb0ELb0ELb1ELb1ELb0ELb1ELb1ELb0EEENS1_21CollectiveEpilogueFwdINS6_IJS8_SA_S9_EEENS6_IJNS7_ILi1EEESI_SI_EEESC_SE_Li256ELb1ELb1ELb0ELb0EEENS1_19SingleTileSchedulerILb1ELb0ELb1ELi128EEEEEEEEEvNT_6ParamsE,"",@"SHT_CUDA_INFO"
	.sectionflags	@""
	.align	4


	//----- nvinfo : EIATTR_CUDA_API_VERSION
	.align		4
        /*0000*/ 	.byte	0x04, 0x37
        /*0002*/ 	.short	(.L_252 - .L_251)
.L_251:
        /*0004*/ 	.word	0x00000082


	//----- nvinfo : EIATTR_KPARAM_INFO
	.align		4
.L_252:
        /*0008*/ 	.byte	0x04, 0x17
        /*000a*/ 	.short	(.L_254 - .L_253)
.L_253:
        /*000c*/ 	.word	0x00000000
        /*0010*/ 	.short	0x0000
        /*0012*/ 	.short	0x0000
        /*0014*/ 	.byte	0x00, 0xf0, 0x61, 0x10


	//----- nvinfo : EIATTR_SPARSE_MMA_MASK
	.align		4
.L_254:
        /*0018*/ 	.byte	0x03, 0x50
        /*001a*/ 	.short	0x0000


	//----- nvinfo : EIATTR_MAXREG_COUNT
	.align		4
        /*001c*/ 	.byte	0x03, 0x1b
        /*001e*/ 	.short	0x00ff


	//----- nvinfo : EIATTR_MERCURY_ISA_VERSION
	.align		4
        /*0020*/ 	.byte	0x03, 0x5f
        /*0022*/ 	.short	0x0101


	//----- nvinfo : EIATTR_VRC_CTA_INIT_COUNT
	.align		4
        /*0024*/ 	.byte	0x02, 0x4a
	.zero		1
	.zero		1


	//----- nvinfo : EIATTR_EXIT_INSTR_OFFSETS
	.align		4
        /*0028*/ 	.byte	0x04, 0x1c
        /*002a*/ 	.short	(.L_256 - .L_255)


	//   ....[0]....
.L_255:
        /*002c*/ 	.word	0x00000010


	//----- nvinfo : EIATTR_MAX_THREADS
	.align		4
.L_256:
        /*0030*/ 	.byte	0x04, 0x05
        /*0032*/ 	.short	(.L_258 - .L_257)
.L_257:
        /*0034*/ 	.word	0x00000100
        /*0038*/ 	.word	0x00000001
        /*003c*/ 	.word	0x00000001


	//----- nvinfo : EIATTR_CBANK_PARAM_SIZE
	.align		4
.L_258:
        /*0040*/ 	.byte	0x03, 0x19
        /*0042*/ 	.short	0x0418


	//----- nvinfo : EIATTR_PARAM_CBANK
	.align		4
        /*0044*/ 	.byte	0x04, 0x0a
        /*0046*/ 	.short	(.L_260 - .L_259)
	.align		4
.L_259:
        /*0048*/ 	.word	index@(.nv.constant0._ZN7cutlass13device_kernelIN5flash19enable_sm80_to_sm89INS1_16FlashAttnFwdSm80INS1_25CollectiveMainloopFwdSm80ILi8ELi1ELb0EN4cute5tupleIJNS5_1CILi128EEENS7_ILi32EEENS7_ILi256EEEEEELi256ENS_10bfloat16_tEfNS_4arch4Sm80ELb0ELb0ELb1ELb1ELb0ELb1ELb1ELb0EEENS1_21CollectiveEpilogueFwdINS6_IJS8_SA_S9_EEENS6_IJNS7_ILi1EEESI_SI_EEESC_SE_Li256ELb1ELb1ELb0ELb0EEENS1_19SingleTileSchedulerILb1ELb0ELb1ELi128EEEEEEEEEvNT_6ParamsE)
        /*004c*/ 	.short	0x0380
        /*004e*/ 	.short	0x0418


	//----- nvinfo : EIATTR_SW_WAR
	.align		4
.L_260:
        /*0050*/ 	.byte	0x04, 0x36
        /*0052*/ 	.short	(.L_262 - .L_261)
.L_261:
        /*0054*/ 	.word	0x00000008
.L_262:


//--------------------- .nv.info._ZN7cutlass13device_kernelIN5flash19enable_sm80_to_sm89INS1_16FlashAttnFwdSm80INS1_25CollectiveMainloopFwdSm80ILi8ELi1ELb1EN4cute5tupleIJNS5_1CILi128EEENS7_ILi48EEENS7_ILi256EEEEEELi256ENS_10bfloat16_tEfNS_4arch4Sm80ELb0ELb1ELb1ELb0ELb0ELb0ELb1ELb0EEENS1_21CollectiveEpilogueFwdINS6_IJS8_SA_S9_EEENS6_IJNS7_ILi1EEESI_SI_EEESC_SE_Li256ELb0ELb1ELb0ELb0EEENS1_19SingleTileSchedulerILb0ELb0ELb1ELi128EEEEEEEEEvNT_6ParamsE --------------------------
	.section	.nv.info._ZN7cutlass13device_kernelIN5flash19enable_sm80_to_sm89INS1_16FlashAttnFwdSm80INS1_25CollectiveMainloopFwdSm80ILi8ELi1ELb1EN4cute5tupleIJNS5_1CILi128EEENS7_ILi48EEENS7_ILi256EEEEEELi256ENS_10bfloat16_tEfNS_4arch4Sm80ELb0ELb1ELb1ELb0ELb0ELb0ELb1ELb0EEENS1_21CollectiveEpilogueFwdINS6_IJS8_SA_S9_EEENS6_IJNS7_ILi1EEESI_SI_EEESC_SE_Li256ELb0ELb1ELb0ELb0EEENS1_19SingleTileSchedulerILb0ELb0ELb1ELi128EEEEEEEEEvNT_6ParamsE,"",@"SHT_CUDA_INFO"
	.sectionflags	@""
	.align	4


	//----- nvinfo : EIATTR_CUDA_API_VERSION
	.align		4
        /*0000*/ 	.byte	0x04, 0x37
        /*0002*/ 	.short	(.L_264 - .L_263)
.L_263:
        /*0004*/ 	.word	0x00000082


	//----- nvinfo : EIATTR_KPARAM_INFO
	.align		4
.L_264:
        /*0008*/ 	.byte	0x04, 0x17
        /*000a*/ 	.short	(.L_266 - .L_265)
.L_265:
        /*000c*/ 	.word	0x00000000
        /*0010*/ 	.short	0x0000
        /*0012*/ 	.short	0x0000
        /*0014*/ 	.byte	0x00, 0xf0, 0x61, 0x10


	//----- nvinfo : EIATTR_SPARSE_MMA_MASK
	.align		4
.L_266:
        /*0018*/ 	.byte	0x03, 0x50
        /*001a*/ 	.short	0x0000


	//----- nvinfo : EIATTR_MAXREG_COUNT
	.align		4
        /*001c*/ 	.byte	0x03, 0x1b
        /*001e*/ 	.short	0x00ff


	//----- nvinfo : EIATTR_MERCURY_ISA_VERSION
	.align		4
        /*0020*/ 	.byte	0x03, 0x5f
        /*0022*/ 	.short	0x0101


	//----- nvinfo : EIATTR_VRC_CTA_INIT_COUNT
	.align		4
        /*0024*/ 	.byte	0x02, 0x4a
	.zero		1
	.zero		1


	//----- nvinfo : EIATTR_EXIT_INSTR_OFFSETS
	.align		4
        /*0028*/ 	.byte	0x04, 0x1c
        /*002a*/ 	.short	(.L_268 - .L_267)


	//   ....[0]....
.L_267:
        /*002c*/ 	.word	0x00000010


	//----- nvinfo : EIATTR_MAX_THREADS
	.align		4
.L_268:
        /*0030*/ 	.byte	0x04, 0x05
        /*0032*/ 	.short	(.L_270 - .L_269)
.L_269:
        /*0034*/ 	.word	0x00000100
        /*0038*/ 	.word	0x00000001
        /*003c*/ 	.word	0x00000001


	//----- nvinfo : EIATTR_CBANK_PARAM_SIZE
	.align		4
.L_270:
        /*0040*/ 	.byte	0x03, 0x19
        /*0042*/ 	.short	0x0418


	//----- nvinfo : EIATTR_PARAM_CBANK
	.align		4
        /*0044*/ 	.byte	0x04, 0x0a
        /*0046*/ 	.short	(.L_272 - .L_271)
	.align		4
.L_271:
        /*0048*/ 	.word	index@(.nv.constant0._ZN7cutlass13device_kernelIN5flash19enable_sm80_to_sm89INS1_16FlashAttnFwdSm80INS1_25CollectiveMainloopFwdSm80ILi8ELi1ELb1EN4cute5tupleIJNS5_1CILi128EEENS7_ILi48EEENS7_ILi256EEEEEELi256ENS_10bfloat16_tEfNS_4arch4Sm80ELb0ELb1ELb1ELb0ELb0ELb0ELb1ELb0EEENS1_21CollectiveEpilogueFwdINS6_IJS8_SA_S9_EEENS6_IJNS7_ILi1EEESI_SI_EEESC_SE_Li256ELb0ELb1ELb0ELb0EEENS1_19SingleTileSchedulerILb0ELb0ELb1ELi128EEEEEEEEEvNT_6ParamsE)
        /*004c*/ 	.short	0x0380
        /*004e*/ 	.short	0x0418


	//----- nvinfo : EIATTR_SW_WAR
	.align		4
.L_272:
        /*0050*/ 	.byte	0x04, 0x36
        /*0052*/ 	.short	(.L_274 - .L_273)
.L_273:
        /*0054*/ 	.word	0x00000008
.L_274:


//--------------------- .nv.info._ZN7cutlass13device_kernelIN5flash19enable_sm80_to_sm89INS1_16FlashAttnFwdSm80INS1_25CollectiveMainloopFwdSm80ILi8ELi1ELb1EN4cute5tupleIJNS5_1CILi128EEENS7_ILi48EEENS7_ILi256EEEEEELi256ENS_10bfloat16_tEfNS_4arch4Sm80ELb0ELb1ELb1ELb1ELb0ELb0ELb1ELb0EEENS1_21CollectiveEpilogueFwdINS6_IJS8_SA_S9_EEENS6_IJNS7_ILi1EEESI_SI_EEESC_SE_Li256ELb1ELb1ELb0ELb0EEENS1_19SingleTileSchedulerILb1ELb0ELb1ELi128EEEEEEEEEvNT_6ParamsE --------------------------
	.section	.nv.info._ZN7cutlass13device_kernelIN5flash19enable_sm80_to_sm89INS1_16FlashAttnFwdSm80INS1_25CollectiveMainloopFwdSm80ILi8ELi1ELb1EN4cute5tupleIJNS5_1CILi128EEENS7_ILi48EEENS7_ILi256EEEEEELi256ENS_10bfloat16_tEfNS_4arch4Sm80ELb0ELb1ELb1ELb1ELb0ELb0ELb1ELb0EEENS1_21CollectiveEpilogueFwdINS6_IJS8_SA_S9_EEENS6_IJNS7_ILi1EEESI_SI_EEESC_SE_Li256ELb1ELb1ELb0ELb0EEENS1_19SingleTileSchedulerILb1ELb0ELb1ELi128EEEEEEEEEvNT_6ParamsE,"",@"SHT_CUDA_INFO"
	.sectionflags	@""
	.align	4


	//----- nvinfo : EIATTR_CUDA_API_VERSION
	.align		4
        /*0000*/ 	.byte	0x04, 0x37
        /*0002*/ 	.short	(.L_276 - .L_275)
.L_275:
        /*0004*/ 	.word	0x00000082


	//----- nvinfo : EIATTR_KPARAM_INFO
	.align		4
.L_276:
        /*0008*/ 	.byte	0x04, 0x17
        /*000a*/ 	.short	(.L_278 - .L_277)
.L_277:
        /*000c*/ 	.word	0x00000000
        /*0010*/ 	.short	0x0000
        /*0012*/ 	.short	0x0000
        /*0014*/ 	.byte	0x00, 0xf0, 0x61, 0x10


	//----- nvinfo : EIATTR_SPARSE_MMA_MASK
	.align		4
.L_278:
        /*0018*/ 	.byte	0x03, 0x50
        /*001a*/ 	.short	0x0000


	//----- nvinfo : EIATTR_MAXREG_COUNT
	.align		4
        /*001c*/ 	.byte	0x03, 0x1b
        /*001e*/ 	.short	0x00ff


	//----- nvinfo : EIATTR_MERCURY_ISA_VERSION
	.align		4
        /*0020*/ 	.byte	0x03, 0x5f
        /*0022*/ 	.short	0x0101


	//----- nvinfo : EIATTR_VRC_CTA_INIT_COUNT
	.align		4
        /*0024*/ 	.byte	0x02, 0x4a
	.zero		1
	.zero		1


	//----- nvinfo : EIATTR_EXIT_INSTR_OFFSETS
	.align		4
        /*0028*/ 	.byte	0x04, 0x1c
        /*002a*/ 	.short	(.L_280 - .L_279)


	//   ....[0]....
.L_279:
        /*002c*/ 	.word	0x00000010


	//----- nvinfo : EIATTR_MAX_THREADS
	.align		4
.L_280:
        /*0030*/ 	.byte	0x04, 0x05
        /*0032*/ 	.short	(.L_282 - .L_281)
.L_281:
        /*0034*/ 	.word	0x00000100
        /*0038*/ 	.word	0x00000001
        /*003c*/ 	.word	0x00000001


	//----- nvinfo : EIATTR_CBANK_PARAM_SIZE
	.align		4
.L_282:
        /*0040*/ 	.byte	0x03, 0x19
        /*0042*/ 	.short	0x0418


	//----- nvinfo : EIATTR_PARAM_CBANK
	.align		4
        /*0044*/ 	.byte	0x04, 0x0a
        /*0046*/ 	.short	(.L_284 - .L_283)
	.align		4
.L_283:
        /*0048*/ 	.word	index@(.nv.constant0._ZN7cutlass13device_kernelIN5flash19enable_sm80_to_sm89INS1_16FlashAttnFwdSm80INS1_25CollectiveMainloopFwdSm80ILi8ELi1ELb1EN4cute5tupleIJNS5_1CILi128EEENS7_ILi48EEENS7_ILi256EEEEEELi256ENS_10bfloat16_tEfNS_4arch4Sm80ELb0ELb1ELb1ELb1ELb0ELb0ELb1ELb0EEENS1_21CollectiveEpilogueFwdINS6_IJS8_SA_S9_EEENS6_IJNS7_ILi1EEESI_SI_EEESC_SE_Li256ELb1ELb1ELb0ELb0EEENS1_19SingleTileSchedulerILb1ELb0ELb1ELi128EEEEEEEEEvNT_6ParamsE)
        /*004c*/ 	.short	0x0380
        /*004e*/ 	.short	0x0418


	//----- nvinfo : EIATTR_SW_WAR
	.align		4
.L_284:
        /*0050*/ 	.byte	0x04, 0x36
        /*0052*/ 	.short	(.L_286 - .L_285)
.L_285:
        /*0054*/ 	.word	0x00000008
.L_286:


//--------------------- .nv.info._ZN7cutlass13device_kernelIN5flash19enable_sm80_to_sm89INS1_16FlashAttnFwdSm80INS1_25CollectiveMainloopFwdSm80ILi8ELi1ELb0EN4cute5tupleIJNS5_1CILi128EEENS7_ILi32EEENS7_ILi256EEEEEELi256ENS_10bfloat16_tEfNS_4arch4Sm80ELb0ELb1ELb1ELb1ELb0ELb1ELb1ELb0EEENS1_21CollectiveEpilogueFwdINS6_IJS8_SA_S9_EEENS6_IJNS7_ILi1EEESI_SI_EEESC_SE_Li256ELb1ELb1ELb0ELb0EEENS1_19SingleTileSchedulerILb1ELb0ELb1ELi128EEEEEEEEEvNT_6ParamsE --------------------------
	.section	.nv.info._ZN7cutlass13device_kernelIN5flash19enable_sm80_to_sm89INS1_16FlashAttnFwdSm80INS1_25CollectiveMainloopFwdSm80ILi8ELi1ELb0EN4cute5tupleIJNS5_1CILi128EEENS7_ILi32EEENS7_ILi256EEEEEELi256ENS_10bfloat16_tEfNS_4arch4Sm80ELb0ELb1ELb1ELb1ELb0ELb1ELb1ELb0EEENS1_21CollectiveEpilogueFwdINS6_IJS8_SA_S9_EEENS6_IJNS7_ILi1EEESI_SI_EEESC_SE_Li256ELb1ELb1ELb0ELb0EEENS1_19SingleTileSchedulerILb1ELb0ELb1ELi128EEEEEEEEEvNT_6ParamsE,"",@"SHT_CUDA_INFO"
	.sectionflags	@""
	.align	4


	//----- nvinfo : EIATTR_CUDA_API_VERSION
	.align		4
        /*0000*/ 	.byte	0x04, 0x37
        /*0002*/ 	.short	(.L_288 - .L_287)
.L_287:
        /*0004*/ 	.word	0x00000082


	//----- nvinfo : EIATTR_KPARAM_INFO
	.align		4
.L_288:
        /*0008*/ 	.byte	0x04, 0x17
        /*000a*/ 	.short	(.L_290 - .L_289)
.L_289:
        /*000c*/ 	.word	0x00000000
        /*0010*/ 	.short	0x0000
        /*0012*/ 	.short	0x0000
        /*0014*/ 	.byte	0x00, 0xf0, 0x61, 0x10


	//----- nvinfo : EIATTR_SPARSE_MMA_MASK
	.align		4
.L_290:
        /*0018*/ 	.byte	0x03, 0x50
        /*001a*/ 	.short	0x0000


	//----- nvinfo : EIATTR_MAXREG_COUNT
	.align		4
        /*001c*/ 	.byte	0x03, 0x1b
        /*001e*/ 	.short	0x00ff


	//----- nvinfo : EIATTR_MERCURY_ISA_VERSION
	.align		4
        /*0020*/ 	.byte	0x03, 0x5f
        /*0022*/ 	.short	0x0101


	//----- nvinfo : EIATTR_VRC_CTA_INIT_COUNT
	.align		4
        /*0024*/ 	.byte	0x02, 0x4a
	.zero		1
	.zero		1


	//----- nvinfo : EIATTR_EXIT_INSTR_OFFSETS
	.align		4
        /*0028*/ 	.byte	0x04, 0x1c
        /*002a*/ 	.short	(.L_292 - .L_291)


	//   ....[0]....
.L_291:
        /*002c*/ 	.word	0x00000010


	//----- nvinfo : EIATTR_MAX_THREADS
	.align		4
.L_292:
        /*0030*/ 	.byte	0x04, 0x05
        /*0032*/ 	.short	(.L_294 - .L_293)
.L_293:
        /*0034*/ 	.word	0x00000100
        /*0038*/ 	.word	0x00000001
        /*003c*/ 	.word	0x00000001


	//----- nvinfo : EIATTR_CBANK_PARAM_SIZE
	.align		4
.L_294:
        /*0040*/ 	.byte	0x03, 0x19
        /*0042*/ 	.short	0x0418


	//----- nvinfo : EIATTR_PARAM_CBANK
	.align		4
        /*0044*/ 	.byte	0x04, 0x0a
        /*0046*/ 	.short	(.L_296 - .L_295)
	.align		4
.L_295:
        /*0048*/ 	.word	index@(.nv.constant0._ZN7cutlass13device_kernelIN5flash19enable_sm80_to_sm89INS1_16FlashAttnFwdSm80INS1_25CollectiveMainloopFwdSm80ILi8ELi1ELb0EN4cute5tupleIJNS5_1CILi128EEENS7_ILi32EEENS7_ILi256EEEEEELi256ENS_10bfloat16_tEfNS_4arch4Sm80ELb0ELb1ELb1ELb1ELb0ELb1ELb1ELb0EEENS1_21CollectiveEpilogueFwdINS6_IJS8_SA_S9_EEENS6_IJNS7_ILi1EEESI_SI_EEESC_SE_Li256ELb1ELb1ELb0ELb0EEENS1_19SingleTileSchedulerILb1ELb0ELb1ELi128EEEEEEEEEvNT_6ParamsE)
        /*004c*/ 	.short	0x0380
        /*004e*/ 	.short	0x0418


	//----- nvinfo : EIATTR_SW_WAR
	.align		4
.L_296:
        /*0050*/ 	.byte	0x04, 0x36
        /*0052*/ 	.short	(.L_298 - .L_297)
.L_297:
        /*0054*/ 	.word	0x00000008
.L_298:


//--------------------- .nv.info._ZN7cutlass13device_kernelIN5flash19enable_sm80_to_sm89INS1_16FlashAttnFwdSm80INS1_25CollectiveMainloopFwdSm80ILi8ELi1ELb1EN4cute5tupleIJNS5_1CILi128EEENS7_ILi64EEENS7_ILi256EEEEEELi256ENS_10bfloat16_tEfNS_4arch4Sm80ELb1ELb0ELb1ELb0ELb0ELb0ELb1ELb0EEENS1_21CollectiveEpilogueFwdINS6_IJS8_SA_S9_EEENS6_IJNS7_ILi1EEESI_SI_EEESC_SE_Li256ELb0ELb1ELb0ELb0EEENS1_30DynamicPersistentTileSchedulerILi256ELi256ELb0ELb1ELb0EEEEEEEEEvNT_6ParamsE --------------------------
	.section	.nv.info._ZN7cutlass13device_kernelIN5flash19enable_sm80_to_sm89INS1_16FlashAttnFwdSm80INS1_25CollectiveMainloopFwdSm80ILi8ELi1ELb1EN4cute5tupleIJNS5_1CILi128EEENS7_ILi64EEENS7_ILi256EEEEEELi256ENS_10bfloat16_tEfNS_4arch4Sm80ELb1ELb0ELb1ELb0ELb0ELb0ELb1ELb0EEENS1_21CollectiveEpilogueFwdINS6_IJS8_SA_S9_EEENS6_IJNS7_ILi1EEESI_SI_EEESC_SE_Li256ELb0ELb1ELb0ELb0EEENS1_30DynamicPersistentTileSchedulerILi256ELi256ELb0ELb1ELb0EEEEEEEEEvNT_6ParamsE,"",@"SHT_CUDA_INFO"
	.sectionflags	@""
	.align	4


	//----- nvinfo : EIATTR_CUDA_API_VERSION
	.align		4
        /*0000*/ 	.byte	0x04, 0x37
        /*0002*/ 	.short	(.L_300 - .L_299)
.L_299:
        /*0004*/ 	.word	0x00000082


	//----- nvinfo : EIATTR_KPARAM_INFO
	.align		4
.L_300:
        /*0008*/ 	.byte	0x04, 0x17
        /*000a*/ 	.short	(.L_302 - .L_301)
.L_301:
        /*000c*/ 	.word	0x00000000
        /*0010*/ 	.short	0x0000
        /*0012*/ 	.short	0x0000
        /*0014*/ 	.byte	0x00, 0xf0, 0xa1, 0x10


	//----- nvinfo : EIATTR_SPARSE_MMA_MASK
	.align		4
.L_302:
        /*0018*/ 	.byte	0x03, 0x50
        /*001a*/ 	.short	0x0000


	//----- nvinfo : EIATTR_MAXREG_COUNT
	.align		4
        /*001c*/ 	.byte	0x03, 0x1b
        /*001e*/ 	.short	0x00ff


	//----- nvinfo : EIATTR_MERCURY_ISA_VERSION
	.align		4
        /*0020*/ 	.byte	0x03, 0x5f
        /*0022*/ 	.short	0x0101


	//----- nvinfo : EIATTR_VRC_CTA_INIT_COUNT
	.align		4
        /*0024*/ 	.byte	0x02, 0x4a
	.zero		1
	.zero		1


	//----- nvinfo : EIATTR_EXIT_INSTR_OFFSETS
	.align		4
        /*0028*/ 	.byte	0x04, 0x1c
        /*002a*/ 	.short	(.L_304 - .L_303)


	//   ....[0]....
.L_303:
        /*002c*/ 	.word	0x00000010


	//----- nvinfo : EIATTR_MAX_THREADS
	.align		4
.L_304:
        /*0030*/ 	.byte	0x04, 0x05
        /*0032*/ 	.short	(.L_306 - .L_305)
.L_305:
        /*0034*/ 	.word	0x00000100
        /*0038*/ 	.word	0x00000001
        /*003c*/ 	.word	0x00000001


	//----- nvinfo : EIATTR_CBANK_PARAM_SIZE
	.align		4
.L_306:
        /*0040*/ 	.byte	0x03, 0x19
        /*0042*/ 	.short	0x0428


	//----- nvinfo : EIATTR_PARAM_CBANK
	.align		4
        /*0044*/ 	.byte	0x04, 0x0a
        /*0046*/ 	.short	(.L_308 - .L_307)
	.align		4
.L_307:
        /*0048*/ 	.word	index@(.nv.constant0._ZN7cutlass13device_kernelIN5flash19enable_sm80_to_sm89INS1_16FlashAttnFwdSm80INS1_25CollectiveMainloopFwdSm80ILi8ELi1ELb1EN4cute5tupleIJNS5_1CILi128EEENS7_ILi64EEENS7_ILi256EEEEEELi256ENS_10bfloat16_tEfNS_4arch4Sm80ELb1ELb0ELb1ELb0ELb0ELb0ELb1ELb0EEENS1_21CollectiveEpilogueFwdINS6_IJS8_SA_S9_EEENS6_IJNS7_ILi1EEESI_SI_EEESC_SE_Li256ELb0ELb1ELb0ELb0EEENS1_30DynamicPersistentTileSchedulerILi256ELi256ELb0ELb1ELb0EEEEEEEEEvNT_6ParamsE)
        /*004c*/ 	.short	0x0380
        /*004e*/ 	.short	0x0428


	//----- nvinfo : EIATTR_SW_WAR
	.align		4
.L_308:
        /*0050*/ 	.byte	0x04, 0x36
        /*0052*/ 	.short	(.L_310 - .L_309)
.L_309:
        /*0054*/ 	.word	0x00000008
.L_310:


//--------------------- .nv.info._ZN7cutlass13device_kernelIN5flash19enable_sm80_to_sm89INS1_16FlashAttnFwdSm80INS1_25CollectiveMainloopFwdSm80ILi8ELi1ELb1EN4cute5tupleIJNS5_1CILi128EEENS7_ILi64EEENS7_ILi256EEEEEELi256ENS_10bfloat16_tEfNS_4arch4Sm80ELb1ELb0ELb1ELb1ELb0ELb0ELb1ELb0EEENS1_21CollectiveEpilogueFwdINS6_IJS8_SA_S9_EEENS6_IJNS7_ILi1EEESI_SI_EEESC_SE_Li256ELb1ELb1ELb0ELb0EEENS1_19SingleTileSchedulerILb1ELb0ELb1ELi128EEEEEEEEEvNT_6ParamsE --------------------------
	.section	.nv.info._ZN7cutlass13device_kernelIN5flash19enable_sm80_to_sm89INS1_16FlashAttnFwdSm80INS1_25CollectiveMainloopFwdSm80ILi8ELi1ELb1EN4cute5tupleIJNS5_1CILi128EEENS7_ILi64EEENS7_ILi256EEEEEELi256ENS_10bfloat16_tEfNS_4arch4Sm80ELb1ELb0ELb1ELb1ELb0ELb0ELb1ELb0EEENS1_21CollectiveEpilogueFwdINS6_IJS8_SA_S9_EEENS6_IJNS7_ILi1EEESI_SI_EEESC_SE_Li256ELb1ELb1ELb0ELb0EEENS1_19SingleTileSchedulerILb1ELb0ELb1ELi128EEEEEEEEEvNT_6ParamsE,"",@"SHT_CUDA_INFO"
	.sectionflags	@""
	.align	4


	//----- nvinfo : EIATTR_CUDA_API_VERSION
	.align		4
        /*0000*/ 	.byte	0x04, 0x37
        /*0002*/ 	.short	(.L_312 - .L_311)
.L_311:
        /*0004*/ 	.word	0x00000082


	//----- nvinfo : EIATTR_KPARAM_INFO
	.align		4
.L_312:
        /*0008*/ 	.byte	0x04, 0x17
        /*000a*/ 	.short	(.L_314 - .L_313)
.L_313:
        /*000c*/ 	.word	0x00000000
        /*0010*/ 	.short	0x0000
        /*0012*/ 	.short	0x0000
        /*0014*/ 	.byte	0x00, 0xf0, 0x61, 0x10


	//----- nvinfo : EIATTR_SPARSE_MMA_MASK
	.align		4
.L_314:
        /*0018*/ 	.byte	0x03, 0x50
        /*001a*/ 	.short	0x0000


	//----- nvinfo : EIATTR_MAXREG_COUNT
	.align		4
        /*001c*/ 	.byte	0x03, 0x1b
        /*001e*/ 	.short	0x00ff


	//----- nvinfo : EIATTR_MERCURY_ISA_VERSION
	.align		4
        /*0020*/ 	.byte	0x03, 0x5f
        /*0022*/ 	.short	0x0101


	//----- nvinfo : EIATTR_VRC_CTA_INIT_COUNT
	.align		4
        /*0024*/ 	.byte	0x02, 0x4a
	.zero		1
	.zero		1


	//----- nvinfo : EIATTR_EXIT_INSTR_OFFSETS
	.align		4
        /*0028*/ 	.byte	0x04, 0x1c
        /*002a*/ 	.short	(.L_316 - .L_315)


	//   ....[0]....
.L_315:
        /*002c*/ 	.word	0x00000010


	//----- nvinfo : EIATTR_MAX_THREADS
	.align		4
.L_316:
        /*0030*/ 	.byte	0x04, 0x05
        /*0032*/ 	.short	(.L_318 - .L_317)
.L_317:
        /*0034*/ 	.word	0x00000100
        /*0038*/ 	.word	0x00000001
        /*003c*/ 	.word	0x00000001


	//----- nvinfo : EIATTR_CBANK_PARAM_SIZE
	.align		4
.L_318:
        /*0040*/ 	.byte	0x03, 0x19
        /*0042*/ 	.short	0x0418


	//----- nvinfo : EIATTR_PARAM_CBANK
	.align		4
        /*0044*/ 	.byte	0x04, 0x0a
        /*0046*/ 	.short	(.L_320 - .L_319)
	.align		4
.L_319:
        /*0048*/ 	.word	index@(.nv.constant0._ZN7cutlass13device_kernelIN5flash19enable_sm80_to_sm89INS1_16FlashAttnFwdSm80INS1_25CollectiveMainloopFwdSm80ILi8ELi1ELb1EN4cute5tupleIJNS5_1CILi128EEENS7_ILi64EEENS7_ILi256EEEEEELi256ENS_10bfloat16_tEfNS_4arch4Sm80ELb1ELb0ELb1ELb1ELb0ELb0ELb1ELb0EEENS1_21CollectiveEpilogueFwdINS6_IJS8_SA_S9_EEENS6_IJNS7_ILi1EEESI_SI_EEESC_SE_Li256ELb1ELb1ELb0ELb0EEENS1_19SingleTileSchedulerILb1ELb0ELb1ELi128EEEEEEEEEvNT_6ParamsE)
        /*004c*/ 	.short	0x0380
        /*004e*/ 	.short	0x0418


	//----- nvinfo : EIATTR_SW_WAR
	.align		4
.L_320:
        /*0050*/ 	.byte	0x04, 0x36
        /*0052*/ 	.short	(.L_322 - .L_321)
.L_321:
        /*0054*/ 	.word	0x00000008
.L_322:


//--------------------- .nv.info._ZN7cutlass13device_kernelIN5flash19enable_sm80_to_sm89INS1_16FlashAttnFwdSm80INS1_25CollectiveMainloopFwdSm80ILi8ELi1ELb0EN4cute5tupleIJNS5_1CILi128EEENS7_ILi32EEENS7_ILi256EEEEEELi256ENS_10bfloat16_tEfNS_4arch4Sm80ELb1ELb0ELb1ELb1ELb0ELb1ELb1ELb0EEENS1_21CollectiveEpilogueFwdINS6_IJS8_SA_S9_EEENS6_IJNS7_ILi1EEESI_SI_EEESC_SE_Li256ELb1ELb1ELb0ELb0EEENS1_19SingleTileSchedulerILb1ELb0ELb1ELi128EEEEEEEEEvNT_6ParamsE --------------------------
	.section	.nv.info._ZN7cutlass13device_kernelIN5flash19enable_sm80_to_sm89INS1_16FlashAttnFwdSm80INS1_25CollectiveMainloopFwdSm80ILi8ELi1ELb0EN4cute5tupleIJNS5_1CILi128EEENS7_ILi32EEENS7_ILi256EEEEEELi256ENS_10bfloat16_tEfNS_4arch4Sm80ELb1ELb0ELb1ELb1ELb0ELb1ELb1ELb0EEENS1_21CollectiveEpilogueFwdINS6_IJS8_SA_S9_EEENS6_IJNS7_ILi1EEESI_SI_EEESC_SE_Li256ELb1ELb1ELb0ELb0EEENS1_19SingleTileSchedulerILb1ELb0ELb1ELi128EEEEEEEEEvNT_6ParamsE,"",@"SHT_CUDA_INFO"
	.sectionflags	@""
	.align	4


	//----- nvinfo : EIATTR_CUDA_API_VERSION
	.align		4
        /*0000*/ 	.byte	0x04, 0x37
        /*0002*/ 	.short	(.L_324 - .L_323)
.L_323:
        /*0004*/ 	.word	0x00000082


	//----- nvinfo : EIATTR_KPARAM_INFO
	.align		4
.L_324:
        /*0008*/ 	.byte	0x04, 0x17
        /*000a*/ 	.short	(.L_326 - .L_325)
.L_325:
        /*000c*/ 	.word	0x00000000
        /*0010*/ 	.short	0x0000
        /*0012*/ 	.short	0x0000
        /*0014*/ 	.byte	0x00, 0xf0, 0x61, 0x10


	//----- nvinfo : EIATTR_SPARSE_MMA_MASK
	.align		4
.L_326:
        /*0018*/ 	.byte	0x03, 0x50
        /*001a*/ 	.short	0x0000


	//----- nvinfo : EIATTR_MAXREG_COUNT
	.align		4
        /*001c*/ 	.byte	0x03, 0x1b
        /*001e*/ 	.short	0x00ff


	//----- nvinfo : EIATTR_MERCURY_ISA_VERSION
	.align		4
        /*0020*/ 	.byte	0x03, 0x5f
        /*0022*/ 	.short	0x0101


	//----- nvinfo : EIATTR_VRC_CTA_INIT_COUNT
	.align		4
        /*0024*/ 	.byte	0x02, 0x4a
	.zero		1
	.zero		1


	//----- nvinfo : EIATTR_EXIT_INSTR_OFFSETS
	.align		4
        /*0028*/ 	.byte	0x04, 0x1c
        /*002a*/ 	.short	(.L_328 - .L_327)


	//   ....[0]....
.L_327:
        /*002c*/ 	.word	0x00000010


	//----- nvinfo : EIATTR_MAX_THREADS
	.align		4
.L_328:
        /*0030*/ 	.byte	0x04, 0x05
        /*0032*/ 	.short	(.L_330 - .L_329)
.L_329:
        /*0034*/ 	.word	0x00000100
        /*0038*/ 	.word	0x00000001
        /*003c*/ 	.word	0x00000001


	//----- nvinfo : EIATTR_CBANK_PARAM_SIZE
	.align		4
.L_330:
        /*0040*/ 	.byte	0x03, 0x19
        /*0042*/ 	.short	0x0418


	//----- nvinfo : EIATTR_PARAM_CBANK
	.align		4
        /*0044*/ 	.byte	0x04, 0x0a
        /*0046*/ 	.short	(.L_332 - .L_331)
	.align		4
.L_331:
        /*0048*/ 	.word	index@(.nv.constant0._ZN7cutlass13device_kernelIN5flash19enable_sm80_to_sm89INS1_16FlashAttnFwdSm80INS1_25CollectiveMainloopFwdSm80ILi8ELi1ELb0EN4cute5tupleIJNS5_1CILi128EEENS7_ILi32EEENS7_ILi256EEEEEELi256ENS_10bfloat16_tEfNS_4arch4Sm80ELb1ELb0ELb1ELb1ELb0ELb1ELb1ELb0EEENS1_21CollectiveEpilogueFwdINS6_IJS8_SA_S9_EEENS6_IJNS7_ILi1EEESI_SI_EEESC_SE_Li256ELb1ELb1ELb0ELb0EEENS1_19SingleTileSchedulerILb1ELb0ELb1ELi128EEEEEEEEEvNT_6ParamsE)
        /*004c*/ 	.short	0x0380
        /*004e*/ 	.short	0x0418


	//----- nvinfo : EIATTR_SW_WAR
	.align		4
.L_332:
        /*0050*/ 	.byte	0x04, 0x36
        /*0052*/ 	.short	(.L_334 - .L_333)
.L_333:
        /*0054*/ 	.word	0x00000008
.L_334:


//--------------------- .nv.info._ZN7cutlass13device_kernelIN5flash19enable_sm80_to_sm89INS1_16FlashAttnFwdSm80INS1_25CollectiveMainloopFwdSm80ILi8ELi1ELb0EN4cute5tupleIJNS5_1CILi128EEENS7_ILi96EEENS7_ILi256EEEEEELi256ENS_10bfloat16_tEfNS_4arch4Sm80ELb0ELb0ELb1ELb0ELb0ELb0ELb1ELb0EEENS1_21CollectiveEpilogueFwdINS6_IJS8_SA_S9_EEENS6_IJNS7_ILi1EEESI_SI_EEESC_SE_Li256ELb0ELb1ELb0ELb0EEENS1_19SingleTileSchedulerILb0ELb0ELb1ELi128EEEEEEEEEvNT_6ParamsE --------------------------
	.section	.nv.info._ZN7cutlass13device_kernelIN5flash19enable_sm80_to_sm89INS1_16FlashAttnFwdSm80INS1_25CollectiveMainloopFwdSm80ILi8ELi1ELb0EN4cute5tupleIJNS5_1CILi128EEENS7_ILi96EEENS7_ILi256EEEEEELi256ENS_10bfloat16_tEfNS_4arch4Sm80ELb0ELb0ELb1ELb0ELb0ELb0ELb1ELb0EEENS1_21CollectiveEpilogueFwdINS6_IJS8_SA_S9_EEENS6_IJNS7_ILi1EEESI_SI_EEESC_SE_Li256ELb0ELb1ELb0ELb0EEENS1_19SingleTileSchedulerILb0ELb0ELb1ELi128EEEEEEEEEvNT_6ParamsE,"",@"SHT_CUDA_INFO"
	.sectionflags	@""
	.align	4


	//----- nvinfo : EIATTR_CUDA_API_VERSION
	.align		4
        /*0000*/ 	.byte	0x04, 0x37
        /*0002*/ 	.short	(.L_336 - .L_335)
.L_335:
        /*0004*/ 	.word	0x00000082


	//----- nvinfo : EIATTR_KPARAM_INFO
	.align		4
.L_336:
        /*0008*/ 	.byte	0x04, 0x17
        /*000a*/ 	.short	(.L_338 - .L_337)
.L_337:
        /*000c*/ 	.word	0x00000000
        /*0010*/ 	.short	0x0000
        /*0012*/ 	.short	0x0000
        /*0014*/ 	.byte	0x00, 0xf0, 0x61, 0x10


	//----- nvinfo : EIATTR_SPARSE_MMA_MASK
	.align		4
.L_338:
        /*0018*/ 	.byte	0x03, 0x50
        /*001a*/ 	.short	0x0000


	//----- nvinfo : EIATTR_MAXREG_COUNT
	.align		4
        /*001c*/ 	.byte	0x03, 0x1b
        /*001e*/ 	.short	0x00ff


	//----- nvinfo : EIATTR_MERCURY_ISA_VERSION
	.align		4
        /*0020*/ 	.byte	0x03, 0x5f
        /*0022*/ 	.short	0x0101


	//----- nvinfo : EIATTR_VRC_CTA_INIT_COUNT
	.align		4
        /*0024*/ 	.byte	0x02, 0x4a
	.zero		1
	.zero		1


	//----- nvinfo : EIATTR_EXIT_INSTR_OFFSETS
	.align		4
        /*0028*/ 	.byte	0x04, 0x1c
        /*002a*/ 	.short	(.L_340 - .L_339)


	//   ....[0]....
.L_339:
        /*002c*/ 	.word	0x00000010


	//----- nvinfo : EIATTR_MAX_THREADS
	.align		4
.L_340:
        /*0030*/ 	.byte	0x04, 0x05
        /*0032*/ 	.short	(.L_342 - .L_341)
.L_341:
        /*0034*/ 	.word	0x00000100
        /*0038*/ 	.word	0x00000001
        /*003c*/ 	.word	0x00000001


	//----- nvinfo : EIATTR_CBANK_PARAM_SIZE
	.align		4
.L_342:
        /*0040*/ 	.byte	0x03, 0x19
        /*0042*/ 	.short	0x0418


	//----- nvinfo : EIATTR_PARAM_CBANK
	.align		4
        /*0044*/ 	.byte	0x04, 0x0a
        /*0046*/ 	.short	(.L_344 - .L_343)
	.align		4
.L_343:
        /*0048*/ 	.word	index@(.nv.constant0._ZN7cutlass13device_kernelIN5flash19enable_sm80_to_sm89INS1_16FlashAttnFwdSm80INS1_25CollectiveMainloopFwdSm80ILi8ELi1ELb0EN4cute5tupleIJNS5_1CILi128EEENS7_ILi96EEENS7_ILi256EEEEEELi256ENS_10bfloat16_tEfNS_4arch4Sm80ELb0ELb0ELb1ELb0ELb0ELb0ELb1ELb0EEENS1_21CollectiveEpilogueFwdINS6_IJS8_SA_S9_EEENS6_IJNS7_ILi1EEESI_SI_EEESC_SE_Li256ELb0ELb1ELb0ELb0EEENS1_19SingleTileSchedulerILb0ELb0ELb1ELi128EEEEEEEEEvNT_6ParamsE)
        /*004c*/ 	.short	0x0380
        /*004e*/ 	.short	0x0418


	//----- nvinfo : EIATTR_SW_WAR
	.align		4
.L_344:
        /*0050*/ 	.byte	0x04, 0x36
        /*0052*/ 	.short	(.L_346 - .L_345)
.L_345:
        /*0054*/ 	.word	0x00000008
.L_346:


//--------------------- .nv.info._ZN7cutlass13device_kernelIN5flash19enable_sm80_to_sm89INS1_16FlashAttnFwdSm80INS1_25CollectiveMainloopFwdSm80ILi8ELi1ELb0EN4cute5tupleIJNS5_1CILi128EEENS7_ILi96EEENS7_ILi256EEEEEELi256ENS_10bfloat16_tEfNS_4arch4Sm80ELb0ELb0ELb1ELb1ELb0ELb0ELb1ELb0EEENS1_21CollectiveEpilogueFwdINS6_IJS8_SA_S9_EEENS6_IJNS7_ILi1EEESI_SI_EEESC_SE_Li256ELb1ELb1ELb0ELb0EEENS1_19SingleTileSchedulerILb1ELb0ELb1ELi128EEEEEEEEEvNT_6ParamsE --------------------------
	.section	.nv.info._ZN7cutlass13device_kernelIN5flash19enable_sm80_to_sm89INS1_16FlashAttnFwdSm80INS1_25CollectiveMainloopFwdSm80ILi8ELi1ELb0EN4cute5tupleIJNS5_1CILi128EEENS7_ILi96EEENS7_ILi256EEEEEELi256ENS_10bfloat16_tEfNS_4arch4Sm80ELb0ELb0ELb1ELb1ELb0ELb0ELb1ELb0EEENS1_21CollectiveEpilogueFwdINS6_IJS8_SA_S9_EEENS6_IJNS7_ILi1EEESI_SI_EEESC_SE_Li256ELb1ELb1ELb0ELb0EEENS1_19SingleTileSchedulerILb1ELb0ELb1ELi128EEEEEEEEEvNT_6ParamsE,"",@"SHT_CUDA_INFO"
	.sectionflags	@""
	.align	4


	//----- nvinfo : EIATTR_CUDA_API_VERSION
	.align		4
        /*0000*/ 	.byte	0x04, 0x37
        /*0002*/ 	.short	(.L_348 - .L_347)
.L_347:
        /*0004*/ 	.word	0x00000082


	//----- nvinfo : EIATTR_KPARAM_INFO
	.align		4
.L_348:
        /*0008*/ 	.byte	0x04, 0x17
        /*000a*/ 	.short	(.L_350 - .L_349)
.L_349:
        /*000c*/ 	.word	0x00000000
        /*0010*/ 	.short	0x0000
        /*0012*/ 	.short	0x0000
        /*0014*/ 	.byte	0x00, 0xf0, 0x61, 0x10


	//----- nvinfo : EIATTR_SPARSE_MMA_MASK
	.align		4
.L_350:
        /*0018*/ 	.byte	0x03, 0x50
        /*001a*/ 	.short	0x0000


	//----- nvinfo : EIATTR_MAXREG_COUNT
	.align		4
        /*001c*/ 	.byte	0x03, 0x1b
        /*001e*/ 	.short	0x00ff


	//----- nvinfo : EIATTR_MERCURY_ISA_VERSION
	.align		4
        /*0020*/ 	.byte	0x03, 0x5f
        /*0022*/ 	.short	0x0101


	//----- nvinfo : EIATTR_VRC_CTA_INIT_COUNT
	.align		4
        /*0024*/ 	.byte	0x02, 0x4a
	.zero		1
	.zero		1


	//----- nvinfo : EIATTR_EXIT_INSTR_OFFSETS
	.align		4
        /*0028*/ 	.byte	0x04, 0x1c
        /*002a*/ 	.short	(.L_352 - .L_351)


	//   ....[0]....
.L_351:
        /*002c*/ 	.word	0x00000010


	//----- nvinfo : EIATTR_MAX_THREADS
	.align		4
.L_352:
        /*0030*/ 	.byte	0x04, 0x05
        /*0032*/ 	.short	(.L_354 - .L_353)
.L_353:
        /*0034*/ 	.word	0x00000100
        /*0038*/ 	.word	0x00000001
        /*003c*/ 	.word	0x00000001


	//----- nvinfo : EIATTR_CBANK_PARAM_SIZE
	.align		4
.L_354:
        /*0040*/ 	.byte	0x03, 0x19
        /*0042*/ 	.short	0x0418


	//----- nvinfo : EIATTR_PARAM_CBANK
	.align		4
        /*0044*/ 	.byte	0x04, 0x0a
        /*0046*/ 	.short	(.L_356 - .L_355)
	.align		4
.L_355:
        /*0048*/ 	.word	index@(.nv.constant0._ZN7cutlass13device_kernelIN5flash19enable_sm80_to_sm89INS1_16FlashAttnFwdSm80INS1_25CollectiveMainloopFwdSm80ILi8ELi1ELb0EN4cute5tupleIJNS5_1CILi128EEENS7_ILi96EEENS7_ILi256EEEEEELi256ENS_10bfloat16_tEfNS_4arch4Sm80ELb0ELb0ELb1ELb1ELb0ELb0ELb1ELb0EEENS1_21CollectiveEpilogueFwdINS6_IJS8_SA_S9_EEENS6_IJNS7_ILi1EEESI_SI_EEESC_SE_Li256ELb1ELb1ELb0ELb0EEENS1_19SingleTileSchedulerILb1ELb0ELb1ELi128EEEEEEEEEvNT_6ParamsE)
        /*004c*/ 	.short	0x0380
        /*004e*/ 	.short	0x0418


	//----- nvinfo : EIATTR_SW_WAR
	.align		4
.L_356:
        /*0050*/ 	.byte	0x04, 0x36
        /*0052*/ 	.short	(.L_358 - .L_357)
.L_357:
        /*0054*/ 	.word	0x00000008
.L_358:


//--------------------- .nv.info._ZN7cutlass13device_kernelIN5flash19enable_sm80_to_sm89INS1_16FlashAttnFwdSm80INS1_25CollectiveMainloopFwdSm80ILi8ELi1ELb0EN4cute5tupleIJNS5_1CILi128EEENS7_ILi48EEENS7_ILi256EEEEEELi256ENS_10bfloat16_tEfNS_4arch4Sm80ELb0ELb0ELb1ELb1ELb0ELb1ELb1ELb0EEENS1_21CollectiveEpilogueFwdINS6_IJS8_SA_S9_EEENS6_IJNS7_ILi1EEESI_SI_EEESC_SE_Li256ELb1ELb1ELb0ELb0EEENS1_19SingleTileSchedulerILb1ELb0ELb1ELi128EEEEEEEEEvNT_6ParamsE --------------------------
	.section	.nv.info._ZN7cutlass13device_kernelIN5flash19enable_sm80_to_sm89INS1_16FlashAttnFwdSm80INS1_25CollectiveMainloopFwdSm80ILi8ELi1ELb0EN4cute5tupleIJNS5_1CILi128EEENS7_ILi48EEENS7_ILi256EEEEEELi256ENS_10bfloat16_tEfNS_4arch4Sm80ELb0ELb0ELb1ELb1ELb0ELb1ELb1ELb0EEENS1_21CollectiveEpilogueFwdINS6_IJS8_SA_S9_EEENS6_IJNS7_ILi1EEESI_SI_EEESC_SE_Li256ELb1ELb1ELb0ELb0EEENS1_19SingleTileSchedulerILb1ELb0ELb1ELi128EEEEEEEEEvNT_6ParamsE,"",@"SHT_CUDA_INFO"
	.sectionflags	@""
	.align	4


	//----- nvinfo : EIATTR_CUDA_API_VERSION
	.align		4
        /*0000*/ 	.byte	0x04, 0x37
        /*0002*/ 	.short	(.L_360 - .L_359)
.L_359:
        /*0004*/ 	.word	0x00000082


	//----- nvinfo : EIATTR_KPARAM_INFO
	.align		4
.L_360:
        /*0008*/ 	.byte	0x04, 0x17
        /*000a*/ 	.short	(.L_362 - .L_361)
.L_361:
        /*000c*/ 	.word	0x00000000
        /*0010*/ 	.short	0x0000
        /*0012*/ 	.short	0x0000
        /*0014*/ 	.byte	0x00, 0xf0, 0x61, 0x10


	//----- nvinfo : EIATTR_SPARSE_MMA_MASK
	.align		4
.L_362:
        /*0018*/ 	.byte	0x03, 0x50
        /*001a*/ 	.short	0x0000


	//----- nvinfo : EIATTR_MAXREG_COUNT
	.align		4
        /*001c*/ 	.byte	0x03, 0x1b
        /*001e*/ 	.short	0x00ff


	//----- nvinfo : EIATTR_MERCURY_ISA_VERSION
	.align		4
        /*0020*/ 	.byte	0x03, 0x5f
        /*0022*/ 	.short	0x0101


	//----- nvinfo : EIATTR_VRC_CTA_INIT_COUNT
	.align		4
        /*0024*/ 	.byte	0x02, 0x4a
	.zero		1
	.zero		1


	//----- nvinfo : EIATTR_EXIT_INSTR_OFFSETS
	.align		4
        /*0028*/ 	.byte	0x04, 0x1c
        /*002a*/ 	.short	(.L_364 - .L_363)


	//   ....[0]....
.L_363:
        /*002c*/ 	.word	0x00000010


	//----- nvinfo : EIATTR_MAX_THREADS
	.align		4
.L_364:
        /*0030*/ 	.byte	0x04, 0x05
        /*0032*/ 	.short	(.L_366 - .L_365)
.L_365:
        /*0034*/ 	.word	0x00000100
        /*0038*/ 	.word	0x00000001
        /*003c*/ 	.word	0x00000001


	//----- nvinfo : EIATTR_CBANK_PARAM_SIZE
	.align		4
.L_366:
        /*0040*/ 	.byte	0x03, 0x19
        /*0042*/ 	.short	0x0418


	//----- nvinfo : EIATTR_PARAM_CBANK
	.align		4
        /*0044*/ 	.byte	0x04, 0x0a
        /*0046*/ 	.short	(.L_368 - .L_367)
	.align		4
.L_367:
        /*0048*/ 	.word	index@(.nv.constant0._ZN7cutlass13device_kernelIN5flash19enable_sm80_to_sm89INS1_16FlashAttnFwdSm80INS1_25CollectiveMainloopFwdSm80ILi8ELi1ELb0EN4cute5tupleIJNS5_1CILi128EEENS7_ILi48EEENS7_ILi256EEEEEELi256ENS_10bfloat16_tEfNS_4arch4Sm80ELb0ELb0ELb1ELb1ELb0ELb1ELb1ELb0EEENS1_21CollectiveEpilogueFwdINS6_IJS8_SA_S9_EEENS6_IJNS7_ILi1EEESI_SI_EEESC_SE_Li256ELb1ELb1ELb0ELb0EEENS1_19SingleTileSchedulerILb1ELb0ELb1ELi128EEEEEEEEEvNT_6ParamsE)
        /*004c*/ 	.short	0x0380
        /*004e*/ 	.short	0x0418


	//----- nvinfo : EIATTR_SW_WAR
	.align		4
.L_368:
        /*0050*/ 	.byte	0x04, 0x36
        /*0052*/ 	.short	(.L_370 - .L_369)
.L_369:
        /*0054*/ 	.word	0x00000008
.L_370:


//--------------------- .nv.info._ZN7cutlass13device_kernelIN5flash19enable_sm80_to_sm89INS1_16FlashAttnFwdSm80INS1_25CollectiveMainloopFwdSm80ILi8ELi1ELb0EN4cute5tupleIJNS5_1CILi128EEENS7_ILi64EEENS7_ILi256EEEEEELi256ENS_10bfloat16_tEfNS_4arch4Sm80ELb0ELb1ELb1ELb0ELb0ELb0ELb1ELb0EEENS1_21CollectiveEpilogueFwdINS6_IJS8_SA_S9_EEENS6_IJNS7_ILi1EEESI_SI_EEESC_SE_Li256ELb0ELb1ELb0ELb0EEENS1_19SingleTileSchedulerILb0ELb0ELb1ELi128EEEEEEEEEvNT_6ParamsE --------------------------
	.section	.nv.info._ZN7cutlass13device_kernelIN5flash19enable_sm80_to_sm89INS1_16FlashAttnFwdSm80INS1_25CollectiveMainloopFwdSm80ILi8ELi1ELb0EN4cute5tupleIJNS5_1CILi128EEENS7_ILi64EEENS7_ILi256EEEEEELi256ENS_10bfloat16_tEfNS_4arch4Sm80ELb0ELb1ELb1ELb0ELb0ELb0ELb1ELb0EEENS1_21CollectiveEpilogueFwdINS6_IJS8_SA_S9_EEENS6_IJNS7_ILi1EEESI_SI_EEESC_SE_Li256ELb0ELb1ELb0ELb0EEENS1_19SingleTileSchedulerILb0ELb0ELb1ELi128EEEEEEEEEvNT_6ParamsE,"",@"SHT_CUDA_INFO"
	.sectionflags	@""
	.align	4


	//----- nvinfo : EIATTR_CUDA_API_VERSION
	.align		4
        /*0000*/ 	.byte	0x04, 0x37
        /*0002*/ 	.short	(.L_372 - .L_371)
.L_371:
        /*0004*/ 	.word	0x00000082


	//----- nvinfo : EIATTR_KPARAM_INFO
	.align		4
.L_372:
        /*0008*/ 	.byte	0x04, 0x17
        /*000a*/ 	.short	(.L_374 - .L_373)
.L_373:
        /*000c*/ 	.word	0x00000000
        /*0010*/ 	.short	0x0000
        /*0012*/ 	.short	0x0000
        /*0014*/ 	.byte	0x00, 0xf0, 0x61, 0x10


	//----- nvinfo : EIATTR_SPARSE_MMA_MASK
	.align		4
.L_374:
        /*0018*/ 	.byte	0x03, 0x50
        /*001a*/ 	.short	0x0000


	//----- nvinfo : EIATTR_MAXREG_COUNT
	.align		4
        /*001c*/ 	.byte	0x03, 0x1b
        /*001e*/ 	.short	0x00ff


	//----- nvinfo : EIATTR_MERCURY_ISA_VERSION
	.align		4
        /*0020*/ 	.byte	0x03, 0x5f
        /*0022*/ 	.short	0x0101


	//----- nvinfo : EIATTR_VRC_CTA_INIT_COUNT
	.align		4
        /*0024*/ 	.byte	0x02, 0x4a
	.zero		1
	.zero		1


	//----- nvinfo : EIATTR_EXIT_INSTR_OFFSETS
	.align		4
        /*0028*/ 	.byte	0x04, 0x1c
        /*002a*/ 	.short	(.L_376 - .L_375)


	//   ....[0]....
.L_375:
        /*002c*/ 	.word	0x00000010


	//----- nvinfo : EIATTR_MAX_THREADS
	.align		4
.L_376:
        /*0030*/ 	.byte	0x04, 0x05
        /*0032*/ 	.short	(.L_378 - .L_377)
.L_377:
        /*0034*/ 	.word	0x00000100
        /*0038*/ 	.word	0x00000001
        /*003c*/ 	.word	0x00000001


	//----- nvinfo : EIATTR_CBANK_PARAM_SIZE
	.align		4
.L_378:
        /*0040*/ 	.byte	0x03, 0x19
        /*0042*/ 	.short	0x0418


	//----- nvinfo : EIATTR_PARAM_CBANK
	.align		4
        /*0044*/ 	.byte	0x04, 0x0a
        /*0046*/ 	.short	(.L_380 - .L_379)
	.align		4
.L_379:
        /*0048*/ 	.word	index@(.nv.constant0._ZN7cutlass13device_kernelIN5flash19enable_sm80_to_sm89INS1_16FlashAttnFwdSm80INS1_25CollectiveMainloopFwdSm80ILi8ELi1ELb0EN4cute5tupleIJNS5_1CILi128EEENS7_ILi64EEENS7_ILi256EEEEEELi256ENS_10bfloat16_tEfNS_4arch4Sm80ELb0ELb1ELb1ELb0ELb0ELb0ELb1ELb0EEENS1_21CollectiveEpilogueFwdINS6_IJS8_SA_S9_EEENS6_IJNS7_ILi1EEESI_SI_EEESC_SE_Li256ELb0ELb1ELb0ELb0EEENS1_19SingleTileSchedulerILb0ELb0ELb1ELi128EEEEEEEEEvNT_6ParamsE)
        /*004c*/ 	.short	0x0380
        /*004e*/ 	.short	0x0418


	//----- nvinfo : EIATTR_SW_WAR
	.align		4
.L_380:
        /*0050*/ 	.byte	0x04, 0x36
        /*0052*/ 	.short	(.L_382 - .L_381)
.L_381:
        /*0054*/ 	.word	0x00000008
.L_382:


//--------------------- .nv.info._ZN7cutlass13device_kernelIN5flash19enable_sm80_to_sm89INS1_16FlashAttnFwdSm80INS1_25CollectiveMainloopFwdSm80ILi8ELi1ELb0EN4cute5tupleIJNS5_1CILi128EEENS7_ILi64EEENS7_ILi256EEEEEELi256ENS_10bfloat16_tEfNS_4arch4Sm80ELb0ELb1ELb1ELb1ELb0ELb0ELb1ELb0EEENS1_21CollectiveEpilogueFwdINS6_IJS8_SA_S9_EEENS6_IJNS7_ILi1EEESI_SI_EEESC_SE_Li256ELb1ELb1ELb0ELb0EEENS1_19SingleTileSchedulerILb1ELb0ELb1ELi128EEEEEEEEEvNT_6ParamsE --------------------------
	.section	.nv.info._ZN7cutlass13device_kernelIN5flash19enable_sm80_to_sm89INS1_16FlashAttnFwdSm80INS1_25CollectiveMainloopFwdSm80ILi8ELi1ELb0EN4cute5tupleIJNS5_1CILi128EEENS7_ILi64EEENS7_ILi256EEEEEELi256ENS_10bfloat16_tEfNS_4arch4Sm80ELb0ELb1ELb1ELb1ELb0ELb0ELb1ELb0EEENS1_21CollectiveEpilogueFwdINS6_IJS8_SA_S9_EEENS6_IJNS7_ILi1EEESI_SI_EEESC_SE_Li256ELb1ELb1ELb0ELb0EEENS1_19SingleTileSchedulerILb1ELb0ELb1ELi128EEEEEEEEEvNT_6ParamsE,"",@"SHT_CUDA_INFO"
	.sectionflags	@""
	.align	4


	//----- nvinfo : EIATTR_CUDA_API_VERSION
	.align		4
        /*0000*/ 	.byte	0x04, 0x37
        /*0002*/ 	.short	(.L_384 - .L_383)
.L_383:
        /*0004*/ 	.word	0x00000082


	//----- nvinfo : EIATTR_KPARAM_INFO
	.align		4
.L_384:
        /*0008*/ 	.byte	0x04, 0x17
        /*000a*/ 	.short	(.L_386 - .L_385)
.L_385:
        /*000c*/ 	.word	0x00000000
        /*0010*/ 	.short	0x0000
        /*0012*/ 	.short	0x0000
        /*0014*/ 	.byte	0x00, 0xf0, 0x61, 0x10


	//----- nvinfo : EIATTR_SPARSE_MMA_MASK
	.align		4
.L_386:
        /*0018*/ 	.byte	0x03, 0x50
        /*001a*/ 	.short	0x0000


	//----- nvinfo : EIATTR_MAXREG_COUNT
	.align		4
        /*001c*/ 	.byte	0x03, 0x1b
        /*001e*/ 	.short	0x00ff


	//----- nvinfo : EIATTR_MERCURY_ISA_VERSION
	.align		4
        /*0020*/ 	.byte	0x03, 0x5f
        /*0022*/ 	.short	0x0101


	//----- nvinfo : EIATTR_VRC_CTA_INIT_COUNT
	.align		4
        /*0024*/ 	.byte	0x02, 0x4a
	.zero		1
	.zero		1


	//----- nvinfo : EIATTR_EXIT_INSTR_OFFSETS
	.align		4
        /*0028*/ 	.byte	0x04, 0x1c
        /*002a*/ 	.short	(.L_388 - .L_387)


	//   ....[0]....
.L_387:
        /*002c*/ 	.word	0x00000010


	//----- nvinfo : EIATTR_MAX_THREADS
	.align		4
.L_388:
        /*0030*/ 	.byte	0x04, 0x05
        /*0032*/ 	.short	(.L_390 - .L_389)
.L_389:
        /*0034*/ 	.word	0x00000100
        /*0038*/ 	.word	0x00000001
        /*003c*/ 	.word	0x00000001


	//----- nvinfo : EIATTR_CBANK_PARAM_SIZE
	.align		4
.L_390:
        /*0040*/ 	.byte	0x03, 0x19
        /*0042*/ 	.short	0x0418


	//----- nvinfo : EIATTR_PARAM_CBANK
	.align		4
        /*0044*/ 	.byte	0x04, 0x0a
        /*0046*/ 	.short	(.L_392 - .L_391)
	.align		4
.L_391:
        /*0048*/ 	.word	index@(.nv.constant0._ZN7cutlass13device_kernelIN5flash19enable_sm80_to_sm89INS1_16FlashAttnFwdSm80INS1_25CollectiveMainloopFwdSm80ILi8ELi1ELb0EN4cute5tupleIJNS5_1CILi128EEENS7_ILi64EEENS7_ILi256EEEEEELi256ENS_10bfloat16_tEfNS_4arch4Sm80ELb0ELb1ELb1ELb1ELb0ELb0ELb1ELb0EEENS1_21CollectiveEpilogueFwdINS6_IJS8_SA_S9_EEENS6_IJNS7_ILi1EEESI_SI_EEESC_SE_Li256ELb1ELb1ELb0ELb0EEENS1_19SingleTileSchedulerILb1ELb0ELb1ELi128EEEEEEEEEvNT_6ParamsE)
        /*004c*/ 	.short	0x0380
        /*004e*/ 	.short	0x0418


	//----- nvinfo : EIATTR_SW_WAR
	.align		4
.L_392:
        /*0050*/ 	.byte	0x04, 0x36
        /*0052*/ 	.short	(.L_394 - .L_393)
.L_393:
        /*0054*/ 	.word	0x00000008
.L_394:


//--------------------- .nv.info._ZN7cutlass13device_kernelIN5flash19enable_sm80_to_sm89INS1_16FlashAttnFwdSm80INS1_25CollectiveMainloopFwdSm80ILi8ELi1ELb0EN4cute5tupleIJNS5_1CILi128EEENS7_ILi48EEENS7_ILi256EEEEEELi256ENS_10bfloat16_tEfNS_4arch4Sm80ELb0ELb1ELb1ELb1ELb0ELb1ELb1ELb0EEENS1_21CollectiveEpilogueFwdINS6_IJS8_SA_S9_EEENS6_IJNS7_ILi1EEESI_SI_EEESC_SE_Li256ELb1ELb1ELb0ELb0EEENS1_19SingleTileSchedulerILb1ELb0ELb1ELi128EEEEEEEEEvNT_6ParamsE --------------------------
	.section	.nv.info._ZN7cutlass13device_kernelIN5flash19enable_sm80_to_sm89INS1_16FlashAttnFwdSm80INS1_25CollectiveMainloopFwdSm80ILi8ELi1ELb0EN4cute5tupleIJNS5_1CILi128EEENS7_ILi48EEENS7_ILi256EEEEEELi256ENS_10bfloat16_tEfNS_4arch4Sm80ELb0ELb1ELb1ELb1ELb0ELb1ELb1ELb0EEENS1_21CollectiveEpilogueFwdINS6_IJS8_SA_S9_EEENS6_IJNS7_ILi1EEESI_SI_EEESC_SE_Li256ELb1ELb1ELb0ELb0EEENS1_19SingleTileSchedulerILb1ELb0ELb1ELi128EEEEEEEEEvNT_6ParamsE,"",@"SHT_CUDA_INFO"
	.sectionflags	@""
	.align	4


	//----- nvinfo : EIATTR_CUDA_API_VERSION
	.align		4
        /*0000*/ 	.byte	0x04, 0x37
        /*0002*/ 	.short	(.L_396 - .L_395)
.L_395:
        /*0004*/ 	.word	0x00000082


	//----- nvinfo : EIATTR_KPARAM_INFO
	.align		4
.L_396:
        /*0008*/ 	.byte	0x04, 0x17
        /*000a*/ 	.short	(.L_398 - .L_397)
.L_397:
        /*000c*/ 	.word	0x00000000
        /*0010*/ 	.short	0x0000
        /*0012*/ 	.short	0x0000
        /*0014*/ 	.byte	0x00, 0xf0, 0x61, 0x10


	//----- nvinfo : EIATTR_SPARSE_MMA_MASK
	.align		4
.L_398:
        /*0018*/ 	.byte	0x03, 0x50
        /*001a*/ 	.short	0x0000


	//----- nvinfo : EIATTR_MAXREG_COUNT
	.align		4
        /*001c*/ 	.byte	0x03, 0x1b
        /*001e*/ 	.short	0x00ff


	//----- nvinfo : EIATTR_MERCURY_ISA_VERSION
	.align		4
        /*0020*/ 	.byte	0x03, 0x5f
        /*0022*/ 	.short	0x0101


	//----- nvinfo : EIATTR_VRC_CTA_INIT_COUNT
	.align		4
        /*0024*/ 	.byte	0x02, 0x4a
	.zero		1
	.zero		1


	//----- nvinfo : EIATTR_EXIT_INSTR_OFFSETS
	.align		4
        /*0028*/ 	.byte	0x04, 0x1c
        /*002a*/ 	.short	(.L_400 - .L_399)


	//   ....[0]....
.L_399:
        /*002c*/ 	.word	0x00000010


	//----- nvinfo : EIATTR_MAX_THREADS
	.align		4
.L_400:
        /*0030*/ 	.byte	0x04, 0x05
        /*0032*/ 	.short	(.L_402 - .L_401)
.L_401:
        /*0034*/ 	.word	0x00000100
        /*0038*/ 	.word	0x00000001
        /*003c*/ 	.word	0x00000001


	//----- nvinfo : EIATTR_CBANK_PARAM_SIZE
	.align		4
.L_402:
        /*0040*/ 	.byte	0x03, 0x19
        /*0042*/ 	.short	0x0418


	//----- nvinfo : EIATTR_PARAM_CBANK
	.align		4
        /*0044*/ 	.byte	0x04, 0x0a
        /*0046*/ 	.short	(.L_404 - .L_403)
	.align		4
.L_403:
        /*0048*/ 	.word	index@(.nv.constant0._ZN7cutlass13device_kernelIN5flash19enable_sm80_to_sm89INS1_16FlashAttnFwdSm80INS1_25CollectiveMainloopFwdSm80ILi8ELi1ELb0EN4cute5tupleIJNS5_1CILi128EEENS7_ILi48EEENS7_ILi256EEEEEELi256ENS_10bfloat16_tEfNS_4arch4Sm80ELb0ELb1ELb1ELb1ELb0ELb1ELb1ELb0EEENS1_21CollectiveEpilogueFwdINS6_IJS8_SA_S9_EEENS6_IJNS7_ILi1EEESI_SI_EEESC_SE_Li256ELb1ELb1ELb0ELb0EEENS1_19SingleTileSchedulerILb1ELb0ELb1ELi128EEEEEEEEEvNT_6ParamsE)
        /*004c*/ 	.short	0x0380
        /*004e*/ 	.short	0x0418


	//----- nvinfo : EIATTR_SW_WAR
	.align		4
.L_404:
        /*0050*/ 	.byte	0x04, 0x36
        /*0052*/ 	.short	(.L_406 - .L_405)
.L_405:
        /*0054*/ 	.word	0x00000008
.L_406:


//--------------------- .nv.info._ZN7cutlass13device_kernelIN5flash19enable_sm80_to_sm89INS1_16FlashAttnFwdSm80INS1_25CollectiveMainloopFwdSm80ILi8ELi1ELb0EN4cute5tupleIJNS5_1CILi128EEENS7_ILi96EEENS7_ILi256EEEEEELi256ENS_10bfloat16_tEfNS_4arch4Sm80ELb1ELb0ELb1ELb0ELb0ELb0ELb1ELb0EEENS1_21CollectiveEpilogueFwdINS6_IJS8_SA_S9_EEENS6_IJNS7_ILi1EEESI_SI_EEESC_SE_Li256ELb0ELb1ELb0ELb0EEENS1_30DynamicPersistentTileSchedulerILi256ELi256ELb0ELb1ELb0EEEEEEEEEvNT_6ParamsE --------------------------
	.section	.nv.info._ZN7cutlass13device_kernelIN5flash19enable_sm80_to_sm89INS1_16FlashAttnFwdSm80INS1_25CollectiveMainloopFwdSm80ILi8ELi1ELb0EN4cute5tupleIJNS5_1CILi128EEENS7_ILi96EEENS7_ILi256EEEEEELi256ENS_10bfloat16_tEfNS_4arch4Sm80ELb1ELb0ELb1ELb0ELb0ELb0ELb1ELb0EEENS1_21CollectiveEpilogueFwdINS6_IJS8_SA_S9_EEENS6_IJNS7_ILi1EEESI_SI_EEESC_SE_Li256ELb0ELb1ELb0ELb0EEENS1_30DynamicPersistentTileSchedulerILi256ELi256ELb0ELb1ELb0EEEEEEEEEvNT_6ParamsE,"",@"SHT_CUDA_INFO"
	.sectionflags	@""
	.align	4


	//----- nvinfo : EIATTR_CUDA_API_VERSION
	.align		4
        /*0000*/ 	.byte	0x04, 0x37
        /*0002*/ 	.short	(.L_408 - .L_407)
.L_407:
        /*0004*/ 	.word	0x00000082


	//----- nvinfo : EIATTR_KPARAM_INFO
	.align		4
.L_408:
        /*0008*/ 	.byte	0x04, 0x17
        /*000a*/ 	.short	(.L_410 - .L_409)
.L_409:
        /*000c*/ 	.word	0x00000000
        /*0010*/ 	.short	0x0000
        /*0012*/ 	.short	0x0000
        /*0014*/ 	.byte	0x00, 0xf0, 0xa1, 0x10


	//----- nvinfo : EIATTR_SPARSE_MMA_MASK
	.align		4
.L_410:
        /*0018*/ 	.byte	0x03, 0x50
        /*001a*/ 	.short	0x0000


	//----- nvinfo : EIATTR_MAXREG_COUNT
	.align		4
        /*001c*/ 	.byte	0x03, 0x1b
        /*001e*/ 	.short	0x00ff


	//----- nvinfo : EIATTR_MERCURY_ISA_VERSION
	.align		4
        /*0020*/ 	.byte	0x03, 0x5f
        /*0022*/ 	.short	0x0101


	//----- nvinfo : EIATTR_VRC_CTA_INIT_COUNT
	.align		4
        /*0024*/ 	.byte	0x02, 0x4a
	.zero		1
	.zero		1


	//----- nvinfo : EIATTR_EXIT_INSTR_OFFSETS
	.align		4
        /*0028*/ 	.byte	0x04, 0x1c
        /*002a*/ 	.short	(.L_412 - .L_411)


	//   ....[0]....
.L_411:
        /*002c*/ 	.word	0x00000010


	//----- nvinfo : EIATTR_MAX_THREADS
	.align		4
.L_412:
        /*0030*/ 	.byte	0x04, 0x05
        /*0032*/ 	.short	(.L_414 - .L_413)
.L_413:
        /*0034*/ 	.word	0x00000100
        /*0038*/ 	.word	0x00000001
        /*003c*/ 	.word	0x00000001


	//----- nvinfo : EIATTR_CBANK_PARAM_SIZE
	.align		4
.L_414:
        /*0040*/ 	.byte	0x03, 0x19
        /*0042*/ 	.short	0x0428


	//----- nvinfo : EIATTR_PARAM_CBANK
	.align		4
        /*0044*/ 	.byte	0x04, 0x0a
        /*0046*/ 	.short	(.L_416 - .L_415)
	.align		4
.L_415:
        /*0048*/ 	.word	index@(.nv.constant0._ZN7cutlass13device_kernelIN5flash19enable_sm80_to_sm89INS1_16FlashAttnFwdSm80INS1_25CollectiveMainloopFwdSm80ILi8ELi1ELb0EN4cute5tupleIJNS5_1CILi128EEENS7_ILi96EEENS7_ILi256EEEEEELi256ENS_10bfloat16_tEfNS_4arch4Sm80ELb1ELb0ELb1ELb0ELb0ELb0ELb1ELb0EEENS1_21CollectiveEpilogueFwdINS6_IJS8_SA_S9_EEENS6_IJNS7_ILi1EEESI_SI_EEESC_SE_Li256ELb0ELb1ELb0ELb0EEENS1_30DynamicPersistentTileSchedulerILi256ELi256ELb0ELb1ELb0EEEEEEEEEvNT_6ParamsE)
        /*004c*/ 	.short	0x0380
        /*004e*/ 	.short	0x0428


	//----- nvinfo : EIATTR_SW_WAR
	.align		4
.L_416:
        /*0050*/ 	.byte	0x04, 0x36
        /*0052*/ 	.short	(.L_418 - .L_417)
.L_417:
        /*0054*/ 	.word	0x00000008
.L_418:


//--------------------- .nv.info._ZN7cutlass13device_kernelIN5flash19enable_sm80_to_sm89INS1_16FlashAttnFwdSm80INS1_25CollectiveMainloopFwdSm80ILi8ELi1ELb0EN4cute5tupleIJNS5_1CILi128EEENS7_ILi96EEENS7_ILi256EEEEEELi256ENS_10bfloat16_tEfNS_4arch4Sm80ELb1ELb0ELb1ELb1ELb0ELb0ELb1ELb0EEENS1_21CollectiveEpilogueFwdINS6_IJS8_SA_S9_EEENS6_IJNS7_ILi1EEESI_SI_EEESC_SE_Li256ELb1ELb1ELb0ELb0EEENS1_19SingleTileSchedulerILb1ELb0ELb1ELi128EEEEEEEEEvNT_6ParamsE --------------------------
	.section	.nv.info._ZN7cutlass13device_kernelIN5flash19enable_sm80_to_sm89INS1_16FlashAttnFwdSm80INS1_25CollectiveMainloopFwdSm80ILi8ELi1ELb0EN4cute5tupleIJNS5_1CILi128EEENS7_ILi96EEENS7_ILi256EEEEEELi256ENS_10bfloat16_tEfNS_4arch4Sm80ELb1ELb0ELb1ELb1ELb0ELb0ELb1ELb0EEENS1_21CollectiveEpilogueFwdINS6_IJS8_SA_S9_EEENS6_IJNS7_ILi1EEESI_SI_EEESC_SE_Li256ELb1ELb1ELb0ELb0EEENS1_19SingleTileSchedulerILb1ELb0ELb1ELi128EEEEEEEEEvNT_6ParamsE,"",@"SHT_CUDA_INFO"
	.sectionflags	@""
	.align	4


	//----- nvinfo : EIATTR_CUDA_API_VERSION
	.align		4
        /*0000*/ 	.byte	0x04, 0x37
        /*0002*/ 	.short	(.L_420 - .L_419)
.L_419:
        /*0004*/ 	.word	0x00000082


	//----- nvinfo : EIATTR_KPARAM_INFO
	.align		4
.L_420:
        /*0008*/ 	.byte	0x04, 0x17
        /*000a*/ 	.short	(.L_422 - .L_421)
.L_421:
        /*000c*/ 	.word	0x00000000
        /*0010*/ 	.short	0x0000
        /*0012*/ 	.short	0x0000
        /*0014*/ 	.byte	0x00, 0xf0, 0x61, 0x10


	//----- nvinfo : EIATTR_SPARSE_MMA_MASK
	.align		4
.L_422:
        /*0018*/ 	.byte	0x03, 0x50
        /*001a*/ 	.short	0x0000


	//----- nvinfo : EIATTR_MAXREG_COUNT
	.align		4
        /*001c*/ 	.byte	0x03, 0x1b
        /*001e*/ 	.short	0x00ff


	//----- nvinfo : EIATTR_MERCURY_ISA_VERSION
	.align		4
        /*0020*/ 	.byte	0x03, 0x5f
        /*0022*/ 	.short	0x0101


	//----- nvinfo : EIATTR_VRC_CTA_INIT_COUNT
	.align		4
        /*0024*/ 	.byte	0x02, 0x4a
	.zero		1
	.zero		1


	//----- nvinfo : EIATTR_EXIT_INSTR_OFFSETS
	.align		4
        /*0028*/ 	.byte	0x04, 0x1c
        /*002a*/ 	.short	(.L_424 - .L_423)


	//   ....[0]....
.L_423:
        /*002c*/ 	.word	0x00000010


	//----- nvinfo : EIATTR_MAX_THREADS
	.align		4
.L_424:
        /*0030*/ 	.byte	0x04, 0x05
        /*0032*/ 	.short	(.L_426 - .L_425)
.L_425:
        /*0034*/ 	.word	0x00000100
        /*0038*/ 	.word	0x00000001
        /*003c*/ 	.word	0x00000001


	//----- nvinfo : EIATTR_CBANK_PARAM_SIZE
	.align		4
.L_426:
        /*0040*/ 	.byte	0x03, 0x19
        /*0042*/ 	.short	0x0418


	//----- nvinfo : EIATTR_PARAM_CBANK
	.align		4
        /*0044*/ 	.byte	0x04, 0x0a
        /*0046*/ 	.short	(.L_428 - .L_427)
	.align		4
.L_427:
        /*0048*/ 	.word	index@(.nv.constant0._ZN7cutlass13device_kernelIN5flash19enable_sm80_to_sm89INS1_16FlashAttnFwdSm80INS1_25CollectiveMainloopFwdSm80ILi8ELi1ELb0EN4cute5tupleIJNS5_1CILi128EEENS7_ILi96EEENS7_ILi256EEEEEELi256ENS_10bfloat16_tEfNS_4arch4Sm80ELb1ELb0ELb1ELb1ELb0ELb0ELb1ELb0EEENS1_21CollectiveEpilogueFwdINS6_IJS8_SA_S9_EEENS6_IJNS7_ILi1EEESI_SI_EEESC_SE_Li256ELb1ELb1ELb0ELb0EEENS1_19SingleTileSchedulerILb1ELb0ELb1ELi128EEEEEEEEEvNT_6ParamsE)
        /*004c*/ 	.short	0x0380
        /*004e*/ 	.short	0x0418


	//----- nvinfo : EIATTR_SW_WAR
	.align		4
.L_428:
        /*0050*/ 	.byte	0x04, 0x36
        /*0052*/ 	.short	(.L_430 - .L_429)
.L_429:
        /*0054*/ 	.word	0x00000008
.L_430:


//--------------------- .nv.info._ZN7cutlass13device_kernelIN5flash19enable_sm80_to_sm89INS1_16FlashAttnFwdSm80INS1_25CollectiveMainloopFwdSm80ILi8ELi1ELb0EN4cute5tupleIJNS5_1CILi128EEENS7_ILi48EEENS7_ILi256EEEEEELi256ENS_10bfloat16_tEfNS_4arch4Sm80ELb1ELb0ELb1ELb1ELb0ELb1ELb1ELb0EEENS1_21CollectiveEpilogueFwdINS6_IJS8_SA_S9_EEENS6_IJNS7_ILi1EEESI_SI_EEESC_SE_Li256ELb1ELb1ELb0ELb0EEENS1_19SingleTileSchedulerILb1ELb0ELb1ELi128EEEEEEEEEvNT_6ParamsE --------------------------
	.section	.nv.info._ZN7cutlass13device_kernelIN5flash19enable_sm80_to_sm89INS1_16FlashAttnFwdSm80INS1_25CollectiveMainloopFwdSm80ILi8ELi1ELb0EN4cute5tupleIJNS5_1CILi128EEENS7_ILi48EEENS7_ILi256EEEEEELi256ENS_10bfloat16_tEfNS_4arch4Sm80ELb1ELb0ELb1ELb1ELb0ELb1ELb1ELb0EEENS1_21CollectiveEpilogueFwdINS6_IJS8_SA_S9_EEENS6_IJNS7_ILi1EEESI_SI_EEESC_SE_Li256ELb1ELb1ELb0ELb0EEENS1_19SingleTileSchedulerILb1ELb0ELb1ELi128EEEEEEEEEvNT_6ParamsE,"",@"SHT_CUDA_INFO"
	.sectionflags	@""
	.align	4


	//----- nvinfo : EIATTR_CUDA_API_VERSION
	.align		4
        /*0000*/ 	.byte	0x04, 0x37
        /*0002*/ 	.short	(.L_432 - .L_431)
.L_431:
        /*0004*/ 	.word	0x00000082


	//----- nvinfo : EIATTR_KPARAM_INFO
	.align		4
.L_432:
        /*0008*/ 	.byte	0x04, 0x17
        /*000a*/ 	.short	(.L_434 - .L_433)
.L_433:
        /*000c*/ 	.word	0x00000000
        /*0010*/ 	.short	0x0000
        /*0012*/ 	.short	0x0000
        /*0014*/ 	.byte	0x00, 0xf0, 0x61, 0x10


	//----- nvinfo : EIATTR_SPARSE_MMA_MASK
	.align		4
.L_434:
        /*0018*/ 	.byte	0x03, 0x50
        /*001a*/ 	.short	0x0000


	//----- nvinfo : EIATTR_MAXREG_COUNT
	.align		4
        /*001c*/ 	.byte	0x03, 0x1b
        /*001e*/ 	.short	0x00ff


	//----- nvinfo : EIATTR_MERCURY_ISA_VERSION
	.align		4
        /*0020*/ 	.byte	0x03, 0x5f
        /*0022*/ 	.short	0x0101


	//----- nvinfo : EIATTR_VRC_CTA_INIT_COUNT
	.align		4
        /*0024*/ 	.byte	0x02, 0x4a
	.zero		1
	.zero		1


	//----- nvinfo : EIATTR_EXIT_INSTR_OFFSETS
	.align		4
        /*0028*/ 	.byte	0x04, 0x1c
        /*002a*/ 	.short	(.L_436 - .L_435)


	//   ....[0]....
.L_435:
        /*002c*/ 	.word	0x00000010


	//----- nvinfo : EIATTR_MAX_THREADS
	.align		4
.L_436:
        /*0030*/ 	.byte	0x04, 0x05
        /*0032*/ 	.short	(.L_438 - .L_437)
.L_437:
        /*0034*/ 	.word	0x00000100
        /*0038*/ 	.word	0x00000001
        /*003c*/ 	.word	0x00000001


	//----- nvinfo : EIATTR_CBANK_PARAM_SIZE
	.align		4
.L_438:
        /*0040*/ 	.byte	0x03, 0x19
        /*0042*/ 	.short	0x0418


	//----- nvinfo : EIATTR_PARAM_CBANK
	.align		4
        /*0044*/ 	.byte	0x04, 0x0a
        /*0046*/ 	.short	(.L_440 - .L_439)
	.align		4
.L_439:
        /*0048*/ 	.word	index@(.nv.constant0._ZN7cutlass13device_kernelIN5flash19enable_sm80_to_sm89INS1_16FlashAttnFwdSm80INS1_25CollectiveMainloopFwdSm80ILi8ELi1ELb0EN4cute5tupleIJNS5_1CILi128EEENS7_ILi48EEENS7_ILi256EEEEEELi256ENS_10bfloat16_tEfNS_4arch4Sm80ELb1ELb0ELb1ELb1ELb0ELb1ELb1ELb0EEENS1_21CollectiveEpilogueFwdINS6_IJS8_SA_S9_EEENS6_IJNS7_ILi1EEESI_SI_EEESC_SE_Li256ELb1ELb1ELb0ELb0EEENS1_19SingleTileSchedulerILb1ELb0ELb1ELi128EEEEEEEEEvNT_6ParamsE)
        /*004c*/ 	.short	0x0380
        /*004e*/ 	.short	0x0418


	//----- nvinfo : EIATTR_SW_WAR
	.align		4
.L_440:
        /*0050*/ 	.byte	0x04, 0x36
        /*0052*/ 	.short	(.L_442 - .L_441)
.L_441:
        /*0054*/ 	.word	0x00000008
.L_442:


//--------------------- .nv.info._ZN7cutlass13device_kernelIN5flash19enable_sm80_to_sm89INS1_16FlashAttnFwdSm80INS1_25CollectiveMainloopFwdSm80ILi8ELi1ELb1EN4cute5tupleIJNS5_1CILi128EEENS7_ILi64EEENS7_ILi256EEEEEELi256ENS_10bfloat16_tEfNS_4arch4Sm80ELb0ELb0ELb0ELb0ELb0ELb0ELb1ELb0EEENS1_21CollectiveEpilogueFwdINS6_IJS8_SA_S9_EEENS6_IJNS7_ILi1EEESI_SI_EEESC_SE_Li256ELb0ELb1ELb0ELb0EEENS1_19SingleTileSchedulerILb0ELb0ELb1ELi128EEEEEEEEEvNT_6ParamsE --------------------------
	.section	.nv.info._ZN7cutlass13device_kernelIN5flash19enable_sm80_to_sm89INS1_16FlashAttnFwdSm80INS1_25CollectiveMainloopFwdSm80ILi8ELi1ELb1EN4cute5tupleIJNS5_1CILi128EEENS7_ILi64EEENS7_ILi256EEEEEELi256ENS_10bfloat16_tEfNS_4arch4Sm80ELb0ELb0ELb0ELb0ELb0ELb0ELb1ELb0EEENS1_21CollectiveEpilogueFwdINS6_IJS8_SA_S9_EEENS6_IJNS7_ILi1EEESI_SI_EEESC_SE_Li256ELb0ELb1ELb0ELb0EEENS1_19SingleTileSchedulerILb0ELb0ELb1ELi128EEEEEEEEEvNT_6ParamsE,"",@"SHT_CUDA_INFO"
	.sectionflags	@""
	.align	4


	//----- nvinfo : EIATTR_CUDA_API_VERSION
	.align		4
        /*0000*/ 	.byte	0x04, 0x37
        /*0002*/ 	.short	(.L_444 - .L_443)
.L_443:
        /*0004*/ 	.word	0x00000082


	//----- nvinfo : EIATTR_KPARAM_INFO
	.align		4
.L_444:
        /*0008*/ 	.byte	0x04, 0x17
        /*000a*/ 	.short	(.L_446 - .L_445)
.L_445:
        /*000c*/ 	.word	0x00000000
        /*0010*/ 	.short	0x0000
        /*0012*/ 	.short	0x0000
        /*0014*/ 	.byte	0x00, 0xf0, 0x61, 0x10


	//----- nvinfo : EIATTR_SPARSE_MMA_MASK
	.align		4
.L_446:
        /*0018*/ 	.byte	0x03, 0x50
        /*001a*/ 	.short	0x0000


	//----- nvinfo : EIATTR_MAXREG_COUNT
	.align		4
        /*001c*/ 	.byte	0x03, 0x1b
        /*001e*/ 	.short	0x00ff


	//----- nvinfo : EIATTR_MERCURY_ISA_VERSION
	.align		4
        /*0020*/ 	.byte	0x03, 0x5f
        /*0022*/ 	.short	0x0101


	//----- nvinfo : EIATTR_VRC_CTA_INIT_COUNT
	.align		4
        /*0024*/ 	.byte	0x02, 0x4a
	.zero		1
	.zero		1


	//----- nvinfo : EIATTR_EXIT_INSTR_OFFSETS
	.align		4
        /*0028*/ 	.byte	0x04, 0x1c
        /*002a*/ 	.short	(.L_448 - .L_447)


	//   ....[0]....
.L_447:
        /*002c*/ 	.word	0x00000010


	//----- nvinfo : EIATTR_MAX_THREADS
	.align		4
.L_448:
        /*0030*/ 	.byte	0x04, 0x05
        /*0032*/ 	.short	(.L_450 - .L_449)
.L_449:
        /*0034*/ 	.word	0x00000100
        /*0038*/ 	.word	0x00000001
        /*003c*/ 	.word	0x00000001


	//----- nvinfo : EIATTR_CBANK_PARAM_SIZE
	.align		4
.L_450:
        /*0040*/ 	.byte	0x03, 0x19
        /*0042*/ 	.short	0x0418


	//----- nvinfo : EIATTR_PARAM_CBANK
	.align		4
        /*0044*/ 	.byte	0x04, 0x0a
        /*0046*/ 	.short	(.L_452 - .L_451)
	.align		4
.L_451:
        /*0048*/ 	.word	index@(.nv.constant0._ZN7cutlass13device_kernelIN5flash19enable_sm80_to_sm89INS1_16FlashAttnFwdSm80INS1_25CollectiveMainloopFwdSm80ILi8ELi1ELb1EN4cute5tupleIJNS5_1CILi128EEENS7_ILi64EEENS7_ILi256EEEEEELi256ENS_10bfloat16_tEfNS_4arch4Sm80ELb0ELb0ELb0ELb0ELb0ELb0ELb1ELb0EEENS1_21CollectiveEpilogueFwdINS6_IJS8_SA_S9_EEENS6_IJNS7_ILi1EEESI_SI_EEESC_SE_Li256ELb0ELb1ELb0ELb0EEENS1_19SingleTileSchedulerILb0ELb0ELb1ELi128EEEEEEEEEvNT_6ParamsE)
        /*004c*/ 	.short	0x0380
        /*004e*/ 	.short	0x0418


	//----- nvinfo : EIATTR_SW_WAR
	.align		4
.L_452:
        /*0050*/ 	.byte	0x04, 0x36
        /*0052*/ 	.short	(.L_454 - .L_453)
.L_453:
        /*0054*/ 	.word	0x00000008
.L_454:


//--------------------- .nv.info._ZN7cutlass13device_kernelIN5flash19enable_sm80_to_sm89INS1_16FlashAttnFwdSm80INS1_25CollectiveMainloopFwdSm80ILi8ELi1ELb1EN4cute5tupleIJNS5_1CILi128EEENS7_ILi64EEENS7_ILi256EEEEEELi256ENS_10bfloat16_tEfNS_4arch4Sm80ELb0ELb0ELb0ELb1ELb0ELb0ELb1ELb0EEENS1_21CollectiveEpilogueFwdINS6_IJS8_SA_S9_EEENS6_IJNS7_ILi1EEESI_SI_EEESC_SE_Li256ELb1ELb1ELb0ELb0EEENS1_19SingleTileSchedulerILb1ELb0ELb1ELi128EEEEEEEEEvNT_6ParamsE --------------------------
	.section	.nv.info._ZN7cutlass13device_kernelIN5flash19enable_sm80_to_sm89INS1_16FlashAttnFwdSm80INS1_25CollectiveMainloopFwdSm80ILi8ELi1ELb1EN4cute5tupleIJNS5_1CILi128EEENS7_ILi64EEENS7_ILi256EEEEEELi256ENS_10bfloat16_tEfNS_4arch4Sm80ELb0ELb0ELb0ELb1ELb0ELb0ELb1ELb0EEENS1_21CollectiveEpilogueFwdINS6_IJS8_SA_S9_EEENS6_IJNS7_ILi1EEESI_SI_EEESC_SE_Li256ELb1ELb1ELb0ELb0EEENS1_19SingleTileSchedulerILb1ELb0ELb1ELi128EEEEEEEEEvNT_6ParamsE,"",@"SHT_CUDA_INFO"
	.sectionflags	@""
	.align	4


	//----- nvinfo : EIATTR_CUDA_API_VERSION
	.align		4
        /*0000*/ 	.byte	0x04, 0x37
        /*0002*/ 	.short	(.L_456 - .L_455)
.L_455:
        /*0004*/ 	.word	0x00000082


	//----- nvinfo : EIATTR_KPARAM_INFO
	.align		4
.L_456:
        /*0008*/ 	.byte	0x04, 0x17
        /*000a*/ 	.short	(.L_458 - .L_457)
.L_457:
        /*000c*/ 	.word	0x00000000
        /*0010*/ 	.short	0x0000
        /*0012*/ 	.short	0x0000
        /*0014*/ 	.byte	0x00, 0xf0, 0x61, 0x10


	//----- nvinfo : EIATTR_SPARSE_MMA_MASK
	.align		4
.L_458:
        /*0018*/ 	.byte	0x03, 0x50
        /*001a*/ 	.short	0x0000


	//----- nvinfo : EIATTR_MAXREG_COUNT
	.align		4
        /*001c*/ 	.byte	0x03, 0x1b
        /*001e*/ 	.short	0x00ff


	//----- nvinfo : EIATTR_MERCURY_ISA_VERSION
	.align		4
        /*0020*/ 	.byte	0x03, 0x5f
        /*0022*/ 	.short	0x0101


	//----- nvinfo : EIATTR_VRC_CTA_INIT_COUNT
	.align		4
        /*0024*/ 	.byte	0x02, 0x4a
	.zero		1
	.zero		1


	//----- nvinfo : EIATTR_EXIT_INSTR_OFFSETS
	.align		4
        /*0028*/ 	.byte	0x04, 0x1c
        /*002a*/ 	.short	(.L_460 - .L_459)


	//   ....[0]....
.L_459:
        /*002c*/ 	.word	0x00000010


	//----- nvinfo : EIATTR_MAX_THREADS
	.align		4
.L_460:
        /*0030*/ 	.byte	0x04, 0x05
        /*0032*/ 	.short	(.L_462 - .L_461)
.L_461:
        /*0034*/ 	.word	0x00000100
        /*0038*/ 	.word	0x00000001
        /*003c*/ 	.word	0x00000001


	//----- nvinfo : EIATTR_CBANK_PARAM_SIZE
	.align		4
.L_462:
        /*0040*/ 	.byte	0x03, 0x19
        /*0042*/ 	.short	0x0418


	//----- nvinfo : EIATTR_PARAM_CBANK
	.align		4
        /*0044*/ 	.byte	0x04, 0x0a
        /*0046*/ 	.short	(.L_464 - .L_463)
	.align		4
.L_463:
        /*0048*/ 	.word	index@(.nv.constant0._ZN7cutlass13device_kernelIN5flash19enable_sm80_to_sm89INS1_16FlashAttnFwdSm80INS1_25CollectiveMainloopFwdSm80ILi8ELi1ELb1EN4cute5tupleIJNS5_1CILi128EEENS7_ILi64EEENS7_ILi256EEEEEELi256ENS_10bfloat16_tEfNS_4arch4Sm80ELb0ELb0ELb0ELb1ELb0ELb0ELb1ELb0EEENS1_21CollectiveEpilogueFwdINS6_IJS8_SA_S9_EEENS6_IJNS7_ILi1EEESI_SI_EEESC_SE_Li256ELb1ELb1ELb0ELb0EEENS1_19SingleTileSchedulerILb1ELb0ELb1ELi128EEEEEEEEEvNT_6ParamsE)
        /*004c*/ 	.short	0x0380
        /*004e*/ 	.short	0x0418


	//----- nvinfo : EIATTR_SW_WAR
	.align		4
.L_464:
        /*0050*/ 	.byte	0x04, 0x36
        /*0052*/ 	.short	(.L_466 - .L_465)
.L_465:
        /*0054*/ 	.word	0x00000008
.L_466:


//--------------------- .nv.info._ZN7cutlass13device_kernelIN5flash19enable_sm80_to_sm89INS1_16FlashAttnFwdSm80INS1_25CollectiveMainloopFwdSm80ILi8ELi1ELb0EN4cute5tupleIJNS5_1CILi128EEENS7_ILi32EEENS7_ILi256EEEEEELi256ENS_10bfloat16_tEfNS_4arch4Sm80ELb0ELb0ELb0ELb1ELb0ELb1ELb1ELb0EEENS1_21CollectiveEpilogueFwdINS6_IJS8_SA_S9_EEENS6_IJNS7_ILi1EEESI_SI_EEESC_SE_Li256ELb1ELb1ELb0ELb0EEENS1_19SingleTileSchedulerILb1ELb0ELb1ELi128EEEEEEEEEvNT_6ParamsE --------------------------
	.section	.nv.info._ZN7cutlass13device_kernelIN5flash19enable_sm80_to_sm89INS1_16FlashAttnFwdSm80INS1_25CollectiveMainloopFwdSm80ILi8ELi1ELb0EN4cute5tupleIJNS5_1CILi128EEENS7_ILi32EEENS7_ILi256EEEEEELi256ENS_10bfloat16_tEfNS_4arch4Sm80ELb0ELb0ELb0ELb1ELb0ELb1ELb1ELb0EEENS1_21CollectiveEpilogueFwdINS6_IJS8_SA_S9_EEENS6_IJNS7_ILi1EEESI_SI_EEESC_SE_Li256ELb1ELb1ELb0ELb0EEENS1_19SingleTileSchedulerILb1ELb0ELb1ELi128EEEEEEEEEvNT_6ParamsE,"",@"SHT_CUDA_INFO"
	.sectionflags	@""
	.align	4


	//----- nvinfo : EIATTR_CUDA_API_VERSION
	.align		4
        /*0000*/ 	.byte	0x04, 0x37
        /*0002*/ 	.short	(.L_468 - .L_467)
.L_467:
        /*0004*/ 	.word	0x00000082


	//----- nvinfo : EIATTR_KPARAM_INFO
	.align		4
.L_468:
        /*0008*/ 	.byte	0x04, 0x17
        /*000a*/ 	.short	(.L_470 - .L_469)
.L_469:
        /*000c*/ 	.word	0x00000000
        /*0010*/ 	.short	0x0000
        /*0012*/ 	.short	0x0000
        /*0014*/ 	.byte	0x00, 0xf0, 0x61, 0x10


	//----- nvinfo : EIATTR_SPARSE_MMA_MASK
	.align		4
.L_470:
        /*0018*/ 	.byte	0x03, 0x50
        /*001a*/ 	.short	0x0000


	//----- nvinfo : EIATTR_MAXREG_COUNT
	.align		4
        /*001c*/ 	.byte	0x03, 0x1b
        /*001e*/ 	.short	0x00ff


	//----- nvinfo : EIATTR_MERCURY_ISA_VERSION
	.align		4
        /*0020*/ 	.byte	0x03, 0x5f
        /*0022*/ 	.short	0x0101


	//----- nvinfo : EIATTR_VRC_CTA_INIT_COUNT
	.align		4
        /*0024*/ 	.byte	0x02, 0x4a
	.zero		1
	.zero		1


	//----- nvinfo : EIATTR_EXIT_INSTR_OFFSETS
	.align		4
        /*0028*/ 	.byte	0x04, 0x1c
        /*002a*/ 	.short	(.L_472 - .L_471)


	//   ....[0]....
.L_471:
        /*002c*/ 	.word	0x00000010


	//----- nvinfo : EIATTR_MAX_THREADS
	.align		4
.L_472:
        /*0030*/ 	.byte	0x04, 0x05
        /*0032*/ 	.short	(.L_474 - .L_473)
.L_473:
        /*0034*/ 	.word	0x00000100
        /*0038*/ 	.word	0x00000001
        /*003c*/ 	.word	0x00000001


	//----- nvinfo : EIATTR_CBANK_PARAM_SIZE
	.align		4
.L_474:
        /*0040*/ 	.byte	0x03, 0x19
        /*0042*/ 	.short	0x0418


	//----- nvinfo : EIATTR_PARAM_CBANK
	.align		4
        /*0044*/ 	.byte	0x04, 0x0a
        /*0046*/ 	.short	(.L_476 - .L_475)
	.align		4
.L_475:
        /*0048*/ 	.word	index@(.nv.constant0._ZN7cutlass13device_kernelIN5flash19enable_sm80_to_sm89INS1_16FlashAttnFwdSm80INS1_25CollectiveMainloopFwdSm80ILi8ELi1ELb0EN4cute5tupleIJNS5_1CILi128EEENS7_ILi32EEENS7_ILi256EEEEEELi256ENS_10bfloat16_tEfNS_4arch4Sm80ELb0ELb0ELb0ELb1ELb0ELb1ELb1ELb0EEENS1_21CollectiveEpilogueFwdINS6_IJS8_SA_S9_EEENS6_IJNS7_ILi1EEESI_SI_EEESC_SE_Li256ELb1ELb1ELb0ELb0EEENS1_19SingleTileSchedulerILb1ELb0ELb1ELi128EEEEEEEEEvNT_6ParamsE)
        /*004c*/ 	.short	0x0380
        /*004e*/ 	.short	0x0418


	//----- nvinfo : EIATTR_SW_WAR
	.align		4
.L_476:
        /*0050*/ 	.byte	0x04, 0x36
        /*0052*/ 	.short	(.L_478 - .L_477)
.L_477:
        /*0054*/ 	.word	0x00000008
.L_478:


//--------------------- .nv.info._ZN7cutlass13device_kernelIN5flash19enable_sm80_to_sm89INS1_16FlashAttnFwdSm80INS1_25CollectiveMainloopFwdSm80ILi8ELi1ELb1EN4cute5tupleIJNS5_1CILi128EEENS7_ILi48EEENS7_ILi256EEEEEELi256ENS_10bfloat16_tEfNS_4arch4Sm80ELb0ELb1ELb0ELb0ELb0ELb0ELb1ELb0EEENS1_21CollectiveEpilogueFwdINS6_IJS8_SA_S9_EEENS6_IJNS7_ILi1EEESI_SI_EEESC_SE_Li256ELb0ELb1ELb0ELb0EEENS1_19SingleTileSchedulerILb0ELb0ELb1ELi128EEEEEEEEEvNT_6ParamsE --------------------------
	.section	.nv.info._ZN7cutlass13device_kernelIN5flash19enable_sm80_to_sm89INS1_16FlashAttnFwdSm80INS1_25CollectiveMainloopFwdSm80ILi8ELi1ELb1EN4cute5tupleIJNS5_1CILi128EEENS7_ILi48EEENS7_ILi256EEEEEELi256ENS_10bfloat16_tEfNS_4arch4Sm80ELb0ELb1ELb0ELb0ELb0ELb0ELb1ELb0EEENS1_21CollectiveEpilogueFwdINS6_IJS8_SA_S9_EEENS6_IJNS7_ILi1EEESI_SI_EEESC_SE_Li256ELb0ELb1ELb0ELb0EEENS1_19SingleTileSchedulerILb0ELb0ELb1ELi128EEEEEEEEEvNT_6ParamsE,"",@"SHT_CUDA_INFO"
	.sectionflags	@""
	.align	4


	//----- nvinfo : EIATTR_CUDA_API_VERSION
	.align		4
        /*0000*/ 	.byte	0x04, 0x37
        /*0002*/ 	.short	(.L_480 - .L_479)
.L_479:
        /*0004*/ 	.word	0x00000082


	//----- nvinfo : EIATTR_KPARAM_INFO
	.align		4
.L_480:
        /*0008*/ 	.byte	0x04, 0x17
        /*000a*/ 	.short	(.L_482 - .L_481)
.L_481:
        /*000c*/ 	.word	0x00000000
        /*0010*/ 	.short	0x0000
        /*0012*/ 	.short	0x0000
        /*0014*/ 	.byte	0x00, 0xf0, 0x61, 0x10


	//----- nvinfo : EIATTR_SPARSE_MMA_MASK
	.align		4
.L_482:
        /*0018*/ 	.byte	0x03, 0x50
        /*001a*/ 	.short	0x0000


	//----- nvinfo : EIATTR_MAXREG_COUNT
	.align		4
        /*001c*/ 	.byte	0x03, 0x1b
        /*001e*/ 	.short	0x00ff


	//----- nvinfo : EIATTR_MERCURY_ISA_VERSION
	.align		4
        /*0020*/ 	.byte	0x03, 0x5f
        /*0022*/ 	.short	0x0101


	//----- nvinfo : EIATTR_VRC_CTA_INIT_COUNT
	.align		4
        /*0024*/ 	.byte	0x02, 0x4a
	.zero		1
	.zero		1


	//----- nvinfo : EIATTR_EXIT_INSTR_OFFSETS
	.align		4
        /*0028*/ 	.byte	0x04, 0x1c
        /*002a*/ 	.short	(.L_484 - .L_483)


	//   ....[0]....
.L_483:
        /*002c*/ 	.word	0x00000010


	//----- nvinfo : EIATTR_MAX_THREADS
	.align		4
.L_484:
        /*0030*/ 	.byte	0x04, 0x05
        /*0032*/ 	.short	(.L_486 - .L_485)
.L_485:
        /*0034*/ 	.word	0x00000100
        /*0038*/ 	.word	0x00000001
        /*003c*/ 	.word	0x00000001


	//----- nvinfo : EIATTR_CBANK_PARAM_SIZE
	.align		4
.L_486:
        /*0040*/ 	.byte	0x03, 0x19
        /*0042*/ 	.short	0x0418


	//----- nvinfo : EIATTR_PARAM_CBANK
	.align		4
        /*0044*/ 	.byte	0x04, 0x0a
        /*0046*/ 	.short	(.L_488 - .L_487)
	.align		4
.L_487:
        /*0048*/ 	.word	index@(.nv.constant0._ZN7cutlass13device_kernelIN5flash19enable_sm80_to_sm89INS1_16FlashAttnFwdSm80INS1_25CollectiveMainloopFwdSm80ILi8ELi1ELb1EN4cute5tupleIJNS5_1CILi128EEENS7_ILi48EEENS7_ILi256EEEEEELi256ENS_10bfloat16_tEfNS_4arch4Sm80ELb0ELb1ELb0ELb0ELb0ELb0ELb1ELb0EEENS1_21CollectiveEpilogueFwdINS6_IJS8_SA_S9_EEENS6_IJNS7_ILi1EEESI_SI_EEESC_SE_Li256ELb0ELb1ELb0ELb0EEENS1_19SingleTileSchedulerILb0ELb0ELb1ELi128EEEEEEEEEvNT_6ParamsE)
        /*004c*/ 	.short	0x0380
        /*004e*/ 	.short	0x0418


	//----- nvinfo : EIATTR_SW_WAR
	.align		4
.L_488:
        /*0050*/ 	.byte	0x04, 0x36
        /*0052*/ 	.short	(.L_490 - .L_489)
.L_489:
        /*0054*/ 	.word	0x00000008
.L_490:


//--------------------- .nv.info._ZN7cutlass13device_kernelIN5flash19enable_sm80_to_sm89INS1_16FlashAttnFwdSm80INS1_25CollectiveMainloopFwdSm80ILi8ELi1ELb1EN4cute5tupleIJNS5_1CILi128EEENS7_ILi48EEENS7_ILi256EEEEEELi256ENS_10bfloat16_tEfNS_4arch4Sm80ELb0ELb1ELb0ELb1ELb0ELb0ELb1ELb0EEENS1_21CollectiveEpilogueFwdINS6_IJS8_SA_S9_EEENS6_IJNS7_ILi1EEESI_SI_EEESC_SE_Li256ELb1ELb1ELb0ELb0EEENS1_19SingleTileSchedulerILb1ELb0ELb1ELi128EEEEEEEEEvNT_6ParamsE --------------------------
	.section	.nv.info._ZN7cutlass13device_kernelIN5flash19enable_sm80_to_sm89INS1_16FlashAttnFwdSm80INS1_25CollectiveMainloopFwdSm80ILi8ELi1ELb1EN4cute5tupleIJNS5_1CILi128EEENS7_ILi48EEENS7_ILi256EEEEEELi256ENS_10bfloat16_tEfNS_4arch4Sm80ELb0ELb1ELb0ELb1ELb0ELb0ELb1ELb0EEENS1_21CollectiveEpilogueFwdINS6_IJS8_SA_S9_EEENS6_IJNS7_ILi1EEESI_SI_EEESC_SE_Li256ELb1ELb1ELb0ELb0EEENS1_19SingleTileSchedulerILb1ELb0ELb1ELi128EEEEEEEEEvNT_6ParamsE,"",@"SHT_CUDA_INFO"
	.sectionflags	@""
	.align	4


	//----- nvinfo : EIATTR_CUDA_API_VERSION
	.align		4
        /*0000*/ 	.byte	0x04, 0x37
        /*0002*/ 	.short	(.L_492 - .L_491)
.L_491:
        /*0004*/ 	.word	0x00000082


	//----- nvinfo : EIATTR_KPARAM_INFO
	.align		4
.L_492:
        /*0008*/ 	.byte	0x04, 0x17
        /*000a*/ 	.short	(.L_494 - .L_493)
.L_493:
        /*000c*/ 	.word	0x00000000
        /*0010*/ 	.short	0x0000
        /*0012*/ 	.short	0x0000
        /*0014*/ 	.byte	0x00, 0xf0, 0x61, 0x10


	//----- nvinfo : EIATTR_SPARSE_MMA_MASK
	.align		4
.L_494:
        /*0018*/ 	.byte	0x03, 0x50
        /*001a*/ 	.short	0x0000


	//----- nvinfo : EIATTR_MAXREG_COUNT
	.align		4
        /*001c*/ 	.byte	0x03, 0x1b
        /*001e*/ 	.short	0x00ff


	//----- nvinfo : EIATTR_MERCURY_ISA_VERSION
	.align		4
        /*0020*/ 	.byte	0x03, 0x5f
        /*0022*/ 	.short	0x0101


	//----- nvinfo : EIATTR_VRC_CTA_INIT_COUNT
	.align		4
        /*0024*/ 	.byte	0x02, 0x4a
	.zero		1
	.zero		1


	//----- nvinfo : EIATTR_EXIT_INSTR_OFFSETS
	.align		4
        /*0028*/ 	.byte	0x04, 0x1c
        /*002a*/ 	.short	(.L_496 - .L_495)


	//   ....[0]....
.L_495:
        /*002c*/ 	.word	0x00000010


	//----- nvinfo : EIATTR_MAX_THREADS
	.align		4
.L_496:
        /*0030*/ 	.byte	0x04, 0x05
        /*0032*/ 	.short	(.L_498 - .L_497)
.L_497:
        /*0034*/ 	.word	0x00000100
        /*0038*/ 	.word	0x00000001
        /*003c*/ 	.word	0x00000001


	//----- nvinfo : EIATTR_CBANK_PARAM_SIZE
	.align		4
.L_498:
        /*0040*/ 	.byte	0x03, 0x19
        /*0042*/ 	.short	0x0418


	//----- nvinfo : EIATTR_PARAM_CBANK
	.align		4
        /*0044*/ 	.byte	0x04, 0x0a
        /*0046*/ 	.short	(.L_500 - .L_499)
	.align		4
.L_499:
        /*0048*/ 	.word	index@(.nv.constant0._ZN7cutlass13device_kernelIN5flash19enable_sm80_to_sm89INS1_16FlashAttnFwdSm80INS1_25CollectiveMainloopFwdSm80ILi8ELi1ELb1EN4cute5tupleIJNS5_1CILi128EEENS7_ILi48EEENS7_ILi256EEEEEELi256ENS_10bfloat16_tEfNS_4arch4Sm80ELb0ELb1ELb0ELb1ELb0ELb0ELb1ELb0EEENS1_21CollectiveEpilogueFwdINS6_IJS8_SA_S9_EEENS6_IJNS7_ILi1EEESI_SI_EEESC_SE_Li256ELb1ELb1ELb0ELb0EEENS1_19SingleTileSchedulerILb1ELb0ELb1ELi128EEEEEEEEEvNT_6ParamsE)
        /*004c*/ 	.short	0x0380
        /*004e*/ 	.short	0x0418


	//----- nvinfo : EIATTR_SW_WAR
	.align		4
.L_500:
        /*0050*/ 	.byte	0x04, 0x36
        /*0052*/ 	.short	(.L_502 - .L_501)
.L_501:
        /*0054*/ 	.word	0x00000008
.L_502:


//--------------------- .nv.info._ZN7cutlass13device_kernelIN5flash19enable_sm80_to_sm89INS1_16FlashAttnFwdSm80INS1_25CollectiveMainloopFwdSm80ILi8ELi1ELb0EN4cute5tupleIJNS5_1CILi128EEENS7_ILi32EEENS7_ILi256EEEEEELi256ENS_10bfloat16_tEfNS_4arch4Sm80ELb0ELb1ELb0ELb1ELb0ELb1ELb1ELb0EEENS1_21CollectiveEpilogueFwdINS6_IJS8_SA_S9_EEENS6_IJNS7_ILi1EEESI_SI_EEESC_SE_Li256ELb1ELb1ELb0ELb0EEENS1_19SingleTileSchedulerILb1ELb0ELb1ELi128EEEEEEEEEvNT_6ParamsE --------------------------
	.section	.nv.info._ZN7cutlass13device_kernelIN5flash19enable_sm80_to_sm89INS1_16FlashAttnFwdSm80INS1_25CollectiveMainloopFwdSm80ILi8ELi1ELb0EN4cute5tupleIJNS5_1CILi128EEENS7_ILi32EEENS7_ILi256EEEEEELi256ENS_10bfloat16_tEfNS_4arch4Sm80ELb0ELb1ELb0ELb1ELb0ELb1ELb1ELb0EEENS1_21CollectiveEpilogueFwdINS6_IJS8_SA_S9_EEENS6_IJNS7_ILi1EEESI_SI_EEESC_SE_Li256ELb1ELb1ELb0ELb0EEENS1_19SingleTileSchedulerILb1ELb0ELb1ELi128EEEEEEEEEvNT_6ParamsE,"",@"SHT_CUDA_INFO"
	.sectionflags	@""
	.align	4


	//----- nvinfo : EIATTR_CUDA_API_VERSION
	.align		4
        /*0000*/ 	.byte	0x04, 0x37
        /*0002*/ 	.short	(.L_504 - .L_503)
.L_503:
        /*0004*/ 	.word	0x00000082


	//----- nvinfo : EIATTR_KPARAM_INFO
	.align		4
.L_504:
        /*0008*/ 	.byte	0x04, 0x17
        /*000a*/ 	.short	(.L_506 - .L_505)
.L_505:
        /*000c*/ 	.word	0x00000000
        /*0010*/ 	.short	0x0000
        /*0012*/ 	.short	0x0000
        /*0014*/ 	.byte	0x00, 0xf0, 0x61, 0x10


	//----- nvinfo : EIATTR_SPARSE_MMA_MASK
	.align		4
.L_506:
        /*0018*/ 	.byte	0x03, 0x50
        /*001a*/ 	.short	0x0000


	//----- nvinfo : EIATTR_MAXREG_COUNT
	.align		4
        /*001c*/ 	.byte	0x03, 0x1b
        /*001e*/ 	.short	0x00ff


	//----- nvinfo : EIATTR_MERCURY_ISA_VERSION
	.align		4
        /*0020*/ 	.byte	0x03, 0x5f
        /*0022*/ 	.short	0x0101


	//----- nvinfo : EIATTR_VRC_CTA_INIT_COUNT
	.align		4
        /*0024*/ 	.byte	0x02, 0x4a
	.zero		1
	.zero		1


	//----- nvinfo : EIATTR_EXIT_INSTR_OFFSETS
	.align		4
        /*0028*/ 	.byte	0x04, 0x1c
        /*002a*/ 	.short	(.L_508 - .L_507)


	//   ....[0]....
.L_507:
        /*002c*/ 	.word	0x00000010


	//----- nvinfo : EIATTR_MAX_THREADS
	.align		4
.L_508:
        /*0030*/ 	.byte	0x04, 0x05
        /*0032*/ 	.short	(.L_510 - .L_509)
.L_509:
        /*0034*/ 	.word	0x00000100
        /*0038*/ 	.word	0x00000001
        /*003c*/ 	.word	0x00000001


	//----- nvinfo : EIATTR_CBANK_PARAM_SIZE
	.align		4
.L_510:
        /*0040*/ 	.byte	0x03, 0x19
        /*0042*/ 	.short	0x0418


	//----- nvinfo : EIATTR_PARAM_CBANK
	.align		4
        /*0044*/ 	.byte	0x04, 0x0a
        /*0046*/ 	.short	(.L_512 - .L_511)
	.align		4
.L_511:
        /*0048*/ 	.word	index@(.nv.constant0._ZN7cutlass13device_kernelIN5flash19enable_sm80_to_sm89INS1_16FlashAttnFwdSm80INS1_25CollectiveMainloopFwdSm80ILi8ELi1ELb0EN4cute5tupleIJNS5_1CILi128EEENS7_ILi32EEENS7_ILi256EEEEEELi256ENS_10bfloat16_tEfNS_4arch4Sm80ELb0ELb1ELb0ELb1ELb0ELb1ELb1ELb0EEENS1_21CollectiveEpilogueFwdINS6_IJS8_SA_S9_EEENS6_IJNS7_ILi1EEESI_SI_EEESC_SE_Li256ELb1ELb1ELb0ELb0EEENS1_19SingleTileSchedulerILb1ELb0ELb1ELi128EEEEEEEEEvNT_6ParamsE)
        /*004c*/ 	.short	0x0380
        /*004e*/ 	.short	0x0418


	//----- nvinfo : EIATTR_SW_WAR
	.align		4
.L_512:
        /*0050*/ 	.byte	0x04, 0x36
        /*0052*/ 	.short	(.L_514 - .L_513)
.L_513:
        /*0054*/ 	.word	0x00000008
.L_514:


//--------------------- .nv.info._ZN7cutlass13device_kernelIN5flash19enable_sm80_to_sm89INS1_16FlashAttnFwdSm80INS1_25CollectiveMainloopFwdSm80ILi8ELi1ELb1EN4cute5tupleIJNS5_1CILi128EEENS7_ILi64EEENS7_ILi256EEEEEELi256ENS_10bfloat16_tEfNS_4arch4Sm80ELb1ELb0ELb0ELb0ELb0ELb0ELb1ELb0EEENS1_21CollectiveEpilogueFwdINS6_IJS8_SA_S9_EEENS6_IJNS7_ILi1EEESI_SI_EEESC_SE_Li256ELb0ELb1ELb0ELb0EEENS1_30DynamicPersistentTileSchedulerILi256ELi256ELb0ELb1ELb0EEEEEEEEEvNT_6ParamsE --------------------------
	.section	.nv.info._ZN7cutlass13device_kernelIN5flash19enable_sm80_to_sm89INS1_16FlashAttnFwdSm80INS1_25CollectiveMainloopFwdSm80ILi8ELi1ELb1EN4cute5tupleIJNS5_1CILi128EEENS7_ILi64EEENS7_ILi256EEEEEELi256ENS_10bfloat16_tEfNS_4arch4Sm80ELb1ELb0ELb0ELb0ELb0ELb0ELb1ELb0EEENS1_21CollectiveEpilogueFwdINS6_IJS8_SA_S9_EEENS6_IJNS7_ILi1EEESI_SI_EEESC_SE_Li256ELb0ELb1ELb0ELb0EEENS1_30DynamicPersistentTileSchedulerILi256ELi256ELb0ELb1ELb0EEEEEEEEEvNT_6ParamsE,"",@"SHT_CUDA_INFO"
	.sectionflags	@""
	.align	4


	//----- nvinfo : EIATTR_CUDA_API_VERSION
	.align		4
        /*0000*/ 	.byte	0x04, 0x37
        /*0002*/ 	.short	(.L_516 - .L_515)
.L_515:
        /*0004*/ 	.word	0x00000082


	//----- nvinfo : EIATTR_KPARAM_INFO
	.align		4
.L_516:
        /*0008*/ 	.byte	0x04, 0x17
        /*000a*/ 	.short	(.L_518 - .L_517)
.L_517:
        /*000c*/ 	.word	0x00000000
        /*0010*/ 	.short	0x0000
        /*0012*/ 	.short	0x0000
        /*0014*/ 	.byte	0x00, 0xf0, 0xa1, 0x10


	//----- nvinfo : EIATTR_SPARSE_MMA_MASK
	.align		4
.L_518:
        /*0018*/ 	.byte	0x03, 0x50
        /*001a*/ 	.short	0x0000


	//----- nvinfo : EIATTR_MAXREG_COUNT
	.align		4
        /*001c*/ 	.byte	0x03, 0x1b
        /*001e*/ 	.short	0x00ff


	//----- nvinfo : EIATTR_MERCURY_ISA_VERSION
	.align		4
        /*0020*/ 	.byte	0x03, 0x5f
        /*0022*/ 	.short	0x0101


	//----- nvinfo : EIATTR_VRC_CTA_INIT_COUNT
	.align		4
        /*0024*/ 	.byte	0x02, 0x4a
	.zero		1
	.zero		1


	//----- nvinfo : EIATTR_EXIT_INSTR_OFFSETS
	.align		4
        /*0028*/ 	.byte	0x04, 0x1c
        /*002a*/ 	.short	(.L_520 - .L_519)


	//   ....[0]....
.L_519:
        /*002c*/ 	.word	0x00000010


	//----- nvinfo : EIATTR_MAX_THREADS
	.align		4
.L_520:
        /*0030*/ 	.byte	0x04, 0x05
        /*0032*/ 	.short	(.L_522 - .L_521)
.L_521:
        /*0034*/ 	.word	0x00000100
        /*0038*/ 	.word	0x00000001
        /*003c*/ 	.word	0x00000001


	//----- nvinfo : EIATTR_CBANK_PARAM_SIZE
	.align		4
.L_522:
        /*0040*/ 	.byte	0x03, 0x19
        /*0042*/ 	.short	0x0428


	//----- nvinfo : EIATTR_PARAM_CBANK
	.align		4
        /*0044*/ 	.byte	0x04, 0x0a
        /*0046*/ 	.short	(.L_524 - .L_523)
	.align		4
.L_523:
        /*0048*/ 	.word	index@(.nv.constant0._ZN7cutlass13device_kernelIN5flash19enable_sm80_to_sm89INS1_16FlashAttnFwdSm80INS1_25CollectiveMainloopFwdSm80ILi8ELi1ELb1EN4cute5tupleIJNS5_1CILi128EEENS7_ILi64EEENS7_ILi256EEEEEELi256ENS_10bfloat16_tEfNS_4arch4Sm80ELb1ELb0ELb0ELb0ELb0ELb0ELb1ELb0EEENS1_21CollectiveEpilogueFwdINS6_IJS8_SA_S9_EEENS6_IJNS7_ILi1EEESI_SI_EEESC_SE_Li256ELb0ELb1ELb0ELb0EEENS1_30DynamicPersistentTileSchedulerILi256ELi256ELb0ELb1ELb0EEEEEEEEEvNT_6ParamsE)
        /*004c*/ 	.short	0x0380
        /*004e*/ 	.short	0x0428


	//----- nvinfo : EIATTR_SW_WAR
	.align		4
.L_524:
        /*0050*/ 	.byte	0x04, 0x36
        /*0052*/ 	.short	(.L_526 - .L_525)
.L_525:
        /*0054*/ 	.word	0x00000008
.L_526:


//--------------------- .nv.info._ZN7cutlass13device_kernelIN5flash19enable_sm80_to_sm89INS1_16FlashAttnFwdSm80INS1_25CollectiveMainloopFwdSm80ILi8ELi1ELb1EN4cute5tupleIJNS5_1CILi128EEENS7_ILi64EEENS7_ILi256EEEEEELi256ENS_10bfloat16_tEfNS_4arch4Sm80ELb1ELb0ELb0ELb1ELb0ELb0ELb1ELb0EEENS1_21CollectiveEpilogueFwdINS6_IJS8_SA_S9_EEENS6_IJNS7_ILi1EEESI_SI_EEESC_SE_Li256ELb1ELb1ELb0ELb0EEENS1_19SingleTileSchedulerILb1ELb0ELb1ELi128EEEEEEEEEvNT_6ParamsE --------------------------
	.section	.nv.info._ZN7cutlass13device_kernelIN5flash19enable_sm80_to_sm89INS1_16FlashAttnFwdSm80INS1_25CollectiveMainloopFwdSm80ILi8ELi1ELb1EN4cute5tupleIJNS5_1CILi128EEENS7_ILi64EEENS7_ILi256EEEEEELi256ENS_10bfloat16_tEfNS_4arch4Sm80ELb1ELb0ELb0ELb1ELb0ELb0ELb1ELb0EEENS1_21CollectiveEpilogueFwdINS6_IJS8_SA_S9_EEENS6_IJNS7_ILi1EEESI_SI_EEESC_SE_Li256ELb1ELb1ELb0ELb0EEENS1_19SingleTileSchedulerILb1ELb0ELb1ELi128EEEEEEEEEvNT_6ParamsE,"",@"SHT_CUDA_INFO"
	.sectionflags	@""
	.align	4


	//----- nvinfo : EIATTR_CUDA_API_VERSION
	.align		4
        /*0000*/ 	.byte	0x04, 0x37
        /*0002*/ 	.short	(.L_528 - .L_527)
.L_527:
        /*0004*/ 	.word	0x00000082


	//----- nvinfo : EIATTR_KPARAM_INFO
	.align		4
.L_528:
        /*0008*/ 	.byte	0x04, 0x17
        /*000a*/ 	.short	(.L_530 - .L_529)
.L_529:
        /*000c*/ 	.word	0x00000000
        /*0010*/ 	.short	0x0000
        /*0012*/ 	.short	0x0000
        /*0014*/ 	.byte	0x00, 0xf0, 0x61, 0x10


	//----- nvinfo : EIATTR_SPARSE_MMA_MASK
	.align		4
.L_530:
        /*0018*/ 	.byte	0x03, 0x50
        /*001a*/ 	.short	0x0000


	//----- nvinfo : EIATTR_MAXREG_COUNT
	.align		4
        /*001c*/ 	.byte	0x03, 0x1b
        /*001e*/ 	.short	0x00ff


	//----- nvinfo : EIATTR_MERCURY_ISA_VERSION
	.align		4
        /*0020*/ 	.byte	0x03, 0x5f
        /*0022*/ 	.short	0x0101


	//----- nvinfo : EIATTR_VRC_CTA_INIT_COUNT
	.align		4
        /*0024*/ 	.byte	0x02, 0x4a
	.zero		1
	.zero		1


	//----- nvinfo : EIATTR_EXIT_INSTR_OFFSETS
	.align		4
        /*0028*/ 	.byte	0x04, 0x1c
        /*002a*/ 	.short	(.L_532 - .L_531)


	//   ....[0]....
.L_531:
        /*002c*/ 	.word	0x00000010


	//----- nvinfo : EIATTR_MAX_THREADS
	.align		4
.L_532:
        /*0030*/ 	.byte	0x04, 0x05
        /*0032*/ 	.short	(.L_534 - .L_533)
.L_533:
        /*0034*/ 	.word	0x00000100
        /*0038*/ 	.word	0x00000001
        /*003c*/ 	.word	0x00000001


	//----- nvinfo : EIATTR_CBANK_PARAM_SIZE
	.align		4
.L_534:
        /*0040*/ 	.byte	0x03, 0x19
        /*0042*/ 	.short	0x0418


	//----- nvinfo : EIATTR_PARAM_CBANK
	.align		4
        /*0044*/ 	.byte	0x04, 0x0a
        /*0046*/ 	.short	(.L_536 - .L_535)
	.align		4
.L_535:
        /*0048*/ 	.word	index@(.nv.constant0._ZN7cutlass13device_kernelIN5flash19enable_sm80_to_sm89INS1_16FlashAttnFwdSm80INS1_25CollectiveMainloopFwdSm80ILi8ELi1ELb1EN4cute5tupleIJNS5_1CILi128EEENS7_ILi64EEENS7_ILi256EEEEEELi256ENS_10bfloat16_tEfNS_4arch4Sm80ELb1ELb0ELb0ELb1ELb0ELb0ELb1ELb0EEENS1_21CollectiveEpilogueFwdINS6_IJS8_SA_S9_EEENS6_IJNS7_ILi1EEESI_SI_EEESC_SE_Li256ELb1ELb1ELb0ELb0EEENS1_19SingleTileSchedulerILb1ELb0ELb1ELi128EEEEEEEEEvNT_6ParamsE)
        /*004c*/ 	.short	0x0380
        /*004e*/ 	.short	0x0418


	//----- nvinfo : EIATTR_SW_WAR
	.align		4
.L_536:
        /*0050*/ 	.byte	0x04, 0x36
        /*0052*/ 	.short	(.L_538 - .L_537)
.L_537:
        /*0054*/ 	.word	0x00000008
.L_538:


//--------------------- .nv.info._ZN7cutlass13device_kernelIN5flash19enable_sm80_to_sm89INS1_16FlashAttnFwdSm80INS1_25CollectiveMainloopFwdSm80ILi8ELi1ELb0EN4cute5tupleIJNS5_1CILi128EEENS7_ILi32EEENS7_ILi256EEEEEELi256ENS_10bfloat16_tEfNS_4arch4Sm80ELb1ELb0ELb0ELb1ELb0ELb1ELb1ELb0EEENS1_21CollectiveEpilogueFwdINS6_IJS8_SA_S9_EEENS6_IJNS7_ILi1EEESI_SI_EEESC_SE_Li256ELb1ELb1ELb0ELb0EEENS1_19SingleTileSchedulerILb1ELb0ELb1ELi128EEEEEEEEEvNT_6ParamsE --------------------------
	.section	.nv.info._ZN7cutlass13device_kernelIN5flash19enable_sm80_to_sm89INS1_16FlashAttnFwdSm80INS1_25CollectiveMainloopFwdSm80ILi8ELi1ELb0EN4cute5tupleIJNS5_1CILi128EEENS7_ILi32EEENS7_ILi256EEEEEELi256ENS_10bfloat16_tEfNS_4arch4Sm80ELb1ELb0ELb0ELb1ELb0ELb1ELb1ELb0EEENS1_21CollectiveEpilogueFwdINS6_IJS8_SA_S9_EEENS6_IJNS7_ILi1EEESI_SI_EEESC_SE_Li256ELb1ELb1ELb0ELb0EEENS1_19SingleTileSchedulerILb1ELb0ELb1ELi128EEEEEEEEEvNT_6ParamsE,"",@"SHT_CUDA_INFO"
	.sectionflags	@""
	.align	4


	//----- nvinfo : EIATTR_CUDA_API_VERSION
	.align		4
        /*0000*/ 	.byte	0x04, 0x37
        /*0002*/ 	.short	(.L_540 - .L_539)
.L_539:
        /*0004*/ 	.word	0x00000082


	//----- nvinfo : EIATTR_KPARAM_INFO
	.align		4
.L_540:
        /*0008*/ 	.byte	0x04, 0x17
        /*000a*/ 	.short	(.L_542 - .L_541)
.L_541:
        /*000c*/ 	.word	0x00000000
        /*0010*/ 	.short	0x0000
        /*0012*/ 	.short	0x0000
        /*0014*/ 	.byte	0x00, 0xf0, 0x61, 0x10


	//----- nvinfo : EIATTR_SPARSE_MMA_MASK
	.align		4
.L_542:
        /*0018*/ 	.byte	0x03, 0x50
        /*001a*/ 	.short	0x0000


	//----- nvinfo : EIATTR_MAXREG_COUNT
	.align		4
        /*001c*/ 	.byte	0x03, 0x1b
        /*001e*/ 	.short	0x00ff


	//----- nvinfo : EIATTR_MERCURY_ISA_VERSION
	.align		4
        /*0020*/ 	.byte	0x03, 0x5f
        /*0022*/ 	.short	0x0101


	//----- nvinfo : EIATTR_VRC_CTA_INIT_COUNT
	.align		4
        /*0024*/ 	.byte	0x02, 0x4a
	.zero		1
	.zero		1


	//----- nvinfo : EIATTR_EXIT_INSTR_OFFSETS
	.align		4
        /*0028*/ 	.byte	0x04, 0x1c
        /*002a*/ 	.short	(.L_544 - .L_543)


	//   ....[0]....
.L_543:
        /*002c*/ 	.word	0x00000010


	//----- nvinfo : EIATTR_MAX_THREADS
	.align		4
.L_544:
        /*0030*/ 	.byte	0x04, 0x05
        /*0032*/ 	.short	(.L_546 - .L_545)
.L_545:
        /*0034*/ 	.word	0x00000100
        /*0038*/ 	.word	0x00000001
        /*003c*/ 	.word	0x00000001


	//----- nvinfo : EIATTR_CBANK_PARAM_SIZE
	.align		4
.L_546:
        /*0040*/ 	.byte	0x03, 0x19
        /*0042*/ 	.short	0x0418


	//----- nvinfo : EIATTR_PARAM_CBANK
	.align		4
        /*0044*/ 	.byte	0x04, 0x0a
        /*0046*/ 	.short	(.L_548 - .L_547)
	.align		4
.L_547:
        /*0048*/ 	.word	index@(.nv.constant0._ZN7cutlass13device_kernelIN5flash19enable_sm80_to_sm89INS1_16FlashAttnFwdSm80INS1_25CollectiveMainloopFwdSm80ILi8ELi1ELb0EN4cute5tupleIJNS5_1CILi128EEENS7_ILi32EEENS7_ILi256EEEEEELi256ENS_10bfloat16_tEfNS_4arch4Sm80ELb1ELb0ELb0ELb1ELb0ELb1ELb1ELb0EEENS1_21CollectiveEpilogueFwdINS6_IJS8_SA_S9_EEENS6_IJNS7_ILi1EEESI_SI_EEESC_SE_Li256ELb1ELb1ELb0ELb0EEENS1_19SingleTileSchedulerILb1ELb0ELb1ELi128EEEEEEEEEvNT_6ParamsE)
        /*004c*/ 	.short	0x0380
        /*004e*/ 	.short	0x0418


	//----- nvinfo : EIATTR_SW_WAR
	.align		4
.L_548:
        /*0050*/ 	.byte	0x04, 0x36
        /*0052*/ 	.short	(.L_550 - .L_549)
.L_549:
        /*0054*/ 	.word	0x00000008
.L_550:


//--------------------- .nv.info._ZN7cutlass13device_kernelIN5flash19enable_sm80_to_sm89INS1_16FlashAttnFwdSm80INS1_25CollectiveMainloopFwdSm80ILi8ELi1ELb0EN4cute5tupleIJNS5_1CILi128EEENS7_ILi96EEENS7_ILi256EEEEEELi256ENS_10bfloat16_tEfNS_4arch4Sm80ELb0ELb0ELb0ELb0ELb0ELb0ELb1ELb0EEENS1_21CollectiveEpilogueFwdINS6_IJS8_SA_S9_EEENS6_IJNS7_ILi1EEESI_SI_EEESC_SE_Li256ELb0ELb1ELb0ELb0EEENS1_19SingleTileSchedulerILb0ELb0ELb1ELi128EEEEEEEEEvNT_6ParamsE --------------------------
	.section	.nv.info._ZN7cutlass13device_kernelIN5flash19enable_sm80_to_sm89INS1_16FlashAttnFwdSm80INS1_25CollectiveMainloopFwdSm80ILi8ELi1ELb0EN4cute5tupleIJNS5_1CILi128EEENS7_ILi96EEENS7_ILi256EEEEEELi256ENS_10bfloat16_tEfNS_4arch4Sm80ELb0ELb0ELb0ELb0ELb0ELb0ELb1ELb0EEENS1_21CollectiveEpilogueFwdINS6_IJS8_SA_S9_EEENS6_IJNS7_ILi1EEESI_SI_EEESC_SE_Li256ELb0ELb1ELb0ELb0EEENS1_19SingleTileSchedulerILb0ELb0ELb1ELi128EEEEEEEEEvNT_6ParamsE,"",@"SHT_CUDA_INFO"
	.sectionflags	@""
	.align	4


	//----- nvinfo : EIATTR_CUDA_API_VERSION
	.align		4
        /*0000*/ 	.byte	0x04, 0x37
        /*0002*/ 	.short	(.L_552 - .L_551)
.L_551:
        /*0004*/ 	.word	0x00000082


	//----- nvinfo : EIATTR_KPARAM_INFO
	.align		4
.L_552:
        /*0008*/ 	.byte	0x04, 0x17
        /*000a*/ 	.short	(.L_554 - .L_553)
.L_553:
        /*000c*/ 	.word	0x00000000
        /*0010*/ 	.short	0x0000
        /*0012*/ 	.short	0x0000
        /*0014*/ 	.byte	0x00, 0xf0, 0x61, 0x10


	//----- nvinfo : EIATTR_SPARSE_MMA_MASK
	.align		4
.L_554:
        /*0018*/ 	.byte	0x03, 0x50
        /*001a*/ 	.short	0x0000


	//----- nvinfo : EIATTR_MAXREG_COUNT
	.align		4
        /*001c*/ 	.byte	0x03, 0x1b
        /*001e*/ 	.short	0x00ff


	//----- nvinfo : EIATTR_MERCURY_ISA_VERSION
	.align		4
        /*0020*/ 	.byte	0x03, 0x5f
        /*0022*/ 	.short	0x0101


	//----- nvinfo : EIATTR_VRC_CTA_INIT_COUNT
	.align		4
        /*0024*/ 	.byte	0x02, 0x4a
	.zero		1
	.zero		1


	//----- nvinfo : EIATTR_EXIT_INSTR_OFFSETS
	.align		4
        /*0028*/ 	.byte	0x04, 0x1c
        /*002a*/ 	.short	(.L_556 - .L_555)


	//   ....[0]....
.L_555:
        /*002c*/ 	.word	0x00000010


	//----- nvinfo : EIATTR_MAX_THREADS
	.align		4
.L_556:
        /*0030*/ 	.byte	0x04, 0x05
        /*0032*/ 	.short	(.L_558 - .L_557)
.L_557:
        /*0034*/ 	.word	0x00000100
        /*0038*/ 	.word	0x00000001
        /*003c*/ 	.word	0x00000001


	//----- nvinfo : EIATTR_CBANK_PARAM_SIZE
	.align		4
.L_558:
        /*0040*/ 	.byte	0x03, 0x19
        /*0042*/ 	.short	0x0418


	//----- nvinfo : EIATTR_PARAM_CBANK
	.align		4
        /*0044*/ 	.byte	0x04, 0x0a
        /*0046*/ 	.short	(.L_560 - .L_559)
	.align		4
.L_559:
        /*0048*/ 	.word	index@(.nv.constant0._ZN7cutlass13device_kernelIN5flash19enable_sm80_to_sm89INS1_16FlashAttnFwdSm80INS1_25CollectiveMainloopFwdSm80ILi8ELi1ELb0EN4cute5tupleIJNS5_1CILi128EEENS7_ILi96EEENS7_ILi256EEEEEELi256ENS_10bfloat16_tEfNS_4arch4Sm80ELb0ELb0ELb0ELb0ELb0ELb0ELb1ELb0EEENS1_21CollectiveEpilogueFwdINS6_IJS8_SA_S9_EEENS6_IJNS7_ILi1EEESI_SI_EEESC_SE_Li256ELb0ELb1ELb0ELb0EEENS1_19SingleTileSchedulerILb0ELb0ELb1ELi128EEEEEEEEEvNT_6ParamsE)
        /*004c*/ 	.short	0x0380
        /*004e*/ 	.short	0x0418


	//----- nvinfo : EIATTR_SW_WAR
	.align		4
.L_560:
        /*0050*/ 	.byte	0x04, 0x36
        /*0052*/ 	.short	(.L_562 - .L_561)
.L_561:
        /*0054*/ 	.word	0x00000008
.L_562:


//--------------------- .nv.info._ZN7cutlass13device_kernelIN5flash19enable_sm80_to_sm89INS1_16FlashAttnFwdSm80INS1_25CollectiveMainloopFwdSm80ILi8ELi1ELb0EN4cute5tupleIJNS5_1CILi128EEENS7_ILi96EEENS7_ILi256EEEEEELi256ENS_10bfloat16_tEfNS_4arch4Sm80ELb0ELb0ELb0ELb1ELb0ELb0ELb1ELb0EEENS1_21CollectiveEpilogueFwdINS6_IJS8_SA_S9_EEENS6_IJNS7_ILi1EEESI_SI_EEESC_SE_Li256ELb1ELb1ELb0ELb0EEENS1_19SingleTileSchedulerILb1ELb0ELb1ELi128EEEEEEEEEvNT_6ParamsE --------------------------
	.section	.nv.info._ZN7cutlass13device_kernelIN5flash19enable_sm80_to_sm89INS1_16FlashAttnFwdSm80INS1_25CollectiveMainloopFwdSm80ILi8ELi1ELb0EN4cute5tupleIJNS5_1CILi128EEENS7_ILi96EEENS7_ILi256EEEEEELi256ENS_10bfloat16_tEfNS_4arch4Sm80ELb0ELb0ELb0ELb1ELb0ELb0ELb1ELb0EEENS1_21CollectiveEpilogueFwdINS6_IJS8_SA_S9_EEENS6_IJNS7_ILi1EEESI_SI_EEESC_SE_Li256ELb1ELb1ELb0ELb0EEENS1_19SingleTileSchedulerILb1ELb0ELb1ELi128EEEEEEEEEvNT_6ParamsE,"",@"SHT_CUDA_INFO"
	.sectionflags	@""
	.align	4


	//----- nvinfo : EIATTR_CUDA_API_VERSION
	.align		4
        /*0000*/ 	.byte	0x04, 0x37
        /*0002*/ 	.short	(.L_564 - .L_563)
.L_563:
        /*0004*/ 	.word	0x00000082


	//----- nvinfo : EIATTR_KPARAM_INFO
	.align		4
.L_564:
        /*0008*/ 	.byte	0x04, 0x17
        /*000a*/ 	.short	(.L_566 - .L_565)
.L_565:
        /*000c*/ 	.word	0x00000000
        /*0010*/ 	.short	0x0000
        /*0012*/ 	.short	0x0000
        /*0014*/ 	.byte	0x00, 0xf0, 0x61, 0x10


	//----- nvinfo : EIATTR_SPARSE_MMA_MASK
	.align		4
.L_566:
        /*0018*/ 	.byte	0x03, 0x50
        /*001a*/ 	.short	0x0000


	//----- nvinfo : EIATTR_MAXREG_COUNT
	.align		4
        /*001c*/ 	.byte	0x03, 0x1b
        /*001e*/ 	.short	0x00ff


	//----- nvinfo : EIATTR_MERCURY_ISA_VERSION
	.align		4
        /*0020*/ 	.byte	0x03, 0x5f
        /*0022*/ 	.short	0x0101


	//----- nvinfo : EIATTR_VRC_CTA_INIT_COUNT
	.align		4
        /*0024*/ 	.byte	0x02, 0x4a
	.zero		1
	.zero		1


	//----- nvinfo : EIATTR_EXIT_INSTR_OFFSETS
	.align		4
        /*0028*/ 	.byte	0x04, 0x1c
        /*002a*/ 	.short	(.L_568 - .L_567)


	//   ....[0]....
.L_567:
        /*002c*/ 	.word	0x00000010


	//----- nvinfo : EIATTR_MAX_THREADS
	.align		4
.L_568:
        /*0030*/ 	.byte	0x04, 0x05
        /*0032*/ 	.short	(.L_570 - .L_569)
.L_569:
        /*0034*/ 	.word	0x00000100
        /*0038*/ 	.word	0x00000001
        /*003c*/ 	.word	0x00000001


	//----- nvinfo : EIATTR_CBANK_PARAM_SIZE
	.align		4
.L_570:
        /*0040*/ 	.byte	0x03, 0x19
        /*0042*/ 	.short	0x0418


	//----- nvinfo : EIATTR_PARAM_CBANK
	.align		4
        /*0044*/ 	.byte	0x04, 0x0a
        /*0046*/ 	.short	(.L_572 - .L_571)
	.align		4
.L_571:
        /*0048*/ 	.word	index@(.nv.constant0._ZN7cutlass13device_kernelIN5flash19enable_sm80_to_sm89INS1_16FlashAttnFwdSm80INS1_25CollectiveMainloopFwdSm80ILi8ELi1ELb0EN4cute5tupleIJNS5_1CILi128EEENS7_ILi96EEENS7_ILi256EEEEEELi256ENS_10bfloat16_tEfNS_4arch4Sm80ELb0ELb0ELb0ELb1ELb0ELb0ELb1ELb0EEENS1_21CollectiveEpilogueFwdINS6_IJS8_SA_S9_EEENS6_IJNS7_ILi1EEESI_SI_EEESC_SE_Li256ELb1ELb1ELb0ELb0EEENS1_19SingleTileSchedulerILb1ELb0ELb1ELi128EEEEEEEEEvNT_6ParamsE)
        /*004c*/ 	.short	0x0380
        /*004e*/ 	.short	0x0418


	//----- nvinfo : EIATTR_SW_WAR
	.align		4
.L_572:
        /*0050*/ 	.byte	0x04, 0x36
        /*0052*/ 	.short	(.L_574 - .L_573)
.L_573:
        /*0054*/ 	.word	0x00000008
.L_574:


//--------------------- .nv.info._ZN7cutlass13device_kernelIN5flash19enable_sm80_to_sm89INS1_16FlashAttnFwdSm80INS1_25CollectiveMainloopFwdSm80ILi8ELi1ELb0EN4cute5tupleIJNS5_1CILi128EEENS7_ILi48EEENS7_ILi256EEEEEELi256ENS_10bfloat16_tEfNS_4arch4Sm80ELb0ELb0ELb0ELb1ELb0ELb1ELb1ELb0EEENS1_21CollectiveEpilogueFwdINS6_IJS8_SA_S9_EEENS6_IJNS7_ILi1EEESI_SI_EEESC_SE_Li256ELb1ELb1ELb0ELb0EEENS1_19SingleTileSchedulerILb1ELb0ELb1ELi128EEEEEEEEEvNT_6ParamsE --------------------------
	.section	.nv.info._ZN7cutlass13device_kernelIN5flash19enable_sm80_to_sm89INS1_16FlashAttnFwdSm80INS1_25CollectiveMainloopFwdSm80ILi8ELi1ELb0EN4cute5tupleIJNS5_1CILi128EEENS7_ILi48EEENS7_ILi256EEEEEELi256ENS_10bfloat16_tEfNS_4arch4Sm80ELb0ELb0ELb0ELb1ELb0ELb1ELb1ELb0EEENS1_21CollectiveEpilogueFwdINS6_IJS8_SA_S9_EEENS6_IJNS7_ILi1EEESI_SI_EEESC_SE_Li256ELb1ELb1ELb0ELb0EEENS1_19SingleTileSchedulerILb1ELb0ELb1ELi128EEEEEEEEEvNT_6ParamsE,"",@"SHT_CUDA_INFO"
	.sectionflags	@""
	.align	4


	//----- nvinfo : EIATTR_CUDA_API_VERSION
	.align		4
        /*0000*/ 	.byte	0x04, 0x37
        /*0002*/ 	.short	(.L_576 - .L_575)
.L_575:
        /*0004*/ 	.word	0x00000082


	//----- nvinfo : EIATTR_KPARAM_INFO
	.align		4
.L_576:
        /*0008*/ 	.byte	0x04, 0x17
        /*000a*/ 	.short	(.L_578 - .L_577)
.L_577:
        /*000c*/ 	.word	0x00000000
        /*0010*/ 	.short	0x0000
        /*0012*/ 	.short	0x0000
        /*0014*/ 	.byte	0x00, 0xf0, 0x61, 0x10


	//----- nvinfo : EIATTR_SPARSE_MMA_MASK
	.align		4
.L_578:
        /*0018*/ 	.byte	0x03, 0x50
        /*001a*/ 	.short	0x0000


	//----- nvinfo : EIATTR_MAXREG_COUNT
	.align		4
        /*001c*/ 	.byte	0x03, 0x1b
        /*001e*/ 	.short	0x00ff


	//----- nvinfo : EIATTR_MERCURY_ISA_VERSION
	.align		4
        /*0020*/ 	.byte	0x03, 0x5f
        /*0022*/ 	.short	0x0101


	//----- nvinfo : EIATTR_VRC_CTA_INIT_COUNT
	.align		4
        /*0024*/ 	.byte	0x02, 0x4a
	.zero		1
	.zero		1


	//----- nvinfo : EIATTR_EXIT_INSTR_OFFSETS
	.align		4
        /*0028*/ 	.byte	0x04, 0x1c
        /*002a*/ 	.short	(.L_580 - .L_579)


	//   ....[0]....
.L_579:
        /*002c*/ 	.word	0x00000010


	//----- nvinfo : EIATTR_MAX_THREADS
	.align		4
.L_580:
        /*0030*/ 	.byte	0x04, 0x05
        /*0032*/ 	.short	(.L_582 - .L_581)
.L_581:
        /*0034*/ 	.word	0x00000100
        /*0038*/ 	.word	0x00000001
        /*003c*/ 	.word	0x00000001


	//----- nvinfo : EIATTR_CBANK_PARAM_SIZE
	.align		4
.L_582:
        /*0040*/ 	.byte	0x03, 0x19
        /*0042*/ 	.short	0x0418


	//----- nvinfo : EIATTR_PARAM_CBANK
	.align		4
        /*0044*/ 	.byte	0x04, 0x0a
        /*0046*/ 	.short	(.L_584 - .L_583)
	.align		4
.L_583:
        /*0048*/ 	.word	index@(.nv.constant0._ZN7cutlass13device_kernelIN5flash19enable_sm80_to_sm89INS1_16FlashAttnFwdSm80INS1_25CollectiveMainloopFwdSm80ILi8ELi1ELb0EN4cute5tupleIJNS5_1CILi128EEENS7_ILi48EEENS7_ILi256EEEEEELi256ENS_10bfloat16_tEfNS_4arch4Sm80ELb0ELb0ELb0ELb1ELb0ELb1ELb1ELb0EEENS1_21CollectiveEpilogueFwdINS6_IJS8_SA_S9_EEENS6_IJNS7_ILi1EEESI_SI_EEESC_SE_Li256ELb1ELb1ELb0ELb0EEENS1_19SingleTileSchedulerILb1ELb0ELb1ELi128EEEEEEEEEvNT_6ParamsE)
        /*004c*/ 	.short	0x0380
        /*004e*/ 	.short	0x0418


	//----- nvinfo : EIATTR_SW_WAR
	.align		4
.L_584:
        /*0050*/ 	.byte	0x04, 0x36
        /*0052*/ 	.short	(.L_586 - .L_585)
.L_585:
        /*0054*/ 	.word	0x00000008
.L_586:


//--------------------- .nv.info._ZN7cutlass13device_kernelIN5flash19enable_sm80_to_sm89INS1_16FlashAttnFwdSm80INS1_25CollectiveMainloopFwdSm80ILi8ELi1ELb0EN4cute5tupleIJNS5_1CILi128EEENS7_ILi64EEENS7_ILi256EEEEEELi256ENS_10bfloat16_tEfNS_4arch4Sm80ELb0ELb1ELb0ELb0ELb0ELb0ELb1ELb0EEENS1_21CollectiveEpilogueFwdINS6_IJS8_SA_S9_EEENS6_IJNS7_ILi1EEESI_SI_EEESC_SE_Li256ELb0ELb1ELb0ELb0EEENS1_19SingleTileSchedulerILb0ELb0ELb1ELi128EEEEEEEEEvNT_6ParamsE --------------------------
	.section	.nv.info._ZN7cutlass13device_kernelIN5flash19enable_sm80_to_sm89INS1_16FlashAttnFwdSm80INS1_25CollectiveMainloopFwdSm80ILi8ELi1ELb0EN4cute5tupleIJNS5_1CILi128EEENS7_ILi64EEENS7_ILi256EEEEEELi256ENS_10bfloat16_tEfNS_4arch4Sm80ELb0ELb1ELb0ELb0ELb0ELb0ELb1ELb0EEENS1_21CollectiveEpilogueFwdINS6_IJS8_SA_S9_EEENS6_IJNS7_ILi1EEESI_SI_EEESC_SE_Li256ELb0ELb1ELb0ELb0EEENS1_19SingleTileSchedulerILb0ELb0ELb1ELi128EEEEEEEEEvNT_6ParamsE,"",@"SHT_CUDA_INFO"
	.sectionflags	@""
	.align	4


	//----- nvinfo : EIATTR_CUDA_API_VERSION
	.align		4
        /*0000*/ 	.byte	0x04, 0x37
        /*0002*/ 	.short	(.L_588 - .L_587)
.L_587:
        /*0004*/ 	.word	0x00000082


	//----- nvinfo : EIATTR_KPARAM_INFO
	.align		4
.L_588:
        /*0008*/ 	.byte	0x04, 0x17
        /*000a*/ 	.short	(.L_590 - .L_589)
.L_589:
        /*000c*/ 	.word	0x00000000
        /*0010*/ 	.short	0x0000
        /*0012*/ 	.short	0x0000
        /*0014*/ 	.byte	0x00, 0xf0, 0x61, 0x10


	//----- nvinfo : EIATTR_SPARSE_MMA_MASK
	.align		4
.L_590:
        /*0018*/ 	.byte	0x03, 0x50
        /*001a*/ 	.short	0x0000


	//----- nvinfo : EIATTR_MAXREG_COUNT
	.align		4
        /*001c*/ 	.byte	0x03, 0x1b
        /*001e*/ 	.short	0x00ff


	//----- nvinfo : EIATTR_MERCURY_ISA_VERSION
	.align		4
        /*0020*/ 	.byte	0x03, 0x5f
        /*0022*/ 	.short	0x0101


	//----- nvinfo : EIATTR_VRC_CTA_INIT_COUNT
	.align		4
        /*0024*/ 	.byte	0x02, 0x4a
	.zero		1
	.zero		1


	//----- nvinfo : EIATTR_EXIT_INSTR_OFFSETS
	.align		4
        /*0028*/ 	.byte	0x04, 0x1c
        /*002a*/ 	.short	(.L_592 - .L_591)


	//   ....[0]....
.L_591:
        /*002c*/ 	.word	0x00000010


	//----- nvinfo : EIATTR_MAX_THREADS
	.align		4
.L_592:
        /*0030*/ 	.byte	0x04, 0x05
        /*0032*/ 	.short	(.L_594 - .L_593)
.L_593:
        /*0034*/ 	.word	0x00000100
        /*0038*/ 	.word	0x00000001
        /*003c*/ 	.word	0x00000001


	//----- nvinfo : EIATTR_CBANK_PARAM_SIZE
	.align		4
.L_594:
        /*0040*/ 	.byte	0x03, 0x19
        /*0042*/ 	.short	0x0418


	//----- nvinfo : EIATTR_PARAM_CBANK
	.align		4
        /*0044*/ 	.byte	0x04, 0x0a
        /*0046*/ 	.short	(.L_596 - .L_595)
	.align		4
.L_595:
        /*0048*/ 	.word	index@(.nv.constant0._ZN7cutlass13device_kernelIN5flash19enable_sm80_to_sm89INS1_16FlashAttnFwdSm80INS1_25CollectiveMainloopFwdSm80ILi8ELi1ELb0EN4cute5tupleIJNS5_1CILi128EEENS7_ILi64EEENS7_ILi256EEEEEELi256ENS_10bfloat16_tEfNS_4arch4Sm80ELb0ELb1ELb0ELb0ELb0ELb0ELb1ELb0EEENS1_21CollectiveEpilogueFwdINS6_IJS8_SA_S9_EEENS6_IJNS7_ILi1EEESI_SI_EEESC_SE_Li256ELb0ELb1ELb0ELb0EEENS1_19SingleTileSchedulerILb0ELb0ELb1ELi128EEEEEEEEEvNT_6ParamsE)
        /*004c*/ 	.short	0x0380
        /*004e*/ 	.short	0x0418


	//----- nvinfo : EIATTR_SW_WAR
	.align		4
.L_596:
        /*0050*/ 	.byte	0x04, 0x36
        /*0052*/ 	.short	(.L_598 - .L_597)
.L_597:
        /*0054*/ 	.word	0x00000008
.L_598:


//--------------------- .nv.info._ZN7cutlass13device_kernelIN5flash19enable_sm80_to_sm89INS1_16FlashAttnFwdSm80INS1_25CollectiveMainloopFwdSm80ILi8ELi1ELb0EN4cute5tupleIJNS5_1CILi128EEENS7_ILi64EEENS7_ILi256EEEEEELi256ENS_10bfloat16_tEfNS_4arch4Sm80ELb0ELb1ELb0ELb1ELb0ELb0ELb1ELb0EEENS1_21CollectiveEpilogueFwdINS6_IJS8_SA_S9_EEENS6_IJNS7_ILi1EEESI_SI_EEESC_SE_Li256ELb1ELb1ELb0ELb0EEENS1_19SingleTileSchedulerILb1ELb0ELb1ELi128EEEEEEEEEvNT_6ParamsE --------------------------
	.section	.nv.info._ZN7cutlass13device_kernelIN5flash19enable_sm80_to_sm89INS1_16FlashAttnFwdSm80INS1_25CollectiveMainloopFwdSm80ILi8ELi1ELb0EN4cute5tupleIJNS5_1CILi128EEENS7_ILi64EEENS7_ILi256EEEEEELi256ENS_10bfloat16_tEfNS_4arch4Sm80ELb0ELb1ELb0ELb1ELb0ELb0ELb1ELb0EEENS1_21CollectiveEpilogueFwdINS6_IJS8_SA_S9_EEENS6_IJNS7_ILi1EEESI_SI_EEESC_SE_Li256ELb1ELb1ELb0ELb0EEENS1_19SingleTileSchedulerILb1ELb0ELb1ELi128EEEEEEEEEvNT_6ParamsE,"",@"SHT_CUDA_INFO"
	.sectionflags	@""
	.align	4


	//----- nvinfo : EIATTR_CUDA_API_VERSION
	.align		4
        /*0000*/ 	.byte	0x04, 0x37
        /*0002*/ 	.short	(.L_600 - .L_599)
.L_599:
        /*0004*/ 	.word	0x00000082


	//----- nvinfo : EIATTR_KPARAM_INFO
	.align		4
.L_600:
        /*0008*/ 	.byte	0x04, 0x17
        /*000a*/ 	.short	(.L_602 - .L_601)
.L_601:
        /*000c*/ 	.word	0x00000000
        /*0010*/ 	.short	0x0000
        /*0012*/ 	.short	0x0000
        /*0014*/ 	.byte	0x00, 0xf0, 0x61, 0x10


	//----- nvinfo : EIATTR_SPARSE_MMA_MASK
	.align		4
.L_602:
        /*0018*/ 	.byte	0x03, 0x50
        /*001a*/ 	.short	0x0000


	//----- nvinfo : EIATTR_MAXREG_COUNT
	.align		4
        /*001c*/ 	.byte	0x03, 0x1b
        /*001e*/ 	.short	0x00ff


	//----- nvinfo : EIATTR_MERCURY_ISA_VERSION
	.align		4
        /*0020*/ 	.byte	0x03, 0x5f
        /*0022*/ 	.short	0x0101


	//----- nvinfo : EIATTR_VRC_CTA_INIT_COUNT
	.align		4
        /*0024*/ 	.byte	0x02, 0x4a
	.zero		1
	.zero		1


	//----- nvinfo : EIATTR_EXIT_INSTR_OFFSETS
	.align		4
        /*0028*/ 	.byte	0x04, 0x1c
        /*002a*/ 	.short	(.L_604 - .L_603)


	//   ....[0]....
.L_603:
        /*002c*/ 	.word	0x00000010


	//----- nvinfo : EIATTR_MAX_THREADS
	.align		4
.L_604:
        /*0030*/ 	.byte	0x04, 0x05
        /*0032*/ 	.short	(.L_606 - .L_605)
.L_605:
        /*0034*/ 	.word	0x00000100
        /*0038*/ 	.word	0x00000001
        /*003c*/ 	.word	0x00000001


	//----- nvinfo : EIATTR_CBANK_PARAM_SIZE
	.align		4
.L_606:
        /*0040*/ 	.byte	0x03, 0x19
        /*0042*/ 	.short	0x0418


	//----- nvinfo : EIATTR_PARAM_CBANK
	.align		4
        /*0044*/ 	.byte	0x04, 0x0a
        /*0046*/ 	.short	(.L_608 - .L_607)
	.align		4
.L_607:
        /*0048*/ 	.word	index@(.nv.constant0._ZN7cutlass13device_kernelIN5flash19enable_sm80_to_sm89INS1_16FlashAttnFwdSm80INS1_25CollectiveMainloopFwdSm80ILi8ELi1ELb0EN4cute5tupleIJNS5_1CILi128EEENS7_ILi64EEENS7_ILi256EEEEEELi256ENS_10bfloat16_tEfNS_4arch4Sm80ELb0ELb1ELb0ELb1ELb0ELb0ELb1ELb0EEENS1_21CollectiveEpilogueFwdINS6_IJS8_SA_S9_EEENS6_IJNS7_ILi1EEESI_SI_EEESC_SE_Li256ELb1ELb1ELb0ELb0EEENS1_19SingleTileSchedulerILb1ELb0ELb1ELi128EEEEEEEEEvNT_6ParamsE)
        /*004c*/ 	.short	0x0380
        /*004e*/ 	.short	0x0418


	//----- nvinfo : EIATTR_SW_WAR
	.align		4
.L_608:
        /*0050*/ 	.byte	0x04, 0x36
        /*0052*/ 	.short	(.L_610 - .L_609)
.L_609:
        /*0054*/ 	.word	0x00000008
.L_610:


//--------------------- .nv.info._ZN7cutlass13device_kernelIN5flash19enable_sm80_to_sm89INS1_16FlashAttnFwdSm80INS1_25CollectiveMainloopFwdSm80ILi8ELi1ELb0EN4cute5tupleIJNS5_1CILi128EEENS7_ILi48EEENS7_ILi256EEEEEELi256ENS_10bfloat16_tEfNS_4arch4Sm80ELb0ELb1ELb0ELb1ELb0ELb1ELb1ELb0EEENS1_21CollectiveEpilogueFwdINS6_IJS8_SA_S9_EEENS6_IJNS7_ILi1EEESI_SI_EEESC_SE_Li256ELb1ELb1ELb0ELb0EEENS1_19SingleTileSchedulerILb1ELb0ELb1ELi128EEEEEEEEEvNT_6ParamsE --------------------------
	.section	.nv.info._ZN7cutlass13device_kernelIN5flash19enable_sm80_to_sm89INS1_16FlashAttnFwdSm80INS1_25CollectiveMainloopFwdSm80ILi8ELi1ELb0EN4cute5tupleIJNS5_1CILi128EEENS7_ILi48EEENS7_ILi256EEEEEELi256ENS_10bfloat16_tEfNS_4arch4Sm80ELb0ELb1ELb0ELb1ELb0ELb1ELb1ELb0EEENS1_21CollectiveEpilogueFwdINS6_IJS8_SA_S9_EEENS6_IJNS7_ILi1EEESI_SI_EEESC_SE_Li256ELb1ELb1ELb0ELb0EEENS1_19SingleTileSchedulerILb1ELb0ELb1ELi128EEEEEEEEEvNT_6ParamsE,"",@"SHT_CUDA_INFO"
	.sectionflags	@""
	.align	4


	//----- nvinfo : EIATTR_CUDA_API_VERSION
	.align		4
        /*0000*/ 	.byte	0x04, 0x37
        /*0002*/ 	.short	(.L_612 - .L_611)
.L_611:
        /*0004*/ 	.word	0x00000082


	//----- nvinfo : EIATTR_KPARAM_INFO
	.align		4
.L_612:
        /*0008*/ 	.byte	0x04, 0x17
        /*000a*/ 	.short	(.L_614 - .L_613)
.L_613:
        /*000c*/ 	.word	0x00000000
        /*0010*/ 	.short	0x0000
        /*0012*/ 	.short	0x0000
        /*0014*/ 	.byte	0x00, 0xf0, 0x61, 0x10


	//----- nvinfo : EIATTR_SPARSE_MMA_MASK
	.align		4
.L_614:
        /*0018*/ 	.byte	0x03, 0x50
        /*001a*/ 	.short	0x0000


	//----- nvinfo : EIATTR_MAXREG_COUNT
	.align		4
        /*001c*/ 	.byte	0x03, 0x1b
        /*001e*/ 	.short	0x00ff


	//----- nvinfo : EIATTR_MERCURY_ISA_VERSION
	.align		4
        /*0020*/ 	.byte	0x03, 0x5f
        /*0022*/ 	.short	0x0101


	//----- nvinfo : EIATTR_VRC_CTA_INIT_COUNT
	.align		4
        /*0024*/ 	.byte	0x02, 0x4a
	.zero		1
	.zero		1


	//----- nvinfo : EIATTR_EXIT_INSTR_OFFSETS
	.align		4
        /*0028*/ 	.byte	0x04, 0x1c
        /*002a*/ 	.short	(.L_616 - .L_615)


	//   ....[0]....
.L_615:
        /*002c*/ 	.word	0x00000010


	//----- nvinfo : EIATTR_MAX_THREADS
	.align		4
.L_616:
        /*0030*/ 	.byte	0x04, 0x05
        /*0032*/ 	.short	(.L_618 - .L_617)
.L_617:
        /*0034*/ 	.word	0x00000100
        /*0038*/ 	.word	0x00000001
        /*003c*/ 	.word	0x00000001


	//----- nvinfo : EIATTR_CBANK_PARAM_SIZE
	.align		4
.L_618:
        /*0040*/ 	.byte	0x03, 0x19
        /*0042*/ 	.short	0x0418


	//----- nvinfo : EIATTR_PARAM_CBANK
	.align		4
        /*0044*/ 	.byte	0x04, 0x0a
        /*0046*/ 	.short	(.L_620 - .L_619)
	.align		4
.L_619:
        /*0048*/ 	.word	index@(.nv.constant0._ZN7cutlass13device_kernelIN5flash19enable_sm80_to_sm89INS1_16FlashAttnFwdSm80INS1_25CollectiveMainloopFwdSm80ILi8ELi1ELb0EN4cute5tupleIJNS5_1CILi128EEENS7_ILi48EEENS7_ILi256EEEEEELi256ENS_10bfloat16_tEfNS_4arch4Sm80ELb0ELb1ELb0ELb1ELb0ELb1ELb1ELb0EEENS1_21CollectiveEpilogueFwdINS6_IJS8_SA_S9_EEENS6_IJNS7_ILi1EEESI_SI_EEESC_SE_Li256ELb1ELb1ELb0ELb0EEENS1_19SingleTileSchedulerILb1ELb0ELb1ELi128EEEEEEEEEvNT_6ParamsE)
        /*004c*/ 	.short	0x0380
        /*004e*/ 	.short	0x0418


	//----- nvinfo : EIATTR_SW_WAR
	.align		4
.L_620:
        /*0050*/ 	.byte	0x04, 0x36
        /*0052*/ 	.short	(.L_622 - .L_621)
.L_621:
        /*0054*/ 	.word	0x00000008
.L_622:


//--------------------- .nv.info._ZN7cutlass13device_kernelIN5flash19enable_sm80_to_sm89INS1_16FlashAttnFwdSm80INS1_25CollectiveMainloopFwdSm80ILi8ELi1ELb0EN4cute5tupleIJNS5_1CILi128EEENS7_ILi96EEENS7_ILi256EEEEEELi256ENS_10bfloat16_tEfNS_4arch4Sm80ELb1ELb0ELb0ELb0ELb0ELb0ELb1ELb0EEENS1_21CollectiveEpilogueFwdINS6_IJS8_SA_S9_EEENS6_IJNS7_ILi1EEESI_SI_EEESC_SE_Li256ELb0ELb1ELb0ELb0EEENS1_30DynamicPersistentTileSchedulerILi256ELi256ELb0ELb1ELb0EEEEEEEEEvNT_6ParamsE --------------------------
	.section	.nv.info._ZN7cutlass13device_kernelIN5flash19enable_sm80_to_sm89INS1_16FlashAttnFwdSm80INS1_25CollectiveMainloopFwdSm80ILi8ELi1ELb0EN4cute5tupleIJNS5_1CILi128EEENS7_ILi96EEENS7_ILi256EEEEEELi256ENS_10bfloat16_tEfNS_4arch4Sm80ELb1ELb0ELb0ELb0ELb0ELb0ELb1ELb0EEENS1_21CollectiveEpilogueFwdINS6_IJS8_SA_S9_EEENS6_IJNS7_ILi1EEESI_SI_EEESC_SE_Li256ELb0ELb1ELb0ELb0EEENS1_30DynamicPersistentTileSchedulerILi256ELi256ELb0ELb1ELb0EEEEEEEEEvNT_6ParamsE,"",@"SHT_CUDA_INFO"
	.sectionflags	@""
	.align	4


	//----- nvinfo : EIATTR_CUDA_API_VERSION
	.align		4
        /*0000*/ 	.byte	0x04, 0x37
        /*0002*/ 	.short	(.L_624 - .L_623)
.L_623:
        /*0004*/ 	.word	0x00000082


	//----- nvinfo : EIATTR_KPARAM_INFO
	.align		4
.L_624:
        /*0008*/ 	.byte	0x04, 0x17
        /*000a*/ 	.short	(.L_626 - .L_625)
.L_625:
        /*000c*/ 	.word	0x00000000
        /*0010*/ 	.short	0x0000
        /*0012*/ 	.short	0x0000
        /*0014*/ 	.byte	0x00, 0xf0, 0xa1, 0x10


	//----- nvinfo : EIATTR_SPARSE_MMA_MASK
	.align		4
.L_626:
        /*0018*/ 	.byte	0x03, 0x50
        /*001a*/ 	.short	0x0000


	//----- nvinfo : EIATTR_MAXREG_COUNT
	.align		4
        /*001c*/ 	.byte	0x03, 0x1b
        /*001e*/ 	.short	0x00ff


	//----- nvinfo : EIATTR_MERCURY_ISA_VERSION
	.align		4
        /*0020*/ 	.byte	0x03, 0x5f
        /*0022*/ 	.short	0x0101


	//----- nvinfo : EIATTR_VRC_CTA_INIT_COUNT
	.align		4
        /*0024*/ 	.byte	0x02, 0x4a
	.zero		1
	.zero		1


	//----- nvinfo : EIATTR_EXIT_INSTR_OFFSETS
	.align		4
        /*0028*/ 	.byte	0x04, 0x1c
        /*002a*/ 	.short	(.L_628 - .L_627)


	//   ....[0]....
.L_627:
        /*002c*/ 	.word	0x00000010


	//----- nvinfo : EIATTR_MAX_THREADS
	.align		4
.L_628:
        /*0030*/ 	.byte	0x04, 0x05
        /*0032*/ 	.short	(.L_630 - .L_629)
.L_629:
        /*0034*/ 	.word	0x00000100
        /*0038*/ 	.word	0x00000001
        /*003c*/ 	.word	0x00000001


	//----- nvinfo : EIATTR_CBANK_PARAM_SIZE
	.align		4
.L_630:
        /*0040*/ 	.byte	0x03, 0x19
        /*0042*/ 	.short	0x0428


	//----- nvinfo : EIATTR_PARAM_CBANK
	.align		4
        /*0044*/ 	.byte	0x04, 0x0a
        /*0046*/ 	.short	(.L_632 - .L_631)
	.align		4
.L_631:
        /*0048*/ 	.word	index@(.nv.constant0._ZN7cutlass13device_kernelIN5flash19enable_sm80_to_sm89INS1_16FlashAttnFwdSm80INS1_25CollectiveMainloopFwdSm80ILi8ELi1ELb0EN4cute5tupleIJNS5_1CILi128EEENS7_ILi96EEENS7_ILi256EEEEEELi256ENS_10bfloat16_tEfNS_4arch4Sm80ELb1ELb0ELb0ELb0ELb0ELb0ELb1ELb0EEENS1_21CollectiveEpilogueFwdINS6_IJS8_SA_S9_EEENS6_IJNS7_ILi1EEESI_SI_EEESC_SE_Li256ELb0ELb1ELb0ELb0EEENS1_30DynamicPersistentTileSchedulerILi256ELi256ELb0ELb1ELb0EEEEEEEEEvNT_6ParamsE)
        /*004c*/ 	.short	0x0380
        /*004e*/ 	.short	0x0428


	//----- nvinfo : EIATTR_SW_WAR
	.align		4
.L_632:
        /*0050*/ 	.byte	0x04, 0x36
        /*0052*/ 	.short	(.L_634 - .L_633)
.L_633:
        /*0054*/ 	.word	0x00000008
.L_634:


//--------------------- .nv.info._ZN7cutlass13device_kernelIN5flash19enable_sm80_to_sm89INS1_16FlashAttnFwdSm80INS1_25CollectiveMainloopFwdSm80ILi8ELi1ELb0EN4cute5tupleIJNS5_1CILi128EEENS7_ILi96EEENS7_ILi256EEEEEELi256ENS_10bfloat16_tEfNS_4arch4Sm80ELb1ELb0ELb0ELb1ELb0ELb0ELb1ELb0EEENS1_21CollectiveEpilogueFwdINS6_IJS8_SA_S9_EEENS6_IJNS7_ILi1EEESI_SI_EEESC_SE_Li256ELb1ELb1ELb0ELb0EEENS1_19SingleTileSchedulerILb1ELb0ELb1ELi128EEEEEEEEEvNT_6ParamsE --------------------------
	.section	.nv.info._ZN7cutlass13device_kernelIN5flash19enable_sm80_to_sm89INS1_16FlashAttnFwdSm80INS1_25CollectiveMainloopFwdSm80ILi8ELi1ELb0EN4cute5tupleIJNS5_1CILi128EEENS7_ILi96EEENS7_ILi256EEEEEELi256ENS_10bfloat16_tEfNS_4arch4Sm80ELb1ELb0ELb0ELb1ELb0ELb0ELb1ELb0EEENS1_21CollectiveEpilogueFwdINS6_IJS8_SA_S9_EEENS6_IJNS7_ILi1EEESI_SI_EEESC_SE_Li256ELb1ELb1ELb0ELb0EEENS1_19SingleTileSchedulerILb1ELb0ELb1ELi128EEEEEEEEEvNT_6ParamsE,"",@"SHT_CUDA_INFO"
	.sectionflags	@""
	.align	4


	//----- nvinfo : EIATTR_CUDA_API_VERSION
	.align		4
        /*0000*/ 	.byte	0x04, 0x37
        /*0002*/ 	.short	(.L_636 - .L_635)
.L_635:
        /*0004*/ 	.word	0x00000082


	//----- nvinfo : EIATTR_KPARAM_INFO
	.align		4
.L_636:
        /*0008*/ 	.byte	0x04, 0x17
        /*000a*/ 	.short	(.L_638 - .L_637)
.L_637:
        /*000c*/ 	.word	0x00000000
        /*0010*/ 	.short	0x0000
        /*0012*/ 	.short	0x0000
        /*0014*/ 	.byte	0x00, 0xf0, 0x61, 0x10


	//----- nvinfo : EIATTR_SPARSE_MMA_MASK
	.align		4
.L_638:
        /*0018*/ 	.byte	0x03, 0x50
        /*001a*/ 	.short	0x0000


	//----- nvinfo : EIATTR_MAXREG_COUNT
	.align		4
        /*001c*/ 	.byte	0x03, 0x1b
        /*001e*/ 	.short	0x00ff


	//----- nvinfo : EIATTR_MERCURY_ISA_VERSION
	.align		4
        /*0020*/ 	.byte	0x03, 0x5f
        /*0022*/ 	.short	0x0101


	//----- nvinfo : EIATTR_VRC_CTA_INIT_COUNT
	.align		4
        /*0024*/ 	.byte	0x02, 0x4a
	.zero		1
	.zero		1


	//----- nvinfo : EIATTR_EXIT_INSTR_OFFSETS
	.align		4
        /*0028*/ 	.byte	0x04, 0x1c
        /*002a*/ 	.short	(.L_640 - .L_639)


	//   ....[0]....
.L_639:
        /*002c*/ 	.word	0x00000010


	//----- nvinfo : EIATTR_MAX_THREADS
	.align		4
.L_640:
        /*0030*/ 	.byte	0x04, 0x05
        /*0032*/ 	.short	(.L_642 - .L_641)
.L_641:
        /*0034*/ 	.word	0x00000100
        /*0038*/ 	.word	0x00000001
        /*003c*/ 	.word	0x00000001


	//----- nvinfo : EIATTR_CBANK_PARAM_SIZE
	.align		4
.L_642:
        /*0040*/ 	.byte	0x03, 0x19
        /*0042*/ 	.short	0x0418


	//----- nvinfo : EIATTR_PARAM_CBANK
	.align		4
        /*0044*/ 	.byte	0x04, 0x0a
        /*0046*/ 	.short	(.L_644 - .L_643)
	.align		4
.L_643:
        /*0048*/ 	.word	index@(.nv.constant0._ZN7cutlass13device_kernelIN5flash19enable_sm80_to_sm89INS1_16FlashAttnFwdSm80INS1_25CollectiveMainloopFwdSm80ILi8ELi1ELb0EN4cute5tupleIJNS5_1CILi128EEENS7_ILi96EEENS7_ILi256EEEEEELi256ENS_10bfloat16_tEfNS_4arch4Sm80ELb1ELb0ELb0ELb1ELb0ELb0ELb1ELb0EEENS1_21CollectiveEpilogueFwdINS6_IJS8_SA_S9_EEENS6_IJNS7_ILi1EEESI_SI_EEESC_SE_Li256ELb1ELb1ELb0ELb0EEENS1_19SingleTileSchedulerILb1ELb0ELb1ELi128EEEEEEEEEvNT_6ParamsE)
        /*004c*/ 	.short	0x0380
        /*004e*/ 	.short	0x0418


	//----- nvinfo : EIATTR_SW_WAR
	.align		4
.L_644:
        /*0050*/ 	.byte	0x04, 0x36
        /*0052*/ 	.short	(.L_646 - .L_645)
.L_645:
        /*0054*/ 	.word	0x00000008
.L_646:


//--------------------- .nv.info._ZN7cutlass13device_kernelIN5flash19enable_sm80_to_sm89INS1_16FlashAttnFwdSm80INS1_25CollectiveMainloopFwdSm80ILi8ELi1ELb0EN4cute5tupleIJNS5_1CILi128EEENS7_ILi48EEENS7_ILi256EEEEEELi256ENS_10bfloat16_tEfNS_4arch4Sm80ELb1ELb0ELb0ELb1ELb0ELb1ELb1ELb0EEENS1_21CollectiveEpilogueFwdINS6_IJS8_SA_S9_EEENS6_IJNS7_ILi1EEESI_SI_EEESC_SE_Li256ELb1ELb1ELb0ELb0EEENS1_19SingleTileSchedulerILb1ELb0ELb1ELi128EEEEEEEEEvNT_6ParamsE --------------------------
	.section	.nv.info._ZN7cutlass13device_kernelIN5flash19enable_sm80_to_sm89INS1_16FlashAttnFwdSm80INS1_25CollectiveMainloopFwdSm80ILi8ELi1ELb0EN4cute5tupleIJNS5_1CILi128EEENS7_ILi48EEENS7_ILi256EEEEEELi256ENS_10bfloat16_tEfNS_4arch4Sm80ELb1ELb0ELb0ELb1ELb0ELb1ELb1ELb0EEENS1_21CollectiveEpilogueFwdINS6_IJS8_SA_S9_EEENS6_IJNS7_ILi1EEESI_SI_EEESC_SE_Li256ELb1ELb1ELb0ELb0EEENS1_19SingleTileSchedulerILb1ELb0ELb1ELi128EEEEEEEEEvNT_6ParamsE,"",@"SHT_CUDA_INFO"
	.sectionflags	@""
	.align	4


	//----- nvinfo : EIATTR_CUDA_API_VERSION
	.align		4
        /*0000*/ 	.byte	0x04, 0x37
        /*0002*/ 	.short	(.L_648 - .L_647)
.L_647:
        /*0004*/ 	.word	0x00000082


	//----- nvinfo : EIATTR_KPARAM_INFO
	.align		4
.L_648:
        /*0008*/ 	.byte	0x04, 0x17
        /*000a*/ 	.short	(.L_650 - .L_649)
.L_649:
        /*000c*/ 	.word	0x00000000
        /*0010*/ 	.short	0x0000
        /*0012*/ 	.short	0x0000
        /*0014*/ 	.byte	0x00, 0xf0, 0x61, 0x10


	//----- nvinfo : EIATTR_SPARSE_MMA_MASK
	.align		4
.L_650:
        /*0018*/ 	.byte	0x03, 0x50
        /*001a*/ 	.short	0x0000


	//----- nvinfo : EIATTR_MAXREG_COUNT
	.align		4
        /*001c*/ 	.byte	0x03, 0x1b
        /*001e*/ 	.short	0x00ff


	//----- nvinfo : EIATTR_MERCURY_ISA_VERSION
	.align		4
        /*0020*/ 	.byte	0x03, 0x5f
        /*0022*/ 	.short	0x0101


	//----- nvinfo : EIATTR_VRC_CTA_INIT_COUNT
	.align		4
        /*0024*/ 	.byte	0x02, 0x4a
	.zero		1
	.zero		1


	//----- nvinfo : EIATTR_EXIT_INSTR_OFFSETS
	.align		4
        /*0028*/ 	.byte	0x04, 0x1c
        /*002a*/ 	.short	(.L_652 - .L_651)


	//   ....[0]....
.L_651:
        /*002c*/ 	.word	0x00000010


	//----- nvinfo : EIATTR_MAX_THREADS
	.align		4
.L_652:
        /*0030*/ 	.byte	0x04, 0x05
        /*0032*/ 	.short	(.L_654 - .L_653)
.L_653:
        /*0034*/ 	.word	0x00000100
        /*0038*/ 	.word	0x00000001
        /*003c*/ 	.word	0x00000001


	//----- nvinfo : EIATTR_CBANK_PARAM_SIZE
	.align		4
.L_654:
        /*0040*/ 	.byte	0x03, 0x19
        /*0042*/ 	.short	0x0418


	//----- nvinfo : EIATTR_PARAM_CBANK
	.align		4
        /*0044*/ 	.byte	0x04, 0x0a
        /*0046*/ 	.short	(.L_656 - .L_655)
	.align		4
.L_655:
        /*0048*/ 	.word	index@(.nv.constant0._ZN7cutlass13device_kernelIN5flash19enable_sm80_to_sm89INS1_16FlashAttnFwdSm80INS1_25CollectiveMainloopFwdSm80ILi8ELi1ELb0EN4cute5tupleIJNS5_1CILi128EEENS7_ILi48EEENS7_ILi256EEEEEELi256ENS_10bfloat16_tEfNS_4arch4Sm80ELb1ELb0ELb0ELb1ELb0ELb1ELb1ELb0EEENS1_21CollectiveEpilogueFwdINS6_IJS8_SA_S9_EEENS6_IJNS7_ILi1EEESI_SI_EEESC_SE_Li256ELb1ELb1ELb0ELb0EEENS1_19SingleTileSchedulerILb1ELb0ELb1ELi128EEEEEEEEEvNT_6ParamsE)
        /*004c*/ 	.short	0x0380
        /*004e*/ 	.short	0x0418


	//----- nvinfo : EIATTR_SW_WAR
	.align		4
.L_656:
        /*0050*/ 	.byte	0x04, 0x36
        /*0052*/ 	.short	(.L_658 - .L_657)
.L_657:
        /*0054*/ 	.word	0x00000008
.L_658:


//--------------------- .nv.callgraph             --------------------------
	.section	.nv.callgraph,"",@"SHT_CUDA_CALLGRAPH"
	.align	4
	.sectionentsize	8
	.align		4
        /*0000*/ 	.word	0x00000000
	.align		4
        /*0004*/ 	.word	0xffffffff
	.align		4
        /*0008*/ 	.word	0x00000000
	.align		4
        /*000c*/ 	.word	0xfffffffe
	.align		4
        /*0010*/ 	.word	0x00000000
	.align		4
        /*0014*/ 	.word	0xfffffffd
	.align		4
        /*0018*/ 	.word	0x00000000
	.align		4
        /*001c*/ 	.word	0xfffffffc


//--------------------- .nv.constant4             --------------------------
	.section	.nv.constant4,"a",@progbits
	.align	8
	.align		8
.nv.constant4:
        /*0000*/ 	.dword	_ZN77_INTERNAL_6e8fd411_41_flash_fwd_hdim256_bf16_softcapall_sm80_cu_ee213261_34234cuda3std3__45__cpo5beginE
	.align		8
        /*0008*/ 	.dword	_ZN77_INTERNAL_6e8fd411_41_flash_fwd_hdim256_bf16_softcapall_sm80_cu_ee213261_34234cuda3std3__45__cpo3endE
	.align		8
        /*0010*/ 	.dword	_ZN77_INTERNAL_6e8fd411_41_flash_fwd_hdim256_bf16_softcapall_sm80_cu_ee213261_34234cuda3std3__45__cpo6cbeginE
	.align		8
        /*0018*/ 	.dword	_ZN77_INTERNAL_6e8fd411_41_flash_fwd_hdim256_bf16_softcapall_sm80_cu_ee213261_34234cuda3std3__45__cpo4cendE
	.align		8
        /*0020*/ 	.dword	_ZN77_INTERNAL_6e8fd411_41_flash_fwd_hdim256_bf16_softcapall_sm80_cu_ee213261_34234cuda3std3__479_GLOBAL__N__6e8fd411_41_flash_fwd_hdim256_bf16_softcapall_sm80_cu_ee213261_34236ignoreE
	.align		8
        /*0028*/ 	.dword	_ZN77_INTERNAL_6e8fd411_41_flash_fwd_hdim256_bf16_softcapall_sm80_cu_ee213261_34234cuda3std3__419piecewise_constructE
	.align		8
        /*0030*/ 	.dword	_ZN77_INTERNAL_6e8fd411_41_flash_fwd_hdim256_bf16_softcapall_sm80_cu_ee213261_34234cuda3std3__48in_placeE
	.align		8
        /*0038*/ 	.dword	_ZN77_INTERNAL_6e8fd411_41_flash_fwd_hdim256_bf16_softcapall_sm80_cu_ee213261_34234cuda3std6ranges3__45__cpo4swapE
	.align		8
        /*0040*/ 	.dword	_ZN77_INTERNAL_6e8fd411_41_flash_fwd_hdim256_bf16_softcapall_sm80_cu_ee213261_34234cuda3std6ranges3__45__cpo9iter_moveE
	.align		8
        /*0048*/ 	.dword	_ZN77_INTERNAL_6e8fd411_41_flash_fwd_hdim256_bf16_softcapall_sm80_cu_ee213261_34234cute7productE
	.align		8
        /*0050*/ 	.dword	_ZN77_INTERNAL_6e8fd411_41_flash_fwd_hdim256_bf16_softcapall_sm80_cu_ee213261_34234cute1_E


//--------------------- .text._ZN7cutlass13device_kernelIN5flash19enable_sm80_to_sm89INS1_16FlashAttnFwdSm80INS1_25CollectiveMainloopFwdSm80ILi8ELi1ELb1EN4cute5tupleIJNS5_1CILi128EEENS7_ILi64EEENS7_ILi256EEEEEELi256ENS_10bfloat16_tEfNS_4arch4Sm80ELb0ELb0ELb1ELb0ELb0ELb0ELb1ELb0EEENS1_21CollectiveEpilogueFwdINS6_IJS8_SA_S9_EEENS6_IJNS7_ILi1EEESI_SI_EEESC_SE_Li256ELb0ELb1ELb0ELb0EEENS1_19SingleTileSchedulerILb0ELb0ELb1ELi128EEEEEEEEEvNT_6ParamsE --------------------------
	.section	.text._ZN7cutlass13device_kernelIN5flash19enable_sm80_to_sm89INS1_16FlashAttnFwdSm80INS1_25CollectiveMainloopFwdSm80ILi8ELi1ELb1EN4cute5tupleIJNS5_1CILi128EEENS7_ILi64EEENS7_ILi256EEEEEELi256ENS_10bfloat16_tEfNS_4arch4Sm80ELb0ELb0ELb1ELb0ELb0ELb0ELb1ELb0EEENS1_21CollectiveEpilogueFwdINS6_IJS8_SA_S9_EEENS6_IJNS7_ILi1EEESI_SI_EEESC_SE_Li256ELb0ELb1ELb0ELb0EEENS1_19SingleTileSchedulerILb0ELb0ELb1ELi128EEEEEEEEEvNT_6ParamsE,"ax",@progbits
	.align	128
.text._ZN7cutlass13device_kernelIN5flash19enable_sm80_to_sm89INS1_16FlashAttnFwdSm80INS1_25CollectiveMainloopFwdSm80ILi8ELi1ELb1EN4cute5tupleIJNS5_1CILi128EEENS7_ILi64EEENS7_ILi256EEEEEELi256ENS_10bfloat16_tEfNS_4arch4Sm80ELb0ELb0ELb1ELb0ELb0ELb0ELb1ELb0EEENS1_21CollectiveEpilogueFwdINS6_IJS8_SA_S9_EEENS6_IJNS7_ILi1EEESI_SI_EEESC_SE_Li256ELb0ELb1ELb0ELb0EEENS1_19SingleTileSchedulerILb0ELb0ELb1ELi128EEEEEEEEEvNT_6ParamsE:
        .type           _ZN7cutlass13device_kernelIN5flash19enable_sm80_to_sm89INS1_16FlashAttnFwdSm80INS1_25CollectiveMainloopFwdSm80ILi8ELi1ELb1EN4cute5tupleIJNS5_1CILi128EEENS7_ILi64EEENS7_ILi256EEEEEELi256ENS_10bfloat16_tEfNS_4arch4Sm80ELb0ELb0ELb1ELb0ELb0ELb0ELb1ELb0EEENS1_21CollectiveEpilogueFwdINS6_IJS8_SA_S9_EEENS6_IJNS7_ILi1EEESI_SI_EEESC_SE_Li256ELb0ELb1ELb0ELb0EEENS1_19SingleTileSchedulerILb0ELb0ELb1ELi128EEEEEEEEEvNT_6ParamsE,@function
        .size           _ZN7cutlass13device_kernelIN5flash19enable_sm80_to_sm89INS1_16FlashAttnFwdSm80INS1_25CollectiveMainloopFwdSm80ILi8ELi1ELb1EN4cute5tupleIJNS5_1CILi128EEENS7_ILi64EEENS7_ILi256EEEEEELi256ENS_10bfloat16_tEfNS_4arch4Sm80ELb0ELb0ELb1ELb0ELb0ELb0ELb1ELb0EEENS1_21CollectiveEpilogueFwdINS6_IJS8_SA_S9_EEENS6_IJNS7_ILi1EEESI_SI_EEESC_SE_Li256ELb0ELb1ELb0ELb0EEENS1_19SingleTileSchedulerILb0ELb0ELb1ELi128EEEEEEEEEvNT_6ParamsE,(.L_x_36 - _ZN7cutlass13device_kernelIN5flash19enable_sm80_to_sm89INS1_16FlashAttnFwdSm80INS1_25CollectiveMainloopFwdSm80ILi8ELi1ELb1EN4cute5tupleIJNS5_1CILi128EEENS7_ILi64EEENS7_ILi256EEEEEELi256ENS_10bfloat16_tEfNS_4arch4Sm80ELb0ELb0ELb1ELb0ELb0ELb0ELb1ELb0EEENS1_21CollectiveEpilogueFwdINS6_IJS8_SA_S9_EEENS6_IJNS7_ILi1EEESI_SI_EEESC_SE_Li256ELb0ELb1ELb0ELb0EEENS1_19SingleTileSchedulerILb0ELb0ELb1ELi128EEEEEEEEEvNT_6ParamsE)
        .other          _ZN7cutlass13device_kernelIN5flash19enable_sm80_to_sm89INS1_16FlashAttnFwdSm80INS1_25CollectiveMainloopFwdSm80ILi8ELi1ELb1EN4cute5tupleIJNS5_1CILi128EEENS7_ILi64EEENS7_ILi256EEEEEELi256ENS_10bfloat16_tEfNS_4arch4Sm80ELb0ELb0ELb1ELb0ELb0ELb0ELb1ELb0EEENS1_21CollectiveEpilogueFwdINS6_IJS8_SA_S9_EEENS6_IJNS7_ILi1EEESI_SI_EEESC_SE_Li256ELb0ELb1ELb0ELb0EEENS1_19SingleTileSchedulerILb0ELb0ELb1ELi128EEEEEEEEEvNT_6ParamsE,@"STO_CUDA_ENTRY STV_DEFAULT"
_ZN7cutlass13device_kernelIN5flash19enable_sm80_to_sm89INS1_16FlashAttnFwdSm80INS1_25CollectiveMainloopFwdSm80ILi8ELi1ELb1EN4cute5tupleIJNS5_1CILi128EEENS7_ILi64EEENS7_ILi256EEEEEELi256ENS_10bfloat16_tEfNS_4arch4Sm80ELb0ELb0ELb1ELb0ELb0ELb0ELb1ELb0EEENS1_21CollectiveEpilogueFwdINS6_IJS8_SA_S9_EEENS6_IJNS7_ILi1EEESI_SI_EEESC_SE_Li256ELb0ELb1ELb0ELb0EEENS1_19SingleTileSchedulerILb0ELb0ELb1ELi128EEEEEEEEEvNT_6ParamsE:
[----:B------:R-:W-:Y:S01]  /*0000*/  LDC R1, c[0x0][0x37c] ;  /* 0x0000df00ff017b82 */ /* 0x000fe20000000800 */
[----:B------:R-:W-:Y:S05]  /*0010*/  EXIT ;  /* 0x000000000000794d */ /* 0x000fea0003800000 */
.L_x_0:
[----:B------:R-:W-:-:S00]  /*0020*/  BRA `(.L_x_0) ;  /* 0xfffffffc00fc7947 */ /* 0x000fc0000383ffff */
[----:B------:R-:W-:-:S00]  /*0030*/  NOP ;  /* 0x0000000000007918 */ /* 0x000fc00000000000 */
        /* <DEDUP_REMOVED lines=12> */
.L_x_36:


//--------------------- .text._ZN7cutlass13device_kernelIN5flash19enable_sm80_to_sm89INS1_16FlashAttnFwdSm80INS1_25CollectiveMainloopFwdSm80ILi8ELi1ELb1EN4cute5tupleIJNS5_1CILi128EEENS7_ILi64EEENS7_ILi256EEEEEELi256ENS_10bfloat16_tEfNS_4arch4Sm80ELb0ELb0ELb1ELb1ELb0ELb0ELb1ELb0EEENS1_21CollectiveEpilogueFwdINS6_IJS8_SA_S9_EEENS6_IJNS7_ILi1EEESI_SI_EEESC_SE_Li256ELb1ELb1ELb0ELb0EEENS1_19SingleTileSchedulerILb1ELb0ELb1ELi128EEEEEEEEEvNT_6ParamsE --------------------------
	.section	.text._ZN7cutlass13device_kernelIN5flash19enable_sm80_to_sm89INS1_16FlashAttnFwdSm80INS1_25CollectiveMainloopFwdSm80ILi8ELi1ELb1EN4cute5tupleIJNS5_1CILi128EEENS7_ILi64EEENS7_ILi256EEEEEELi256ENS_10bfloat16_tEfNS_4arch4Sm80ELb0ELb0ELb1ELb1ELb0ELb0ELb1ELb0EEENS1_21CollectiveEpilogueFwdINS6_IJS8_SA_S9_EEENS6_IJNS7_ILi1EEESI_SI_EEESC_SE_Li256ELb1ELb1ELb0ELb0EEENS1_19SingleTileSchedulerILb1ELb0ELb1ELi128EEEEEEEEEvNT_6ParamsE,"ax",@progbits
	.align	128
.text._ZN7cutlass13device_kernelIN5flash19enable_sm80_to_sm89INS1_16FlashAttnFwdSm80INS1_25CollectiveMainloopFwdSm80ILi8ELi1ELb1EN4cute5tupleIJNS5_1CILi128EEENS7_ILi64EEENS7_ILi256EEEEEELi256ENS_10bfloat16_tEfNS_4arch4Sm80ELb0ELb0ELb1ELb1ELb0ELb0ELb1ELb0EEENS1_21CollectiveEpilogueFwdINS6_IJS8_SA_S9_EEENS6_IJNS7_ILi1EEESI_SI_EEESC_SE_Li256ELb1ELb1ELb0ELb0EEENS1_19SingleTileSchedulerILb1ELb0ELb1ELi128EEEEEEEEEvNT_6ParamsE:
        .type           _ZN7cutlass13device_kernelIN5flash19enable_sm80_to_sm89INS1_16FlashAttnFwdSm80INS1_25CollectiveMainloopFwdSm80ILi8ELi1ELb1EN4cute5tupleIJNS5_1CILi128EEENS7_ILi64EEENS7_ILi256EEEEEELi256ENS_10bfloat16_tEfNS_4arch4Sm80ELb0ELb0ELb1ELb1ELb0ELb0ELb1ELb0EEENS1_21CollectiveEpilogueFwdINS6_IJS8_SA_S9_EEENS6_IJNS7_ILi1EEESI_SI_EEESC_SE_Li256ELb1ELb1ELb0ELb0EEENS1_19SingleTileSchedulerILb1ELb0ELb1ELi128EEEEEEEEEvNT_6ParamsE,@function
        .size           _ZN7cutlass13device_kernelIN5flash19enable_sm80_to_sm89INS1_16FlashAttnFwdSm80INS1_25CollectiveMainloopFwdSm80ILi8ELi1ELb1EN4cute5tupleIJNS5_1CILi128EEENS7_ILi64EEENS7_ILi256EEEEEELi256ENS_10bfloat16_tEfNS_4arch4Sm80ELb0ELb0ELb1ELb1ELb0ELb0ELb1ELb0EEENS1_21CollectiveEpilogueFwdINS6_IJS8_SA_S9_EEENS6_IJNS7_ILi1EEESI_SI_EEESC_SE_Li256ELb1ELb1ELb0ELb0EEENS1_19SingleTileSchedulerILb1ELb0ELb1ELi128EEEEEEEEEvNT_6ParamsE,(.L_x_37 - _ZN7cutlass13device_kernelIN5flash19enable_sm80_to_sm89INS1_16FlashAttnFwdSm80INS1_25CollectiveMainloopFwdSm80ILi8ELi1ELb1EN4cute5tupleIJNS5_1CILi128EEENS7_ILi64EEENS7_ILi256EEEEEELi256ENS_10bfloat16_tEfNS_4arch4Sm80ELb0ELb0ELb1ELb1ELb0ELb0ELb1ELb0EEENS1_21CollectiveEpilogueFwdINS6_IJS8_SA_S9_EEENS6_IJNS7_ILi1EEESI_SI_EEESC_SE_Li256ELb1ELb1ELb0ELb0EEENS1_19SingleTileSchedulerILb1ELb0ELb1ELi128EEEEEEEEEvNT_6ParamsE)
        .other          _ZN7cutlass13device_kernelIN5flash19enable_sm80_to_sm89INS1_16FlashAttnFwdSm80INS1_25CollectiveMainloopFwdSm80ILi8ELi1ELb1EN4cute5tupleIJNS5_1CILi128EEENS7_ILi64EEENS7_ILi256EEEEEELi256ENS_10bfloat16_tEfNS_4arch4Sm80ELb0ELb0ELb1ELb1ELb0ELb0ELb1ELb0EEENS1_21CollectiveEpilogueFwdINS6_IJS8_SA_S9_EEENS6_IJNS7_ILi1EEESI_SI_EEESC_SE_Li256ELb1ELb1ELb0ELb0EEENS1_19SingleTileSchedulerILb1ELb0ELb1ELi128EEEEEEEEEvNT_6ParamsE,@"STO_CUDA_ENTRY STV_DEFAULT"
_ZN7cutlass13device_kernelIN5flash19enable_sm80_to_sm89INS1_16FlashAttnFwdSm80INS1_25CollectiveMainloopFwdSm80ILi8ELi1ELb1EN4cute5tupleIJNS5_1CILi128EEENS7_ILi64EEENS7_ILi256EEEEEELi256ENS_10bfloat16_tEfNS_4arch4Sm80ELb0ELb0ELb1ELb1ELb0ELb0ELb1ELb0EEENS1_21CollectiveEpilogueFwdINS6_IJS8_SA_S9_EEENS6_IJNS7_ILi1EEESI_SI_EEESC_SE_Li256ELb1ELb1ELb0ELb0EEENS1_19SingleTileSchedulerILb1ELb0ELb1ELi128EEEEEEEEEvNT_6ParamsE:
[----:B------:R-:W-:Y:S01]  /*0000*/  LDC R1, c[0x0][0x37c] ;  /* 0x0000df00ff017b82 */ /* 0x000fe20000000800 */
[----:B------:R-:W-:Y:S05]  /*0010*/  EXIT ;  /* 0x000000000000794d */ /* 0x000fea0003800000 */
.L_x_1:
        /* <DEDUP_REMOVED lines=14> */
.L_x_37:


//--------------------- .text._ZN7cutlass13device_kernelIN5flash19enable_sm80_to_sm89INS1_16FlashAttnFwdSm80INS1_25CollectiveMainloopFwdSm80ILi8ELi1ELb0EN4cute5tupleIJNS5_1CILi128EEENS7_ILi32EEENS7_ILi256EEEEEELi256ENS_10bfloat16_tEfNS_4arch4Sm80ELb0ELb0ELb1ELb1ELb0ELb1ELb1ELb0EEENS1_21CollectiveEpilogueFwdINS6_IJS8_SA_S9_EEENS6_IJNS7_ILi1EEESI_SI_EEESC_SE_Li256ELb1ELb1ELb0ELb0EEENS1_19SingleTileSchedulerILb1ELb0ELb1ELi128EEEEEEEEEvNT_6ParamsE --------------------------
	.section	.text._ZN7cutlass13device_kernelIN5flash19enable_sm80_to_sm89INS1_16FlashAttnFwdSm80INS1_25CollectiveMainloopFwdSm80ILi8ELi1ELb0EN4cute5tupleIJNS5_1CILi128EEENS7_ILi32EEENS7_ILi256EEEEEELi256ENS_10bfloat16_tEfNS_4arch4Sm80ELb0ELb0ELb1ELb1ELb0ELb1ELb1ELb0EEENS1_21CollectiveEpilogueFwdINS6_IJS8_SA_S9_EEENS6_IJNS7_ILi1EEESI_SI_EEESC_SE_Li256ELb1ELb1ELb0ELb0EEENS1_19SingleTileSchedulerILb1ELb0ELb1ELi128EEEEEEEEEvNT_6ParamsE,"ax",@progbits
	.align	128
.text._ZN7cutlass13device_kernelIN5flash19enable_sm80_to_sm89INS1_16FlashAttnFwdSm80INS1_25CollectiveMainloopFwdSm80ILi8ELi1ELb0EN4cute5tupleIJNS5_1CILi128EEENS7_ILi32EEENS7_ILi256EEEEEELi256ENS_10bfloat16_tEfNS_4arch4Sm80ELb0ELb0ELb1ELb1ELb0ELb1ELb1ELb0EEENS1_21CollectiveEpilogueFwdINS6_IJS8_SA_S9_EEENS6_IJNS7_ILi1EEESI_SI_EEESC_SE_Li256ELb1ELb1ELb0ELb0EEENS1_19SingleTileSchedulerILb1ELb0ELb1ELi128EEEEEEEEEvNT_6ParamsE:
        .type           _ZN7cutlass13device_kernelIN5flash19enable_sm80_to_sm89INS1_16FlashAttnFwdSm80INS1_25CollectiveMainloopFwdSm80ILi8ELi1ELb0EN4cute5tupleIJNS5_1CILi128EEENS7_ILi32EEENS7_ILi256EEEEEELi256ENS_10bfloat16_tEfNS_4arch4Sm80ELb0ELb0ELb1ELb1ELb0ELb1ELb1ELb0EEENS1_21CollectiveEpilogueFwdINS6_IJS8_SA_S9_EEENS6_IJNS7_ILi1EEESI_SI_EEESC_SE_Li256ELb1ELb1ELb0ELb0EEENS1_19SingleTileSchedulerILb1ELb0ELb1ELi128EEEEEEEEEvNT_6ParamsE,@function
        .size           _ZN7cutlass13device_kernelIN5flash19enable_sm80_to_sm89INS1_16FlashAttnFwdSm80INS1_25CollectiveMainloopFwdSm80ILi8ELi1ELb0EN4cute5tupleIJNS5_1CILi128EEENS7_ILi32EEENS7_ILi256EEEEEELi256ENS_10bfloat16_tEfNS_4arch4Sm80ELb0ELb0ELb1ELb1ELb0ELb1ELb1ELb0EEENS1_21CollectiveEpilogueFwdINS6_IJS8_SA_S9_EEENS6_IJNS7_ILi1EEESI_SI_EEESC_SE_Li256ELb1ELb1ELb0ELb0EEENS1_19SingleTileSchedulerILb1ELb0ELb1ELi128EEEEEEEEEvNT_6ParamsE,(.L_x_38 - _ZN7cutlass13device_kernelIN5flash19enable_sm80_to_sm89INS1_16FlashAttnFwdSm80INS1_25CollectiveMainloopFwdSm80ILi8ELi1ELb0EN4cute5tupleIJNS5_1CILi128EEENS7_ILi32EEENS7_ILi256EEEEEELi256ENS_10bfloat16_tEfNS_4arch4Sm80ELb0ELb0ELb1ELb1ELb0ELb1ELb1ELb0EEENS1_21CollectiveEpilogueFwdINS6_IJS8_SA_S9_EEENS6_IJNS7_ILi1EEESI_SI_EEESC_SE_Li256ELb1ELb1ELb0ELb0EEENS1_19SingleTileSchedulerILb1ELb0ELb1ELi128EEEEEEEEEvNT_6ParamsE)
        .other          _ZN7cutlass13device_kernelIN5flash19enable_sm80_to_sm89INS1_16FlashAttnFwdSm80INS1_25CollectiveMainloopFwdSm80ILi8ELi1ELb0EN4cute5tupleIJNS5_1CILi128EEENS7_ILi32EEENS7_ILi256EEEEEELi256ENS_10bfloat16_tEfNS_4arch4Sm80ELb0ELb0ELb1ELb1ELb0ELb1ELb1ELb0EEENS1_21CollectiveEpilogueFwdINS6_IJS8_SA_S9_EEENS6_IJNS7_ILi1EEESI_SI_EEESC_SE_Li256ELb1ELb1ELb0ELb0EEENS1_19SingleTileSchedulerILb1ELb0ELb1ELi128EEEEEEEEEvNT_6ParamsE,@"STO_CUDA_ENTRY STV_DEFAULT"
_ZN7cutlass13device_kernelIN5flash19enable_sm80_to_sm89INS1_16FlashAttnFwdSm80INS1_25CollectiveMainloopFwdSm80ILi8ELi1ELb0EN4cute5tupleIJNS5_1CILi128EEENS7_ILi32EEENS7_ILi256EEEEEELi256ENS_10bfloat16_tEfNS_4arch4Sm80ELb0ELb0ELb1ELb1ELb0ELb1ELb1ELb0EEENS1_21CollectiveEpilogueFwdINS6_IJS8_SA_S9_EEENS6_IJNS7_ILi1EEESI_SI_EEESC_SE_Li256ELb1ELb1ELb0ELb0EEENS1_19SingleTileSchedulerILb1ELb0ELb1ELi128EEEEEEEEEvNT_6ParamsE:
[----:B------:R-:W-:Y:S01]  /*0000*/  LDC R1, c[0x0][0x37c] ;  /* 0x0000df00ff017b82 */ /* 0x000fe20000000800 */
[----:B------:R-:W-:Y:S05]  /*0010*/  EXIT ;  /* 0x000000000000794d */ /* 0x000fea0003800000 */
.L_x_2:
        /* <DEDUP_REMOVED lines=14> */
.L_x_38:


//--------------------- .text._ZN7cutlass13device_kernelIN5flash19enable_sm80_to_sm89INS1_16FlashAttnFwdSm80INS1_25CollectiveMainloopFwdSm80ILi8ELi1ELb1EN4cute5tupleIJNS5_1CILi128EEENS7_ILi48EEENS7_ILi256EEEEEELi256ENS_10bfloat16_tEfNS_4arch4Sm80ELb0ELb1ELb1ELb0ELb0ELb0ELb1ELb0EEENS1_21CollectiveEpilogueFwdINS6_IJS8_SA_S9_EEENS6_IJNS7_ILi1EEESI_SI_EEESC_SE_Li256ELb0ELb1ELb0ELb0EEENS1_19SingleTileSchedulerILb0ELb0ELb1ELi128EEEEEEEEEvNT_6ParamsE --------------------------
	.section	.text._ZN7cutlass13device_kernelIN5flash19enable_sm80_to_sm89INS1_16FlashAttnFwdSm80INS1_25CollectiveMainloopFwdSm80ILi8ELi1ELb1EN4cute5tupleIJNS5_1CILi128EEENS7_ILi48EEENS7_ILi256EEEEEELi256ENS_10bfloat16_tEfNS_4arch4Sm80ELb0ELb1ELb1ELb0ELb0ELb0ELb1ELb0EEENS1_21CollectiveEpilogueFwdINS6_IJS8_SA_S9_EEENS6_IJNS7_ILi1EEESI_SI_EEESC_SE_Li256ELb0ELb1ELb0ELb0EEENS1_19SingleTileSchedulerILb0ELb0ELb1ELi128EEEEEEEEEvNT_6ParamsE,"ax",@progbits
	.align	128
.text._ZN7cutlass13device_kernelIN5flash19enable_sm80_to_sm89INS1_16FlashAttnFwdSm80INS1_25CollectiveMainloopFwdSm80ILi8ELi1ELb1EN4cute5tupleIJNS5_1CILi128EEENS7_ILi48EEENS7_ILi256EEEEEELi256ENS_10bfloat16_tEfNS_4arch4Sm80ELb0ELb1ELb1ELb0ELb0ELb0ELb1ELb0EEENS1_21CollectiveEpilogueFwdINS6_IJS8_SA_S9_EEENS6_IJNS7_ILi1EEESI_SI_EEESC_SE_Li256ELb0ELb1ELb0ELb0EEENS1_19SingleTileSchedulerILb0ELb0ELb1ELi128EEEEEEEEEvNT_6ParamsE:
        .type           _ZN7cutlass13device_kernelIN5flash19enable_sm80_to_sm89INS1_16FlashAttnFwdSm80INS1_25CollectiveMainloopFwdSm80ILi8ELi1ELb1EN4cute5tupleIJNS5_1CILi128EEENS7_ILi48EEENS7_ILi256EEEEEELi256ENS_10bfloat16_tEfNS_4arch4Sm80ELb0ELb1ELb1ELb0ELb0ELb0ELb1ELb0EEENS1_21CollectiveEpilogueFwdINS6_IJS8_SA_S9_EEENS6_IJNS7_ILi1EEESI_SI_EEESC_SE_Li256ELb0ELb1ELb0ELb0EEENS1_19SingleTileSchedulerILb0ELb0ELb1ELi128EEEEEEEEEvNT_6ParamsE,@function
        .size           _ZN7cutlass13device_kernelIN5flash19enable_sm80_to_sm89INS1_16FlashAttnFwdSm80INS1_25CollectiveMainloopFwdSm80ILi8ELi1ELb1EN4cute5tupleIJNS5_1CILi128EEENS7_ILi48EEENS7_ILi256EEEEEELi256ENS_10bfloat16_tEfNS_4arch4Sm80ELb0ELb1ELb1ELb0ELb0ELb0ELb1ELb0EEENS1_21CollectiveEpilogueFwdINS6_IJS8_SA_S9_EEENS6_IJNS7_ILi1EEESI_SI_EEESC_SE_Li256ELb0ELb1ELb0ELb0EEENS1_19SingleTileSchedulerILb0ELb0ELb1ELi128EEEEEEEEEvNT_6ParamsE,(.L_x_39 - _ZN7cutlass13device_kernelIN5flash19enable_sm80_to_sm89INS1_16FlashAttnFwdSm80INS1_25CollectiveMainloopFwdSm80ILi8ELi1ELb1EN4cute5tupleIJNS5_1CILi128EEENS7_ILi48EEENS7_ILi256EEEEEELi256ENS_10bfloat16_tEfNS_4arch4Sm80ELb0ELb1ELb1ELb0ELb0ELb0ELb1ELb0EEENS1_21CollectiveEpilogueFwdINS6_IJS8_SA_S9_EEENS6_IJNS7_ILi1EEESI_SI_EEESC_SE_Li256ELb0ELb1ELb0ELb0EEENS1_19SingleTileSchedulerILb0ELb0ELb1ELi128EEEEEEEEEvNT_6ParamsE)
        .other          _ZN7cutlass13device_kernelIN5flash19enable_sm80_to_sm89INS1_16FlashAttnFwdSm80INS1_25CollectiveMainloopFwdSm80ILi8ELi1ELb1EN4cute5tupleIJNS5_1CILi128EEENS7_ILi48EEENS7_ILi256EEEEEELi256ENS_10bfloat16_tEfNS_4arch4Sm80ELb0ELb1ELb1ELb0ELb0ELb0ELb1ELb0EEENS1_21CollectiveEpilogueFwdINS6_IJS8_SA_S9_EEENS6_IJNS7_ILi1EEESI_SI_EEESC_SE_Li256ELb0ELb1ELb0ELb0EEENS1_19SingleTileSchedulerILb0ELb0ELb1ELi128EEEEEEEEEvNT_6ParamsE,@"STO_CUDA_ENTRY STV_DEFAULT"
_ZN7cutlass13device_kernelIN5flash19enable_sm80_to_sm89INS1_16FlashAttnFwdSm80INS1_25CollectiveMainloopFwdSm80ILi8ELi1ELb1EN4cute5tupleIJNS5_1CILi128EEENS7_ILi48EEENS7_ILi256EEEEEELi256ENS_10bfloat16_tEfNS_4arch4Sm80ELb0ELb1ELb1ELb0ELb0ELb0ELb1ELb0EEENS1_21CollectiveEpilogueFwdINS6_IJS8_SA_S9_EEENS6_IJNS7_ILi1EEESI_SI_EEESC_SE_Li256ELb0ELb1ELb0ELb0EEENS1_19SingleTileSchedulerILb0ELb0ELb1ELi128EEEEEEEEEvNT_6ParamsE:
[----:B------:R-:W-:Y:S01]  /*0000*/  LDC R1, c[0x0][0x37c] ;  /* 0x0000df00ff017b82 */ /* 0x000fe20000000800 */
[----:B------:R-:W-:Y:S05]  /*0010*/  EXIT ;  /* 0x000000000000794d */ /* 0x000fea0003800000 */
.L_x_3:
        /* <DEDUP_REMOVED lines=14> */
.L_x_39:


//--------------------- .text._ZN7cutlass13device_kernelIN5flash19enable_sm80_to_sm89INS1_16FlashAttnFwdSm80INS1_25CollectiveMainloopFwdSm80ILi8ELi1ELb1EN4cute5tupleIJNS5_1CILi128EEENS7_ILi48EEENS7_ILi256EEEEEELi256ENS_10bfloat16_tEfNS_4arch4Sm80ELb0ELb1ELb1ELb1ELb0ELb0ELb1ELb0EEENS1_21CollectiveEpilogueFwdINS6_IJS8_SA_S9_EEENS6_IJNS7_ILi1EEESI_SI_EEESC_SE_Li256ELb1ELb1ELb0ELb0EEENS1_19SingleTileSchedulerILb1ELb0ELb1ELi128EEEEEEEEEvNT_6ParamsE --------------------------
	.section	.text._ZN7cutlass13device_kernelIN5flash19enable_sm80_to_sm89INS1_16FlashAttnFwdSm80INS1_25CollectiveMainloopFwdSm80ILi8ELi1ELb1EN4cute5tupleIJNS5_1CILi128EEENS7_ILi48EEENS7_ILi256EEEEEELi256ENS_10bfloat16_tEfNS_4arch4Sm80ELb0ELb1ELb1ELb1ELb0ELb0ELb1ELb0EEENS1_21CollectiveEpilogueFwdINS6_IJS8_SA_S9_EEENS6_IJNS7_ILi1EEESI_SI_EEESC_SE_Li256ELb1ELb1ELb0ELb0EEENS1_19SingleTileSchedulerILb1ELb0ELb1ELi128EEEEEEEEEvNT_6ParamsE,"ax",@progbits
	.align	128
.text._ZN7cutlass13device_kernelIN5flash19enable_sm80_to_sm89INS1_16FlashAttnFwdSm80INS1_25CollectiveMainloopFwdSm80ILi8ELi1ELb1EN4cute5tupleIJNS5_1CILi128EEENS7_ILi48EEENS7_ILi256EEEEEELi256ENS_10bfloat16_tEfNS_4arch4Sm80ELb0ELb1ELb1ELb1ELb0ELb0ELb1ELb0EEENS1_21CollectiveEpilogueFwdINS6_IJS8_SA_S9_EEENS6_IJNS7_ILi1EEESI_SI_EEESC_SE_Li256ELb1ELb1ELb0ELb0EEENS1_19SingleTileSchedulerILb1ELb0ELb1ELi128EEEEEEEEEvNT_6ParamsE:
        .type           _ZN7cutlass13device_kernelIN5flash19enable_sm80_to_sm89INS1_16FlashAttnFwdSm80INS1_25CollectiveMainloopFwdSm80ILi8ELi1ELb1EN4cute5tupleIJNS5_1CILi128EEENS7_ILi48EEENS7_ILi256EEEEEELi256ENS_10bfloat16_tEfNS_4arch4Sm80ELb0ELb1ELb1ELb1ELb0ELb0ELb1ELb0EEENS1_21CollectiveEpilogueFwdINS6_IJS8_SA_S9_EEENS6_IJNS7_ILi1EEESI_SI_EEESC_SE_Li256ELb1ELb1ELb0ELb0EEENS1_19SingleTileSchedulerILb1ELb0ELb1ELi128EEEEEEEEEvNT_6ParamsE,@function
        .size           _ZN7cutlass13device_kernelIN5flash19enable_sm80_to_sm89INS1_16FlashAttnFwdSm80INS1_25CollectiveMainloopFwdSm80ILi8ELi1ELb1EN4cute5tupleIJNS5_1CILi128EEENS7_ILi48EEENS7_ILi256EEEEEELi256ENS_10bfloat16_tEfNS_4arch4Sm80ELb0ELb1ELb1ELb1ELb0ELb0ELb1ELb0EEENS1_21CollectiveEpilogueFwdINS6_IJS8_SA_S9_EEENS6_IJNS7_ILi1EEESI_SI_EEESC_SE_Li256ELb1ELb1ELb0ELb0EEENS1_19SingleTileSchedulerILb1ELb0ELb1ELi128EEEEEEEEEvNT_6ParamsE,(.L_x_40 - _ZN7cutlass13device_kernelIN5flash19enable_sm80_to_sm89INS1_16FlashAttnFwdSm80INS1_25CollectiveMainloopFwdSm80ILi8ELi1ELb1EN4cute5tupleIJNS5_1CILi128EEENS7_ILi48EEENS7_ILi256EEEEEELi256ENS_10bfloat16_tEfNS_4arch4Sm80ELb0ELb1ELb1ELb1ELb0ELb0ELb1ELb0EEENS1_21CollectiveEpilogueFwdINS6_IJS8_SA_S9_EEENS6_IJNS7_ILi1EEESI_SI_EEESC_SE_Li256ELb1ELb1ELb0ELb0EEENS1_19SingleTileSchedulerILb1ELb0ELb1ELi128EEEEEEEEEvNT_6ParamsE)
        .other          _ZN7cutlass13device_kernelIN5flash19enable_sm80_to_sm89INS1_16FlashAttnFwdSm80INS1_25CollectiveMainloopFwdSm80ILi8ELi1ELb1EN4cute5tupleIJNS5_1CILi128EEENS7_ILi48EEENS7_ILi256EEEEEELi256ENS_10bfloat16_tEfNS_4arch4Sm80ELb0ELb1ELb1ELb1ELb0ELb0ELb1ELb0EEENS1_21CollectiveEpilogueFwdINS6_IJS8_SA_S9_EEENS6_IJNS7_ILi1EEESI_SI_EEESC_SE_Li256ELb1ELb1ELb0ELb0EEENS1_19SingleTileSchedulerILb1ELb0ELb1ELi128EEEEEEEEEvNT_6ParamsE,@"STO_CUDA_ENTRY STV_DEFAULT"
_ZN7cutlass13device_kernelIN5flash19enable_sm80_to_sm89INS1_16FlashAttnFwdSm80INS1_25CollectiveMainloopFwdSm80ILi8ELi1ELb1EN4cute5tupleIJNS5_1CILi128EEENS7_ILi48EEENS7_ILi256EEEEEELi256ENS_10bfloat16_tEfNS_4arch4Sm80ELb0ELb1ELb1ELb1ELb0ELb0ELb1ELb0EEENS1_21CollectiveEpilogueFwdINS6_IJS8_SA_S9_EEENS6_IJNS7_ILi1EEESI_SI_EEESC_SE_Li256ELb1ELb1ELb0ELb0EEENS1_19SingleTileSchedulerILb1ELb0ELb1ELi128EEEEEEEEEvNT_6ParamsE:
[----:B------:R-:W-:Y:S01]  /*0000*/  LDC R1, c[0x0][0x37c] ;  /* 0x0000df00ff017b82 */ /* 0x000fe20000000800 */
[----:B------:R-:W-:Y:S05]  /*0010*/  EXIT ;  /* 0x000000000000794d */ /* 0x000fea0003800000 */
.L_x_4:
        /* <DEDUP_REMOVED lines=14> */
.L_x_40:


//--------------------- .text._ZN7cutlass13device_kernelIN5flash19enable_sm80_to_sm89INS1_16FlashAttnFwdSm80INS1_25CollectiveMainloopFwdSm80ILi8ELi1ELb0EN4cute5tupleIJNS5_1CILi128EEENS7_ILi32EEENS7_ILi256EEEEEELi256ENS_10bfloat16_tEfNS_4arch4Sm80ELb0ELb1ELb1ELb1ELb0ELb1ELb1ELb0EEENS1_21CollectiveEpilogueFwdINS6_IJS8_SA_S9_EEENS6_IJNS7_ILi1EEESI_SI_EEESC_SE_Li256ELb1ELb1ELb0ELb0EEENS1_19SingleTileSchedulerILb1ELb0ELb1ELi128EEEEEEEEEvNT_6ParamsE --------------------------
	.section	.text._ZN7cutlass13device_kernelIN5flash19enable_sm80_to_sm89INS1_16FlashAttnFwdSm80INS1_25CollectiveMainloopFwdSm80ILi8ELi1ELb0EN4cute5tupleIJNS5_1CILi128EEENS7_ILi32EEENS7_ILi256EEEEEELi256ENS_10bfloat16_tEfNS_4arch4Sm80ELb0ELb1ELb1ELb1ELb0ELb1ELb1ELb0EEENS1_21CollectiveEpilogueFwdINS6_IJS8_SA_S9_EEENS6_IJNS7_ILi1EEESI_SI_EEESC_SE_Li256ELb1ELb1ELb0ELb0EEENS1_19SingleTileSchedulerILb1ELb0ELb1ELi128EEEEEEEEEvNT_6ParamsE,"ax",@progbits
	.align	128
.text._ZN7cutlass13device_kernelIN5flash19enable_sm80_to_sm89INS1_16FlashAttnFwdSm80INS1_25CollectiveMainloopFwdSm80ILi8ELi1ELb0EN4cute5tupleIJNS5_1CILi128EEENS7_ILi32EEENS7_ILi256EEEEEELi256ENS_10bfloat16_tEfNS_4arch4Sm80ELb0ELb1ELb1ELb1ELb0ELb1ELb1ELb0EEENS1_21CollectiveEpilogueFwdINS6_IJS8_SA_S9_EEENS6_IJNS7_ILi1EEESI_SI_EEESC_SE_Li256ELb1ELb1ELb0ELb0EEENS1_19SingleTileSchedulerILb1ELb0ELb1ELi128EEEEEEEEEvNT_6ParamsE:
        .type           _ZN7cutlass13device_kernelIN5flash19enable_sm80_to_sm89INS1_16FlashAttnFwdSm80INS1_25CollectiveMainloopFwdSm80ILi8ELi1ELb0EN4cute5tupleIJNS5_1CILi128EEENS7_ILi32EEENS7_ILi256EEEEEELi256ENS_10bfloat16_tEfNS_4arch4Sm80ELb0ELb1ELb1ELb1ELb0ELb1ELb1ELb0EEENS1_21CollectiveEpilogueFwdINS6_IJS8_SA_S9_EEENS6_IJNS7_ILi1EEESI_SI_EEESC_SE_Li256ELb1ELb1ELb0ELb0EEENS1_19SingleTileSchedulerILb1ELb0ELb1ELi128EEEEEEEEEvNT_6ParamsE,@function
        .size           _ZN7cutlass13device_kernelIN5flash19enable_sm80_to_sm89INS1_16FlashAttnFwdSm80INS1_25CollectiveMainloopFwdSm80ILi8ELi1ELb0EN4cute5tupleIJNS5_1CILi128EEENS7_ILi32EEENS7_ILi256EEEEEELi256ENS_10bfloat16_tEfNS_4arch4Sm80ELb0ELb1ELb1ELb1ELb0ELb1ELb1ELb0EEENS1_21CollectiveEpilogueFwdINS6_IJS8_SA_S9_EEENS6_IJNS7_ILi1EEESI_SI_EEESC_SE_Li256ELb1ELb1ELb0ELb0EEENS1_19SingleTileSchedulerILb1ELb0ELb1ELi128EEEEEEEEEvNT_6ParamsE,(.L_x_41 - _ZN7cutlass13device_kernelIN5flash19enable_sm80_to_sm89INS1_16FlashAttnFwdSm80INS1_25CollectiveMainloopFwdSm80ILi8ELi1ELb0EN4cute5tupleIJNS5_1CILi128EEENS7_ILi32EEENS7_ILi256EEEEEELi256ENS_10bfloat16_tEfNS_4arch4Sm80ELb0ELb1ELb1ELb1ELb0ELb1ELb1ELb0EEENS1_21CollectiveEpilogueFwdINS6_IJS8_SA_S9_EEENS6_IJNS7_ILi1EEESI_SI_EEESC_SE_Li256ELb1ELb1ELb0ELb0EEENS1_19SingleTileSchedulerILb1ELb0ELb1ELi128EEEEEEEEEvNT_6ParamsE)
        .other          _ZN7cutlass13device_kernelIN5flash19enable_sm80_to_sm89INS1_16FlashAttnFwdSm80INS1_25CollectiveMainloopFwdSm80ILi8ELi1ELb0EN4cute5tupleIJNS5_1CILi128EEENS7_ILi32EEENS7_ILi256EEEEEELi256ENS_10bfloat16_tEfNS_4arch4Sm80ELb0ELb1ELb1ELb1ELb0ELb1ELb1ELb0EEENS1_21CollectiveEpilogueFwdINS6_IJS8_SA_S9_EEENS6_IJNS7_ILi1EEESI_SI_EEESC_SE_Li256ELb1ELb1ELb0ELb0EEENS1_19SingleTileSchedulerILb1ELb0ELb1ELi128EEEEEEEEEvNT_6ParamsE,@"STO_CUDA_ENTRY STV_DEFAULT"
_ZN7cutlass13device_kernelIN5flash19enable_sm80_to_sm89INS1_16FlashAttnFwdSm80INS1_25CollectiveMainloopFwdSm80ILi8ELi1ELb0EN4cute5tupleIJNS5_1CILi128EEENS7_ILi32EEENS7_ILi256EEEEEELi256ENS_10bfloat16_tEfNS_4arch4Sm80ELb0ELb1ELb1ELb1ELb0ELb1ELb1ELb0EEENS1_21CollectiveEpilogueFwdINS6_IJS8_SA_S9_EEENS6_IJNS7_ILi1EEESI_SI_EEESC_SE_Li256ELb1ELb1ELb0ELb0EEENS1_19SingleTileSchedulerILb1ELb0ELb1ELi128EEEEEEEEEvNT_6ParamsE:
[----:B------:R-:W-:Y:S01]  /*0000*/  LDC R1, c[0x0][0x37c] ;  /* 0x0000df00ff017b82 */ /* 0x000fe20000000800 */
[----:B------:R-:W-:Y:S05]  /*0010*/  EXIT ;  /* 0x000000000000794d */ /* 0x000fea0003800000 */
.L_x_5:
        /* <DEDUP_REMOVED lines=14> */
.L_x_41:


//--------------------- .text._ZN7cutlass13device_kernelIN5flash19enable_sm80_to_sm89INS1_16FlashAttnFwdSm80INS1_25CollectiveMainloopFwdSm80ILi8ELi1ELb1EN4cute5tupleIJNS5_1CILi128EEENS7_ILi64EEENS7_ILi256EEEEEELi256ENS_10bfloat16_tEfNS_4arch4Sm80ELb1ELb0ELb1ELb0ELb0ELb0ELb1ELb0EEENS1_21CollectiveEpilogueFwdINS6_IJS8_SA_S9_EEENS6_IJNS7_ILi1EEESI_SI_EEESC_SE_Li256ELb0ELb1ELb0ELb0EEENS1_30DynamicPersistentTileSchedulerILi256ELi256ELb0ELb1ELb0EEEEEEEEEvNT_6ParamsE --------------------------
	.section	.text._ZN7cutlass13device_kernelIN5flash19enable_sm80_to_sm89INS1_16FlashAttnFwdSm80INS1_25CollectiveMainloopFwdSm80ILi8ELi1ELb1EN4cute5tupleIJNS5_1CILi128EEENS7_ILi64EEENS7_ILi256EEEEEELi256ENS_10bfloat16_tEfNS_4arch4Sm80ELb1ELb0ELb1ELb0ELb0ELb0ELb1ELb0EEENS1_21CollectiveEpilogueFwdINS6_IJS8_SA_S9_EEENS6_IJNS7_ILi1EEESI_SI_EEESC_SE_Li256ELb0ELb1ELb0ELb0EEENS1_30DynamicPersistentTileSchedulerILi256ELi256ELb0ELb1ELb0EEEEEEEEEvNT_6ParamsE,"ax",@progbits
	.align	128
.text._ZN7cutlass13device_kernelIN5flash19enable_sm80_to_sm89INS1_16FlashAttnFwdSm80INS1_25CollectiveMainloopFwdSm80ILi8ELi1ELb1EN4cute5tupleIJNS5_1CILi128EEENS7_ILi64EEENS7_ILi256EEEEEELi256ENS_10bfloat16_tEfNS_4arch4Sm80ELb1ELb0ELb1ELb0ELb0ELb0ELb1ELb0EEENS1_21CollectiveEpilogueFwdINS6_IJS8_SA_S9_EEENS6_IJNS7_ILi1EEESI_SI_EEESC_SE_Li256ELb0ELb1ELb0ELb0EEENS1_30DynamicPersistentTileSchedulerILi256ELi256ELb0ELb1ELb0EEEEEEEEEvNT_6ParamsE:
        .type           _ZN7cutlass13device_kernelIN5flash19enable_sm80_to_sm89INS1_16FlashAttnFwdSm80INS1_25CollectiveMainloopFwdSm80ILi8ELi1ELb1EN4cute5tupleIJNS5_1CILi128EEENS7_ILi64EEENS7_ILi256EEEEEELi256ENS_10bfloat16_tEfNS_4arch4Sm80ELb1ELb0ELb1ELb0ELb0ELb0ELb1ELb0EEENS1_21CollectiveEpilogueFwdINS6_IJS8_SA_S9_EEENS6_IJNS7_ILi1EEESI_SI_EEESC_SE_Li256ELb0ELb1ELb0ELb0EEENS1_30DynamicPersistentTileSchedulerILi256ELi256ELb0ELb1ELb0EEEEEEEEEvNT_6ParamsE,@function
        .size           _ZN7cutlass13device_kernelIN5flash19enable_sm80_to_sm89INS1_16FlashAttnFwdSm80INS1_25CollectiveMainloopFwdSm80ILi8ELi1ELb1EN4cute5tupleIJNS5_1CILi128EEENS7_ILi64EEENS7_ILi256EEEEEELi256ENS_10bfloat16_tEfNS_4arch4Sm80ELb1ELb0ELb1ELb0ELb0ELb0ELb1ELb0EEENS1_21CollectiveEpilogueFwdINS6_IJS8_SA_S9_EEENS6_IJNS7_ILi1EEESI_SI_EEESC_SE_Li256ELb0ELb1ELb0ELb0EEENS1_30DynamicPersistentTileSchedulerILi256ELi256ELb0ELb1ELb0EEEEEEEEEvNT_6ParamsE,(.L_x_42 - _ZN7cutlass13device_kernelIN5flash19enable_sm80_to_sm89INS1_16FlashAttnFwdSm80INS1_25CollectiveMainloopFwdSm80ILi8ELi1ELb1EN4cute5tupleIJNS5_1CILi128EEENS7_ILi64EEENS7_ILi256EEEEEELi256ENS_10bfloat16_tEfNS_4arch4Sm80ELb1ELb0ELb1ELb0ELb0ELb0ELb1ELb0EEENS1_21CollectiveEpilogueFwdINS6_IJS8_SA_S9_EEENS6_IJNS7_ILi1EEESI_SI_EEESC_SE_Li256ELb0ELb1ELb0ELb0EEENS1_30DynamicPersistentTileSchedulerILi256ELi256ELb0ELb1ELb0EEEEEEEEEvNT_6ParamsE)
        .other          _ZN7cutlass13device_kernelIN5flash19enable_sm80_to_sm89INS1_16FlashAttnFwdSm80INS1_25CollectiveMainloopFwdSm80ILi8ELi1ELb1EN4cute5tupleIJNS5_1CILi128EEENS7_ILi64EEENS7_ILi256EEEEEELi256ENS_10bfloat16_tEfNS_4arch4Sm80ELb1ELb0ELb1ELb0ELb0ELb0ELb1ELb0EEENS1_21CollectiveEpilogueFwdINS6_IJS8_SA_S9_EEENS6_IJNS7_ILi1EEESI_SI_EEESC_SE_Li256ELb0ELb1ELb0ELb0EEENS1_30DynamicPersistentTileSchedulerILi256ELi256ELb0ELb1ELb0EEEEEEEEEvNT_6ParamsE,@"STO_CUDA_ENTRY STV_DEFAULT"
_ZN7cutlass13device_kernelIN5flash19enable_sm80_to_sm89INS1_16FlashAttnFwdSm80INS1_25CollectiveMainloopFwdSm80ILi8ELi1ELb1EN4cute5tupleIJNS5_1CILi128EEENS7_ILi64EEENS7_ILi256EEEEEELi256ENS_10bfloat16_tEfNS_4arch4Sm80ELb1ELb0ELb1ELb0ELb0ELb0ELb1ELb0EEENS1_21CollectiveEpilogueFwdINS6_IJS8_SA_S9_EEENS6_IJNS7_ILi1EEESI_SI_EEESC_SE_Li256ELb0ELb1ELb0ELb0EEENS1_30DynamicPersistentTileSchedulerILi256ELi256ELb0ELb1ELb0EEEEEEEEEvNT_6ParamsE:
[----:B------:R-:W-:Y:S01]  /*0000*/  LDC R1, c[0x0][0x37c] ;  /* 0x0000df00ff017b82 */ /* 0x000fe20000000800 */
[----:B------:R-:W-:Y:S05]  /*0010*/  EXIT ;  /* 0x000000000000794d */ /* 0x000fea0003800000 */
.L_x_6:
        /* <DEDUP_REMOVED lines=14> */
.L_x_42:


//--------------------- .text._ZN7cutlass13device_kernelIN5flash19enable_sm80_to_sm89INS1_16FlashAttnFwdSm80INS1_25CollectiveMainloopFwdSm80ILi8ELi1ELb1EN4cute5tupleIJNS5_1CILi128EEENS7_ILi64EEENS7_ILi256EEEEEELi256ENS_10bfloat16_tEfNS_4arch4Sm80ELb1ELb0ELb1ELb1ELb0ELb0ELb1ELb0EEENS1_21CollectiveEpilogueFwdINS6_IJS8_SA_S9_EEENS6_IJNS7_ILi1EEESI_SI_EEESC_SE_Li256ELb1ELb1ELb0ELb0EEENS1_19SingleTileSchedulerILb1ELb0ELb1ELi128EEEEEEEEEvNT_6ParamsE --------------------------
	.section	.text._ZN7cutlass13device_kernelIN5flash19enable_sm80_to_sm89INS1_16FlashAttnFwdSm80INS1_25CollectiveMainloopFwdSm80ILi8ELi1ELb1EN4cute5tupleIJNS5_1CILi128EEENS7_ILi64EEENS7_ILi256EEEEEELi256ENS_10bfloat16_tEfNS_4arch4Sm80ELb1ELb0ELb1ELb1ELb0ELb0ELb1ELb0EEENS1_21CollectiveEpilogueFwdINS6_IJS8_SA_S9_EEENS6_IJNS7_ILi1EEESI_SI_EEESC_SE_Li256ELb1ELb1ELb0ELb0EEENS1_19SingleTileSchedulerILb1ELb0ELb1ELi128EEEEEEEEEvNT_6ParamsE,"ax",@progbits
	.align	128
.text._ZN7cutlass13device_kernelIN5flash19enable_sm80_to_sm89INS1_16FlashAttnFwdSm80INS1_25CollectiveMainloopFwdSm80ILi8ELi1ELb1EN4cute5tupleIJNS5_1CILi128EEENS7_ILi64EEENS7_ILi256EEEEEELi256ENS_10bfloat16_tEfNS_4arch4Sm80ELb1ELb0ELb1ELb1ELb0ELb0ELb1ELb0EEENS1_21CollectiveEpilogueFwdINS6_IJS8_SA_S9_EEENS6_IJNS7_ILi1EEESI_SI_EEESC_SE_Li256ELb1ELb1ELb0ELb0EEENS1_19SingleTileSchedulerILb1ELb0ELb1ELi128EEEEEEEEEvNT_6ParamsE:
        .type           _ZN7cutlass13device_kernelIN5flash19enable_sm80_to_sm89INS1_16FlashAttnFwdSm80INS1_25CollectiveMainloopFwdSm80ILi8ELi1ELb1EN4cute5tupleIJNS5_1CILi128EEENS7_ILi64EEENS7_ILi256EEEEEELi256ENS_10bfloat16_tEfNS_4arch4Sm80ELb1ELb0ELb1ELb1ELb0ELb0ELb1ELb0EEENS1_21CollectiveEpilogueFwdINS6_IJS8_SA_S9_EEENS6_IJNS7_ILi1EEESI_SI_EEESC_SE_Li256ELb1ELb1ELb0ELb0EEENS1_19SingleTileSchedulerILb1ELb0ELb1ELi128EEEEEEEEEvNT_6ParamsE,@function
        .size           _ZN7cutlass13device_kernelIN5flash19enable_sm80_to_sm89INS1_16FlashAttnFwdSm80INS1_25CollectiveMainloopFwdSm80ILi8ELi1ELb1EN4cute5tupleIJNS5_1CILi128EEENS7_ILi64EEENS7_ILi256EEEEEELi256ENS_10bfloat16_tEfNS_4arch4Sm80ELb1ELb0ELb1ELb1ELb0ELb0ELb1ELb0EEENS1_21CollectiveEpilogueFwdINS6_IJS8_SA_S9_EEENS6_IJNS7_ILi1EEESI_SI_EEESC_SE_Li256ELb1ELb1ELb0ELb0EEENS1_19SingleTileSchedulerILb1ELb0ELb1ELi128EEEEEEEEEvNT_6ParamsE,(.L_x_43 - _ZN7cutlass13device_kernelIN5flash19enable_sm80_to_sm89INS1_16FlashAttnFwdSm80INS1_25CollectiveMainloopFwdSm80ILi8ELi1ELb1EN4cute5tupleIJNS5_1CILi128EEENS7_ILi64EEENS7_ILi256EEEEEELi256ENS_10bfloat16_tEfNS_4arch4Sm80ELb1ELb0ELb1ELb1ELb0ELb0ELb1ELb0EEENS1_21CollectiveEpilogueFwdINS6_IJS8_SA_S9_EEENS6_IJNS7_ILi1EEESI_SI_EEESC_SE_Li256ELb1ELb1ELb0ELb0EEENS1_19SingleTileSchedulerILb1ELb0ELb1ELi128EEEEEEEEEvNT_6ParamsE)
        .other          _ZN7cutlass13device_kernelIN5flash19enable_sm80_to_sm89INS1_16FlashAttnFwdSm80INS1_25CollectiveMainloopFwdSm80ILi8ELi1ELb1EN4cute5tupleIJNS5_1CILi128EEENS7_ILi64EEENS7_ILi256EEEEEELi256ENS_10bfloat16_tEfNS_4arch4Sm80ELb1ELb0ELb1ELb1ELb0ELb0ELb1ELb0EEENS1_21CollectiveEpilogueFwdINS6_IJS8_SA_S9_EEENS6_IJNS7_ILi1EEESI_SI_EEESC_SE_Li256ELb1ELb1ELb0ELb0EEENS1_19SingleTileSchedulerILb1ELb0ELb1ELi128EEEEEEEEEvNT_6ParamsE,@"STO_CUDA_ENTRY STV_DEFAULT"
_ZN7cutlass13device_kernelIN5flash19enable_sm80_to_sm89INS1_16FlashAttnFwdSm80INS1_25CollectiveMainloopFwdSm80ILi8ELi1ELb1EN4cute5tupleIJNS5_1CILi128EEENS7_ILi64EEENS7_ILi256EEEEEELi256ENS_10bfloat16_tEfNS_4arch4Sm80ELb1ELb0ELb1ELb1ELb0ELb0ELb1ELb0EEENS1_21CollectiveEpilogueFwdINS6_IJS8_SA_S9_EEENS6_IJNS7_ILi1EEESI_SI_EEESC_SE_Li256ELb1ELb1ELb0ELb0EEENS1_19SingleTileSchedulerILb1ELb0ELb1ELi128EEEEEEEEEvNT_6ParamsE:
[----:B------:R-:W-:Y:S01]  /*0000*/  LDC R1, c[0x0][0x37c] ;  /* 0x0000df00ff017b82 */ /* 0x000fe20000000800 */
[----:B------:R-:W-:Y:S05]  /*0010*/  EXIT ;  /* 0x000000000000794d */ /* 0x000fea0003800000 */
.L_x_7:
        /* <DEDUP_REMOVED lines=14> */
.L_x_43:


//--------------------- .text._ZN7cutlass13device_kernelIN5flash19enable_sm80_to_sm89INS1_16FlashAttnFwdSm80INS1_25CollectiveMainloopFwdSm80ILi8ELi1ELb0EN4cute5tupleIJNS5_1CILi128EEENS7_ILi32EEENS7_ILi256EEEEEELi256ENS_10bfloat16_tEfNS_4arch4Sm80ELb1ELb0ELb1ELb1ELb0ELb1ELb1ELb0EEENS1_21CollectiveEpilogueFwdINS6_IJS8_SA_S9_EEENS6_IJNS7_ILi1EEESI_SI_EEESC_SE_Li256ELb1ELb1ELb0ELb0EEENS1_19SingleTileSchedulerILb1ELb0ELb1ELi128EEEEEEEEEvNT_6ParamsE --------------------------
	.section	.text._ZN7cutlass13device_kernelIN5flash19enable_sm80_to_sm89INS1_16FlashAttnFwdSm80INS1_25CollectiveMainloopFwdSm80ILi8ELi1ELb0EN4cute5tupleIJNS5_1CILi128EEENS7_ILi32EEENS7_ILi256EEEEEELi256ENS_10bfloat16_tEfNS_4arch4Sm80ELb1ELb0ELb1ELb1ELb0ELb1ELb1ELb0EEENS1_21CollectiveEpilogueFwdINS6_IJS8_SA_S9_EEENS6_IJNS7_ILi1EEESI_SI_EEESC_SE_Li256ELb1ELb1ELb0ELb0EEENS1_19SingleTileSchedulerILb1ELb0ELb1ELi128EEEEEEEEEvNT_6ParamsE,"ax",@progbits
	.align	128
.text._ZN7cutlass13device_kernelIN5flash19enable_sm80_to_sm89INS1_16FlashAttnFwdSm80INS1_25CollectiveMainloopFwdSm80ILi8ELi1ELb0EN4cute5tupleIJNS5_1CILi128EEENS7_ILi32EEENS7_ILi256EEEEEELi256ENS_10bfloat16_tEfNS_4arch4Sm80ELb1ELb0ELb1ELb1ELb0ELb1ELb1ELb0EEENS1_21CollectiveEpilogueFwdINS6_IJS8_SA_S9_EEENS6_IJNS7_ILi1EEESI_SI_EEESC_SE_Li256ELb1ELb1ELb0ELb0EEENS1_19SingleTileSchedulerILb1ELb0ELb1ELi128EEEEEEEEEvNT_6ParamsE:
        .type           _ZN7cutlass13device_kernelIN5flash19enable_sm80_to_sm89INS1_16FlashAttnFwdSm80INS1_25CollectiveMainloopFwdSm80ILi8ELi1ELb0EN4cute5tupleIJNS5_1CILi128EEENS7_ILi32EEENS7_ILi256EEEEEELi256ENS_10bfloat16_tEfNS_4arch4Sm80ELb1ELb0ELb1ELb1ELb0ELb1ELb1ELb0EEENS1_21CollectiveEpilogueFwdINS6_IJS8_SA_S9_EEENS6_IJNS7_ILi1EEESI_SI_EEESC_SE_Li256ELb1ELb1ELb0ELb0EEENS1_19SingleTileSchedulerILb1ELb0ELb1ELi128EEEEEEEEEvNT_6ParamsE,@function
        .size           _ZN7cutlass13device_kernelIN5flash19enable_sm80_to_sm89INS1_16FlashAttnFwdSm80INS1_25CollectiveMainloopFwdSm80ILi8ELi1ELb0EN4cute5tupleIJNS5_1CILi128EEENS7_ILi32EEENS7_ILi256EEEEEELi256ENS_10bfloat16_tEfNS_4arch4Sm80ELb1ELb0ELb1ELb1ELb0ELb1ELb1ELb0EEENS1_21CollectiveEpilogueFwdINS6_IJS8_SA_S9_EEENS6_IJNS7_ILi1EEESI_SI_EEESC_SE_Li256ELb1ELb1ELb0ELb0EEENS1_19SingleTileSchedulerILb1ELb0ELb1ELi128EEEEEEEEEvNT_6ParamsE,(.L_x_44 - _ZN7cutlass13device_kernelIN5flash19enable_sm80_to_sm89INS1_16FlashAttnFwdSm80INS1_25CollectiveMainloopFwdSm80ILi8ELi1ELb0EN4cute5tupleIJNS5_1CILi128EEENS7_ILi32EEENS7_ILi256EEEEEELi256ENS_10bfloat16_tEfNS_4arch4Sm80ELb1ELb0ELb1ELb1ELb0ELb1ELb1ELb0EEENS1_21CollectiveEpilogueFwdINS6_IJS8_SA_S9_EEENS6_IJNS7_ILi1EEESI_SI_EEESC_SE_Li256ELb1ELb1ELb0ELb0EEENS1_19SingleTileSchedulerILb1ELb0ELb1ELi128EEEEEEEEEvNT_6ParamsE)
        .other          _ZN7cutlass13device_kernelIN5flash19enable_sm80_to_sm89INS1_16FlashAttnFwdSm80INS1_25CollectiveMainloopFwdSm80ILi8ELi1ELb0EN4cute5tupleIJNS5_1CILi128EEENS7_ILi32EEENS7_ILi256EEEEEELi256ENS_10bfloat16_tEfNS_4arch4Sm80ELb1ELb0ELb1ELb1ELb0ELb1ELb1ELb0EEENS1_21CollectiveEpilogueFwdINS6_IJS8_SA_S9_EEENS6_IJNS7_ILi1EEESI_SI_EEESC_SE_Li256ELb1ELb1ELb0ELb0EEENS1_19SingleTileSchedulerILb1ELb0ELb1ELi128EEEEEEEEEvNT_6ParamsE,@"STO_CUDA_ENTRY STV_DEFAULT"
_ZN7cutlass13device_kernelIN5flash19enable_sm80_to_sm89INS1_16FlashAttnFwdSm80INS1_25CollectiveMainloopFwdSm80ILi8ELi1ELb0EN4cute5tupleIJNS5_1CILi128EEENS7_ILi32EEENS7_ILi256EEEEEELi256ENS_10bfloat16_tEfNS_4arch4Sm80ELb1ELb0ELb1ELb1ELb0ELb1ELb1ELb0EEENS1_21CollectiveEpilogueFwdINS6_IJS8_SA_S9_EEENS6_IJNS7_ILi1EEESI_SI_EEESC_SE_Li256ELb1ELb1ELb0ELb0EEENS1_19SingleTileSchedulerILb1ELb0ELb1ELi128EEEEEEEEEvNT_6ParamsE:
[----:B------:R-:W-:Y:S01]  /*0000*/  LDC R1, c[0x0][0x37c] ;  /* 0x0000df00ff017b82 */ /* 0x000fe20000000800 */
[----:B------:R-:W-:Y:S05]  /*0010*/  EXIT ;  /* 0x000000000000794d */ /* 0x000fea0003800000 */
.L_x_8:
        /* <DEDUP_REMOVED lines=14> */
.L_x_44:


//--------------------- .text._ZN7cutlass13device_kernelIN5flash19enable_sm80_to_sm89INS1_16FlashAttnFwdSm80INS1_25CollectiveMainloopFwdSm80ILi8ELi1ELb0EN4cute5tupleIJNS5_1CILi128EEENS7_ILi96EEENS7_ILi256EEEEEELi256ENS_10bfloat16_tEfNS_4arch4Sm80ELb0ELb0ELb1ELb0ELb0ELb0ELb1ELb0EEENS1_21CollectiveEpilogueFwdINS6_IJS8_SA_S9_EEENS6_IJNS7_ILi1EEESI_SI_EEESC_SE_Li256ELb0ELb1ELb0ELb0EEENS1_19SingleTileSchedulerILb0ELb0ELb1ELi128EEEEEEEEEvNT_6ParamsE --------------------------
	.section	.text._ZN7cutlass13device_kernelIN5flash19enable_sm80_to_sm89INS1_16FlashAttnFwdSm80INS1_25CollectiveMainloopFwdSm80ILi8ELi1ELb0EN4cute5tupleIJNS5_1CILi128EEENS7_ILi96EEENS7_ILi256EEEEEELi256ENS_10bfloat16_tEfNS_4arch4Sm80ELb0ELb0ELb1ELb0ELb0ELb0ELb1ELb0EEENS1_21CollectiveEpilogueFwdINS6_IJS8_SA_S9_EEENS6_IJNS7_ILi1EEESI_SI_EEESC_SE_Li256ELb0ELb1ELb0ELb0EEENS1_19SingleTileSchedulerILb0ELb0ELb1ELi128EEEEEEEEEvNT_6ParamsE,"ax",@progbits
	.align	128
.text._ZN7cutlass13device_kernelIN5flash19enable_sm80_to_sm89INS1_16FlashAttnFwdSm80INS1_25CollectiveMainloopFwdSm80ILi8ELi1ELb0EN4cute5tupleIJNS5_1CILi128EEENS7_ILi96EEENS7_ILi256EEEEEELi256ENS_10bfloat16_tEfNS_4arch4Sm80ELb0ELb0ELb1ELb0ELb0ELb0ELb1ELb0EEENS1_21CollectiveEpilogueFwdINS6_IJS8_SA_S9_EEENS6_IJNS7_ILi1EEESI_SI_EEESC_SE_Li256ELb0ELb1ELb0ELb0EEENS1_19SingleTileSchedulerILb0ELb0ELb1ELi128EEEEEEEEEvNT_6ParamsE:
        .type           _ZN7cutlass13device_kernelIN5flash19enable_sm80_to_sm89INS1_16FlashAttnFwdSm80INS1_25CollectiveMainloopFwdSm80ILi8ELi1ELb0EN4cute5tupleIJNS5_1CILi128EEENS7_ILi96EEENS7_ILi256EEEEEELi256ENS_10bfloat16_tEfNS_4arch4Sm80ELb0ELb0ELb1ELb0ELb0ELb0ELb1ELb0EEENS1_21CollectiveEpilogueFwdINS6_IJS8_SA_S9_EEENS6_IJNS7_ILi1EEESI_SI_EEESC_SE_Li256ELb0ELb1ELb0ELb0EEENS1_19SingleTileSchedulerILb0ELb0ELb1ELi128EEEEEEEEEvNT_6ParamsE,@function
        .size           _ZN7cutlass13device_kernelIN5flash19enable_sm80_to_sm89INS1_16FlashAttnFwdSm80INS1_25CollectiveMainloopFwdSm80ILi8ELi1ELb0EN4cute5tupleIJNS5_1CILi128EEENS7_ILi96EEENS7_ILi256EEEEEELi256ENS_10bfloat16_tEfNS_4arch4Sm80ELb0ELb0ELb1ELb0ELb0ELb0ELb1ELb0EEENS1_21CollectiveEpilogueFwdINS6_IJS8_SA_S9_EEENS6_IJNS7_ILi1EEESI_SI_EEESC_SE_Li256ELb0ELb1ELb0ELb0EEENS1_19SingleTileSchedulerILb0ELb0ELb1ELi128EEEEEEEEEvNT_6ParamsE,(.L_x_45 - _ZN7cutlass13device_kernelIN5flash19enable_sm80_to_sm89INS1_16FlashAttnFwdSm80INS1_25CollectiveMainloopFwdSm80ILi8ELi1ELb0EN4cute5tupleIJNS5_1CILi128EEENS7_ILi96EEENS7_ILi256EEEEEELi256ENS_10bfloat16_tEfNS_4arch4Sm80ELb0ELb0ELb1ELb0ELb0ELb0ELb1ELb0EEENS1_21CollectiveEpilogueFwdINS6_IJS8_SA_S9_EEENS6_IJNS7_ILi1EEESI_SI_EEESC_SE_Li256ELb0ELb1ELb0ELb0EEENS1_19SingleTileSchedulerILb0ELb0ELb1ELi128EEEEEEEEEvNT_6ParamsE)
        .other          _ZN7cutlass13device_kernelIN5flash19enable_sm80_to_sm89INS1_16FlashAttnFwdSm80INS1_25CollectiveMainloopFwdSm80ILi8ELi1ELb0EN4cute5tupleIJNS5_1CILi128EEENS7_ILi96EEENS7_ILi256EEEEEELi256ENS_10bfloat16_tEfNS_4arch4Sm80ELb0ELb0ELb1ELb0ELb0ELb0ELb1ELb0EEENS1_21CollectiveEpilogueFwdINS6_IJS8_SA_S9_EEENS6_IJNS7_ILi1EEESI_SI_EEESC_SE_Li256ELb0ELb1ELb0ELb0EEENS1_19SingleTileSchedulerILb0ELb0ELb1ELi128EEEEEEEEEvNT_6ParamsE,@"STO_CUDA_ENTRY STV_DEFAULT"
_ZN7cutlass13device_kernelIN5flash19enable_sm80_to_sm89INS1_16FlashAttnFwdSm80INS1_25CollectiveMainloopFwdSm80ILi8ELi1ELb0EN4cute5tupleIJNS5_1CILi128EEENS7_ILi96EEENS7_ILi256EEEEEELi256ENS_10bfloat16_tEfNS_4arch4Sm80ELb0ELb0ELb1ELb0ELb0ELb0ELb1ELb0EEENS1_21CollectiveEpilogueFwdINS6_IJS8_SA_S9_EEENS6_IJNS7_ILi1EEESI_SI_EEESC_SE_Li256ELb0ELb1ELb0ELb0EEENS1_19SingleTileSchedulerILb0ELb0ELb1ELi128EEEEEEEEEvNT_6ParamsE:
[----:B------:R-:W-:Y:S01]  /*0000*/  LDC R1, c[0x0][0x37c] ;  /* 0x0000df00ff017b82 */ /* 0x000fe20000000800 */
[----:B------:R-:W-:Y:S05]  /*0010*/  EXIT ;  /* 0x000000000000794d */ /* 0x000fea0003800000 */
.L_x_9:
        /* <DEDUP_REMOVED lines=14> */
.L_x_45:


//--------------------- .text._ZN7cutlass13device_kernelIN5flash19enable_sm80_to_sm89INS1_16FlashAttnFwdSm80INS1_25CollectiveMainloopFwdSm80ILi8ELi1ELb0EN4cute5tupleIJNS5_1CILi128EEENS7_ILi96EEENS7_ILi256EEEEEELi256ENS_10bfloat16_tEfNS_4arch4Sm80ELb0ELb0ELb1ELb1ELb0ELb0ELb1ELb0EEENS1_21CollectiveEpilogueFwdINS6_IJS8_SA_S9_EEENS6_IJNS7_ILi1EEESI_SI_EEESC_SE_Li256ELb1ELb1ELb0ELb0EEENS1_19SingleTileSchedulerILb1ELb0ELb1ELi128EEEEEEEEEvNT_6ParamsE --------------------------
	.section	.text._ZN7cutlass13device_kernelIN5flash19enable_sm80_to_sm89INS1_16FlashAttnFwdSm80INS1_25CollectiveMainloopFwdSm80ILi8ELi1ELb0EN4cute5tupleIJNS5_1CILi128EEENS7_ILi96EEENS7_ILi256EEEEEELi256ENS_10bfloat16_tEfNS_4arch4Sm80ELb0ELb0ELb1ELb1ELb0ELb0ELb1ELb0EEENS1_21CollectiveEpilogueFwdINS6_IJS8_SA_S9_EEENS6_IJNS7_ILi1EEESI_SI_EEESC_SE_Li256ELb1ELb1ELb0ELb0EEENS1_19SingleTileSchedulerILb1ELb0ELb1ELi128EEEEEEEEEvNT_6ParamsE,"ax",@progbits
	.align	128
.text._ZN7cutlass13device_kernelIN5flash19enable_sm80_to_sm89INS1_16FlashAttnFwdSm80INS1_25CollectiveMainloopFwdSm80ILi8ELi1ELb0EN4cute5tupleIJNS5_1CILi128EEENS7_ILi96EEENS7_ILi256EEEEEELi256ENS_10bfloat16_tEfNS_4arch4Sm80ELb0ELb0ELb1ELb1ELb0ELb0ELb1ELb0EEENS1_21CollectiveEpilogueFwdINS6_IJS8_SA_S9_EEENS6_IJNS7_ILi1EEESI_SI_EEESC_SE_Li256ELb1ELb1ELb0ELb0EEENS1_19SingleTileSchedulerILb1ELb0ELb1ELi128EEEEEEEEEvNT_6ParamsE:
        .type           _ZN7cutlass13device_kernelIN5flash19enable_sm80_to_sm89INS1_16FlashAttnFwdSm80INS1_25CollectiveMainloopFwdSm80ILi8ELi1ELb0EN4cute5tupleIJNS5_1CILi128EEENS7_ILi96EEENS7_ILi256EEEEEELi256ENS_10bfloat16_tEfNS_4arch4Sm80ELb0ELb0ELb1ELb1ELb0ELb0ELb1ELb0EEENS1_21CollectiveEpilogueFwdINS6_IJS8_SA_S9_EEENS6_IJNS7_ILi1EEESI_SI_EEESC_SE_Li256ELb1ELb1ELb0ELb0EEENS1_19SingleTileSchedulerILb1ELb0ELb1ELi128EEEEEEEEEvNT_6ParamsE,@function
        .size           _ZN7cutlass13device_kernelIN5flash19enable_sm80_to_sm89INS1_16FlashAttnFwdSm80INS1_25CollectiveMainloopFwdSm80ILi8ELi1ELb0EN4cute5tupleIJNS5_1CILi128EEENS7_ILi96EEENS7_ILi256EEEEEELi256ENS_10bfloat16_tEfNS_4arch4Sm80ELb0ELb0ELb1ELb1ELb0ELb0ELb1ELb0EEENS1_21CollectiveEpilogueFwdINS6_IJS8_SA_S9_EEENS6_IJNS7_ILi1EEESI_SI_EEESC_SE_Li256ELb1ELb1ELb0ELb0EEENS1_19SingleTileSchedulerILb1ELb0ELb1ELi128EEEEEEEEEvNT_6ParamsE,(.L_x_46 - _ZN7cutlass13device_kernelIN5flash19enable_sm80_to_sm89INS1_16FlashAttnFwdSm80INS1_25CollectiveMainloopFwdSm80ILi8ELi1ELb0EN4cute5tupleIJNS5_1CILi128EEENS7_ILi96EEENS7_ILi256EEEEEELi256ENS_10bfloat16_tEfNS_4arch4Sm80ELb0ELb0ELb1ELb1ELb0ELb0ELb1ELb0EEENS1_21CollectiveEpilogueFwdINS6_IJS8_SA_S9_EEENS6_IJNS7_ILi1EEESI_SI_EEESC_SE_Li256ELb1ELb1ELb0ELb0EEENS1_19SingleTileSchedulerILb1ELb0ELb1ELi128EEEEEEEEEvNT_6ParamsE)
        .other          _ZN7cutlass13device_kernelIN5flash19enable_sm80_to_sm89INS1_16FlashAttnFwdSm80INS1_25CollectiveMainloopFwdSm80ILi8ELi1ELb0EN4cute5tupleIJNS5_1CILi128EEENS7_ILi96EEENS7_ILi256EEEEEELi256ENS_10bfloat16_tEfNS_4arch4Sm80ELb0ELb0ELb1ELb1ELb0ELb0ELb1ELb0EEENS1_21CollectiveEpilogueFwdINS6_IJS8_SA_S9_EEENS6_IJNS7_ILi1EEESI_SI_EEESC_SE_Li256ELb1ELb1ELb0ELb0EEENS1_19SingleTileSchedulerILb1ELb0ELb1ELi128EEEEEEEEEvNT_6ParamsE,@"STO_CUDA_ENTRY STV_DEFAULT"
_ZN7cutlass13device_kernelIN5flash19enable_sm80_to_sm89INS1_16FlashAttnFwdSm80INS1_25CollectiveMainloopFwdSm80ILi8ELi1ELb0EN4cute5tupleIJNS5_1CILi128EEENS7_ILi96EEENS7_ILi256EEEEEELi256ENS_10bfloat16_tEfNS_4arch4Sm80ELb0ELb0ELb1ELb1ELb0ELb0ELb1ELb0EEENS1_21CollectiveEpilogueFwdINS6_IJS8_SA_S9_EEENS6_IJNS7_ILi1EEESI_SI_EEESC_SE_Li256ELb1ELb1ELb0ELb0EEENS1_19SingleTileSchedulerILb1ELb0ELb1ELi128EEEEEEEEEvNT_6ParamsE:
[----:B------:R-:W-:Y:S01]  /*0000*/  LDC R1, c[0x0][0x37c] ;  /* 0x0000df00ff017b82 */ /* 0x000fe20000000800 */
[----:B------:R-:W-:Y:S05]  /*0010*/  EXIT ;  /* 0x000000000000794d */ /* 0x000fea0003800000 */
.L_x_10:
        /* <DEDUP_REMOVED lines=14> */
.L_x_46:


//--------------------- .text._ZN7cutlass13device_kernelIN5flash19enable_sm80_to_sm89INS1_16FlashAttnFwdSm80INS1_25CollectiveMainloopFwdSm80ILi8ELi1ELb0EN4cute5tupleIJNS5_1CILi128EEENS7_ILi48EEENS7_ILi256EEEEEELi256ENS_10bfloat16_tEfNS_4arch4Sm80ELb0ELb0ELb1ELb1ELb0ELb1ELb1ELb0EEENS1_21CollectiveEpilogueFwdINS6_IJS8_SA_S9_EEENS6_IJNS7_ILi1EEESI_SI_EEESC_SE_Li256ELb1ELb1ELb0ELb0EEENS1_19SingleTileSchedulerILb1ELb0ELb1ELi128EEEEEEEEEvNT_6ParamsE --------------------------
	.section	.text._ZN7cutlass13device_kernelIN5flash19enable_sm80_to_sm89INS1_16FlashAttnFwdSm80INS1_25CollectiveMainloopFwdSm80ILi8ELi1ELb0EN4cute5tupleIJNS5_1CILi128EEENS7_ILi48EEENS7_ILi256EEEEEELi256ENS_10bfloat16_tEfNS_4arch4Sm80ELb0ELb0ELb1ELb1ELb0ELb1ELb1ELb0EEENS1_21CollectiveEpilogueFwdINS6_IJS8_SA_S9_EEENS6_IJNS7_ILi1EEESI_SI_EEESC_SE_Li256ELb1ELb1ELb0ELb0EEENS1_19SingleTileSchedulerILb1ELb0ELb1ELi128EEEEEEEEEvNT_6ParamsE,"ax",@progbits
	.align	128
.text._ZN7cutlass13device_kernelIN5flash19enable_sm80_to_sm89INS1_16FlashAttnFwdSm80INS1_25CollectiveMainloopFwdSm80ILi8ELi1ELb0EN4cute5tupleIJNS5_1CILi128EEENS7_ILi48EEENS7_ILi256EEEEEELi256ENS_10bfloat16_tEfNS_4arch4Sm80ELb0ELb0ELb1ELb1ELb0ELb1ELb1ELb0EEENS1_21CollectiveEpilogueFwdINS6_IJS8_SA_S9_EEENS6_IJNS7_ILi1EEESI_SI_EEESC_SE_Li256ELb1ELb1ELb0ELb0EEENS1_19SingleTileSchedulerILb1ELb0ELb1ELi128EEEEEEEEEvNT_6ParamsE:
        .type           _ZN7cutlass13device_kernelIN5flash19enable_sm80_to_sm89INS1_16FlashAttnFwdSm80INS1_25CollectiveMainloopFwdSm80ILi8ELi1ELb0EN4cute5tupleIJNS5_1CILi128EEENS7_ILi48EEENS7_ILi256EEEEEELi256ENS_10bfloat16_tEfNS_4arch4Sm80ELb0ELb0ELb1ELb1ELb0ELb1ELb1ELb0EEENS1_21CollectiveEpilogueFwdINS6_IJS8_SA_S9_EEENS6_IJNS7_ILi1EEESI_SI_EEESC_SE_Li256ELb1ELb1ELb0ELb0EEENS1_19SingleTileSchedulerILb1ELb0ELb1ELi128EEEEEEEEEvNT_6ParamsE,@function
        .size           _ZN7cutlass13device_kernelIN5flash19enable_sm80_to_sm89INS1_16FlashAttnFwdSm80INS1_25CollectiveMainloopFwdSm80ILi8ELi1ELb0EN4cute5tupleIJNS5_1CILi128EEENS7_ILi48EEENS7_ILi256EEEEEELi256ENS_10bfloat16_tEfNS_4arch4Sm80ELb0ELb0ELb1ELb1ELb0ELb1ELb1ELb0EEENS1_21CollectiveEpilogueFwdINS6_IJS8_SA_S9_EEENS6_IJNS7_ILi1EEESI_SI_EEESC_SE_Li256ELb1ELb1ELb0ELb0EEENS1_19SingleTileSchedulerILb1ELb0ELb1ELi128EEEEEEEEEvNT_6ParamsE,(.L_x_47 - _ZN7cutlass13device_kernelIN5flash19enable_sm80_to_sm89INS1_16FlashAttnFwdSm80INS1_25CollectiveMainloopFwdSm80ILi8ELi1ELb0EN4cute5tupleIJNS5_1CILi128EEENS7_ILi48EEENS7_ILi256EEEEEELi256ENS_10bfloat16_tEfNS_4arch4Sm80ELb0ELb0ELb1ELb1ELb0ELb1ELb1ELb0EEENS1_21CollectiveEpilogueFwdINS6_IJS8_SA_S9_EEENS6_IJNS7_ILi1EEESI_SI_EEESC_SE_Li256ELb1ELb1ELb0ELb0EEENS1_19SingleTileSchedulerILb1ELb0ELb1ELi128EEEEEEEEEvNT_6ParamsE)
        .other          _ZN7cutlass13device_kernelIN5flash19enable_sm80_to_sm89INS1_16FlashAttnFwdSm80INS1_25CollectiveMainloopFwdSm80ILi8ELi1ELb0EN4cute5tupleIJNS5_1CILi128EEENS7_ILi48EEENS7_ILi256EEEEEELi256ENS_10bfloat16_tEfNS_4arch4Sm80ELb0ELb0ELb1ELb1ELb0ELb1ELb1ELb0EEENS1_21CollectiveEpilogueFwdINS6_IJS8_SA_S9_EEENS6_IJNS7_ILi1EEESI_SI_EEESC_SE_Li256ELb1ELb1ELb0ELb0EEENS1_19SingleTileSchedulerILb1ELb0ELb1ELi128EEEEEEEEEvNT_6ParamsE,@"STO_CUDA_ENTRY STV_DEFAULT"
_ZN7cutlass13device_kernelIN5flash19enable_sm80_to_sm89INS1_16FlashAttnFwdSm80INS1_25CollectiveMainloopFwdSm80ILi8ELi1ELb0EN4cute5tupleIJNS5_1CILi128EEENS7_ILi48EEENS7_ILi256EEEEEELi256ENS_10bfloat16_tEfNS_4arch4Sm80ELb0ELb0ELb1ELb1ELb0ELb1ELb1ELb0EEENS1_21CollectiveEpilogueFwdINS6_IJS8_SA_S9_EEENS6_IJNS7_ILi1EEESI_SI_EEESC_SE_Li256ELb1ELb1ELb0ELb0EEENS1_19SingleTileSchedulerILb1ELb0ELb1ELi128EEEEEEEEEvNT_6ParamsE:
[----:B------:R-:W-:Y:S01]  /*0000*/  LDC R1, c[0x0][0x37c] ;  /* 0x0000df00ff017b82 */ /* 0x000fe20000000800 */
[----:B------:R-:W-:Y:S05]  /*0010*/  EXIT ;  /* 0x000000000000794d */ /* 0x000fea0003800000 */
.L_x_11:
        /* <DEDUP_REMOVED lines=14> */
.L_x_47:


//--------------------- .text._ZN7cutlass13device_kernelIN5flash19enable_sm80_to_sm89INS1_16FlashAttnFwdSm80INS1_25CollectiveMainloopFwdSm80ILi8ELi1ELb0EN4cute5tupleIJNS5_1CILi128EEENS7_ILi64EEENS7_ILi256EEEEEELi256ENS_10bfloat16_tEfNS_4arch4Sm80ELb0ELb1ELb1ELb0ELb0ELb0ELb1ELb0EEENS1_21CollectiveEpilogueFwdINS6_IJS8_SA_S9_EEENS6_IJNS7_ILi1EEESI_SI_EEESC_SE_Li256ELb0ELb1ELb0ELb0EEENS1_19SingleTileSchedulerILb0ELb0ELb1ELi128EEEEEEEEEvNT_6ParamsE --------------------------
	.section	.text._ZN7cutlass13device_kernelIN5flash19enable_sm80_to_sm89INS1_16FlashAttnFwdSm80INS1_25CollectiveMainloopFwdSm80ILi8ELi1ELb0EN4cute5tupleIJNS5_1CILi128EEENS7_ILi64EEENS7_ILi256EEEEEELi256ENS_10bfloat16_tEfNS_4arch4Sm80ELb0ELb1ELb1ELb0ELb0ELb0ELb1ELb0EEENS1_21CollectiveEpilogueFwdINS6_IJS8_SA_S9_EEENS6_IJNS7_ILi1EEESI_SI_EEESC_SE_Li256ELb0ELb1ELb0ELb0EEENS1_19SingleTileSchedulerILb0ELb0ELb1ELi128EEEEEEEEEvNT_6ParamsE,"ax",@progbits
	.align	128
.text._ZN7cutlass13device_kernelIN5flash19enable_sm80_to_sm89INS1_16FlashAttnFwdSm80INS1_25CollectiveMainloopFwdSm80ILi8ELi1ELb0EN4cute5tupleIJNS5_1CILi128EEENS7_ILi64EEENS7_ILi256EEEEEELi256ENS_10bfloat16_tEfNS_4arch4Sm80ELb0ELb1ELb1ELb0ELb0ELb0ELb1ELb0EEENS1_21CollectiveEpilogueFwdINS6_IJS8_SA_S9_EEENS6_IJNS7_ILi1EEESI_SI_EEESC_SE_Li256ELb0ELb1ELb0ELb0EEENS1_19SingleTileSchedulerILb0ELb0ELb1ELi128EEEEEEEEEvNT_6ParamsE:
        .type           _ZN7cutlass13device_kernelIN5flash19enable_sm80_to_sm89INS1_16FlashAttnFwdSm80INS1_25CollectiveMainloopFwdSm80ILi8ELi1ELb0EN4cute5tupleIJNS5_1CILi128EEENS7_ILi64EEENS7_ILi256EEEEEELi256ENS_10bfloat16_tEfNS_4arch4Sm80ELb0ELb1ELb1ELb0ELb0ELb0ELb1ELb0EEENS1_21CollectiveEpilogueFwdINS6_IJS8_SA_S9_EEENS6_IJNS7_ILi1EEESI_SI_EEESC_SE_Li256ELb0ELb1ELb0ELb0EEENS1_19SingleTileSchedulerILb0ELb0ELb1ELi128EEEEEEEEEvNT_6ParamsE,@function
        .size           _ZN7cutlass13device_kernelIN5flash19enable_sm80_to_sm89INS1_16FlashAttnFwdSm80INS1_25CollectiveMainloopFwdSm80ILi8ELi1ELb0EN4cute5tupleIJNS5_1CILi128EEENS7_ILi64EEENS7_ILi256EEEEEELi256ENS_10bfloat16_tEfNS_4arch4Sm80ELb0ELb1ELb1ELb0ELb0ELb0ELb1ELb0EEENS1_21CollectiveEpilogueFwdINS6_IJS8_SA_S9_EEENS6_IJNS7_ILi1EEESI_SI_EEESC_SE_Li256ELb0ELb1ELb0ELb0EEENS1_19SingleTileSchedulerILb0ELb0ELb1ELi128EEEEEEEEEvNT_6ParamsE,(.L_x_48 - _ZN7cutlass13device_kernelIN5flash19enable_sm80_to_sm89INS1_16FlashAttnFwdSm80INS1_25CollectiveMainloopFwdSm80ILi8ELi1ELb0EN4cute5tupleIJNS5_1CILi128EEENS7_ILi64EEENS7_ILi256EEEEEELi256ENS_10bfloat16_tEfNS_4arch4Sm80ELb0ELb1ELb1ELb0ELb0ELb0ELb1ELb0EEENS1_21CollectiveEpilogueFwdINS6_IJS8_SA_S9_EEENS6_IJNS7_ILi1EEESI_SI_EEESC_SE_Li256ELb0ELb1ELb0ELb0EEENS1_19SingleTileSchedulerILb0ELb0ELb1ELi128EEEEEEEEEvNT_6ParamsE)
        .other          _ZN7cutlass13device_kernelIN5flash19enable_sm80_to_sm89INS1_16FlashAttnFwdSm80INS1_25CollectiveMainloopFwdSm80ILi8ELi1ELb0EN4cute5tupleIJNS5_1CILi128EEENS7_ILi64EEENS7_ILi256EEEEEELi256ENS_10bfloat16_tEfNS_4arch4Sm80ELb0ELb1ELb1ELb0ELb0ELb0ELb1ELb0EEENS1_21CollectiveEpilogueFwdINS6_IJS8_SA_S9_EEENS6_IJNS7_ILi1EEESI_SI_EEESC_SE_Li256ELb0ELb1ELb0ELb0EEENS1_19SingleTileSchedulerILb0ELb0ELb1ELi128EEEEEEEEEvNT_6ParamsE,@"STO_CUDA_ENTRY STV_DEFAULT"
_ZN7cutlass13device_kernelIN5flash19enable_sm80_to_sm89INS1_16FlashAttnFwdSm80INS1_25CollectiveMainloopFwdSm80ILi8ELi1ELb0EN4cute5tupleIJNS5_1CILi128EEENS7_ILi64EEENS7_ILi256EEEEEELi256ENS_10bfloat16_tEfNS_4arch4Sm80ELb0ELb1ELb1ELb0ELb0ELb0ELb1ELb0EEENS1_21CollectiveEpilogueFwdINS6_IJS8_SA_S9_EEENS6_IJNS7_ILi1EEESI_SI_EEESC_SE_Li256ELb0ELb1ELb0ELb0EEENS1_19SingleTileSchedulerILb0ELb0ELb1ELi128EEEEEEEEEvNT_6ParamsE:
[----:B------:R-:W-:Y:S01]  /*0000*/  LDC R1, c[0x0][0x37c] ;  /* 0x0000df00ff017b82 */ /* 0x000fe20000000800 */
[----:B------:R-:W-:Y:S05]  /*0010*/  EXIT ;  /* 0x000000000000794d */ /* 0x000fea0003800000 */
.L_x_12:
        /* <DEDUP_REMOVED lines=14> */
.L_x_48:


//--------------------- .text._ZN7cutlass13device_kernelIN5flash19enable_sm80_to_sm89INS1_16FlashAttnFwdSm80INS1_25CollectiveMainloopFwdSm80ILi8ELi1ELb0EN4cute5tupleIJNS5_1CILi128EEENS7_ILi64EEENS7_ILi256EEEEEELi256ENS_10bfloat16_tEfNS_4arch4Sm80ELb0ELb1ELb1ELb1ELb0ELb0ELb1ELb0EEENS1_21CollectiveEpilogueFwdINS6_IJS8_SA_S9_EEENS6_IJNS7_ILi1EEESI_SI_EEESC_SE_Li256ELb1ELb1ELb0ELb0EEENS1_19SingleTileSchedulerILb1ELb0ELb1ELi128EEEEEEEEEvNT_6ParamsE --------------------------
	.section	.text._ZN7cutlass13device_kernelIN5flash19enable_sm80_to_sm89INS1_16FlashAttnFwdSm80INS1_25CollectiveMainloopFwdSm80ILi8ELi1ELb0EN4cute5tupleIJNS5_1CILi128EEENS7_ILi64EEENS7_ILi256EEEEEELi256ENS_10bfloat16_tEfNS_4arch4Sm80ELb0ELb1ELb1ELb1ELb0ELb0ELb1ELb0EEENS1_21CollectiveEpilogueFwdINS6_IJS8_SA_S9_EEENS6_IJNS7_ILi1EEESI_SI_EEESC_SE_Li256ELb1ELb1ELb0ELb0EEENS1_19SingleTileSchedulerILb1ELb0ELb1ELi128EEEEEEEEEvNT_6ParamsE,"ax",@progbits
	.align	128
.text._ZN7cutlass13device_kernelIN5flash19enable_sm80_to_sm89INS1_16FlashAttnFwdSm80INS1_25CollectiveMainloopFwdSm80ILi8ELi1ELb0EN4cute5tupleIJNS5_1CILi128EEENS7_ILi64EEENS7_ILi256EEEEEELi256ENS_10bfloat16_tEfNS_4arch4Sm80ELb0ELb1ELb1ELb1ELb0ELb0ELb1ELb0EEENS1_21CollectiveEpilogueFwdINS6_IJS8_SA_S9_EEENS6_IJNS7_ILi1EEESI_SI_EEESC_SE_Li256ELb1ELb1ELb0ELb0EEENS1_19SingleTileSchedulerILb1ELb0ELb1ELi128EEEEEEEEEvNT_6ParamsE:
        .type           _ZN7cutlass13device_kernelIN5flash19enable_sm80_to_sm89INS1_16FlashAttnFwdSm80INS1_25CollectiveMainloopFwdSm80ILi8ELi1ELb0EN4cute5tupleIJNS5_1CILi128EEENS7_ILi64EEENS7_ILi256EEEEEELi256ENS_10bfloat16_tEfNS_4arch4Sm80ELb0ELb1ELb1ELb1ELb0ELb0ELb1ELb0EEENS1_21CollectiveEpilogueFwdINS6_IJS8_SA_S9_EEENS6_IJNS7_ILi1EEESI_SI_EEESC_SE_Li256ELb1ELb1ELb0ELb0EEENS1_19SingleTileSchedulerILb1ELb0ELb1ELi128EEEEEEEEEvNT_6ParamsE,@function
        .size           _ZN7cutlass13device_kernelIN5flash19enable_sm80_to_sm89INS1_16FlashAttnFwdSm80INS1_25CollectiveMainloopFwdSm80ILi8ELi1ELb0EN4cute5tupleIJNS5_1CILi128EEENS7_ILi64EEENS7_ILi256EEEEEELi256ENS_10bfloat16_tEfNS_4arch4Sm80ELb0ELb1ELb1ELb1ELb0ELb0ELb1ELb0EEENS1_21CollectiveEpilogueFwdINS6_IJS8_SA_S9_EEENS6_IJNS7_ILi1EEESI_SI_EEESC_SE_Li256ELb1ELb1ELb0ELb0EEENS1_19SingleTileSchedulerILb1ELb0ELb1ELi128EEEEEEEEEvNT_6ParamsE,(.L_x_49 - _ZN7cutlass13device_kernelIN5flash19enable_sm80_to_sm89INS1_16FlashAttnFwdSm80INS1_25CollectiveMainloopFwdSm80ILi8ELi1ELb0EN4cute5tupleIJNS5_1CILi128EEENS7_ILi64EEENS7_ILi256EEEEEELi256ENS_10bfloat16_tEfNS_4arch4Sm80ELb0ELb1ELb1ELb1ELb0ELb0ELb1ELb0EEENS1_21CollectiveEpilogueFwdINS6_IJS8_SA_S9_EEENS6_IJNS7_ILi1EEESI_SI_EEESC_SE_Li256ELb1ELb1ELb0ELb0EEENS1_19SingleTileSchedulerILb1ELb0ELb1ELi128EEEEEEEEEvNT_6ParamsE)
        .other          _ZN7cutlass13device_kernelIN5flash19enable_sm80_to_sm89INS1_16FlashAttnFwdSm80INS1_25CollectiveMainloopFwdSm80ILi8ELi1ELb0EN4cute5tupleIJNS5_1CILi128EEENS7_ILi64EEENS7_ILi256EEEEEELi256ENS_10bfloat16_tEfNS_4arch4Sm80ELb0ELb1ELb1ELb1ELb0ELb0ELb1ELb0EEENS1_21CollectiveEpilogueFwdINS6_IJS8_SA_S9_EEENS6_IJNS7_ILi1EEESI_SI_EEESC_SE_Li256ELb1ELb1ELb0ELb0EEENS1_19SingleTileSchedulerILb1ELb0ELb1ELi128EEEEEEEEEvNT_6ParamsE,@"STO_CUDA_ENTRY STV_DEFAULT"
_ZN7cutlass13device_kernelIN5flash19enable_sm80_to_sm89INS1_16FlashAttnFwdSm80INS1_25CollectiveMainloopFwdSm80ILi8ELi1ELb0EN4cute5tupleIJNS5_1CILi128EEENS7_ILi64EEENS7_ILi256EEEEEELi256ENS_10bfloat16_tEfNS_4arch4Sm80ELb0ELb1ELb1ELb1ELb0ELb0ELb1ELb0EEENS1_21CollectiveEpilogueFwdINS6_IJS8_SA_S9_EEENS6_IJNS7_ILi1EEESI_SI_EEESC_SE_Li256ELb1ELb1ELb0ELb0EEENS1_19SingleTileSchedulerILb1ELb0ELb1ELi128EEEEEEEEEvNT_6ParamsE:
[----:B------:R-:W-:Y:S01]  /*0000*/  LDC R1, c[0x0][0x37c] ;  /* 0x0000df00ff017b82 */ /* 0x000fe20000000800 */
[----:B------:R-:W-:Y:S05]  /*0010*/  EXIT ;  /* 0x000000000000794d */ /* 0x000fea0003800000 */
.L_x_13:
        /* <DEDUP_REMOVED lines=14> */
.L_x_49:


//--------------------- .text._ZN7cutlass13device_kernelIN5flash19enable_sm80_to_sm89INS1_16FlashAttnFwdSm80INS1_25CollectiveMainloopFwdSm80ILi8ELi1ELb0EN4cute5tupleIJNS5_1CILi128EEENS7_ILi48EEENS7_ILi256EEEEEELi256ENS_10bfloat16_tEfNS_4arch4Sm80ELb0ELb1ELb1ELb1ELb0ELb1ELb1ELb0EEENS1_21CollectiveEpilogueFwdINS6_IJS8_SA_S9_EEENS6_IJNS7_ILi1EEESI_SI_EEESC_SE_Li256ELb1ELb1ELb0ELb0EEENS1_19SingleTileSchedulerILb1ELb0ELb1ELi128EEEEEEEEEvNT_6ParamsE --------------------------
	.section	.text._ZN7cutlass13device_kernelIN5flash19enable_sm80_to_sm89INS1_16FlashAttnFwdSm80INS1_25CollectiveMainloopFwdSm80ILi8ELi1ELb0EN4cute5tupleIJNS5_1CILi128EEENS7_ILi48EEENS7_ILi256EEEEEELi256ENS_10bfloat16_tEfNS_4arch4Sm80ELb0ELb1ELb1ELb1ELb0ELb1ELb1ELb0EEENS1_21CollectiveEpilogueFwdINS6_IJS8_SA_S9_EEENS6_IJNS7_ILi1EEESI_SI_EEESC_SE_Li256ELb1ELb1ELb0ELb0EEENS1_19SingleTileSchedulerILb1ELb0ELb1ELi128EEEEEEEEEvNT_6ParamsE,"ax",@progbits
	.align	128
.text._ZN7cutlass13device_kernelIN5flash19enable_sm80_to_sm89INS1_16FlashAttnFwdSm80INS1_25CollectiveMainloopFwdSm80ILi8ELi1ELb0EN4cute5tupleIJNS5_1CILi128EEENS7_ILi48EEENS7_ILi256EEEEEELi256ENS_10bfloat16_tEfNS_4arch4Sm80ELb0ELb1ELb1ELb1ELb0ELb1ELb1ELb0EEENS1_21CollectiveEpilogueFwdINS6_IJS8_SA_S9_EEENS6_IJNS7_ILi1EEESI_SI_EEESC_SE_Li256ELb1ELb1ELb0ELb0EEENS1_19SingleTileSchedulerILb1ELb0ELb1ELi128EEEEEEEEEvNT_6ParamsE:
        .type           _ZN7cutlass13device_kernelIN5flash19enable_sm80_to_sm89INS1_16FlashAttnFwdSm80INS1_25CollectiveMainloopFwdSm80ILi8ELi1ELb0EN4cute5tupleIJNS5_1CILi128EEENS7_ILi48EEENS7_ILi256EEEEEELi256ENS_10bfloat16_tEfNS_4arch4Sm80ELb0ELb1ELb1ELb1ELb0ELb1ELb1ELb0EEENS1_21CollectiveEpilogueFwdINS6_IJS8_SA_S9_EEENS6_IJNS7_ILi1EEESI_SI_EEESC_SE_Li256ELb1ELb1ELb0ELb0EEENS1_19SingleTileSchedulerILb1ELb0ELb1ELi128EEEEEEEEEvNT_6ParamsE,@function
        .size           _ZN7cutlass13device_kernelIN5flash19enable_sm80_to_sm89INS1_16FlashAttnFwdSm80INS1_25CollectiveMainloopFwdSm80ILi8ELi1ELb0EN4cute5tupleIJNS5_1CILi128EEENS7_ILi48EEENS7_ILi256EEEEEELi256ENS_10bfloat16_tEfNS_4arch4Sm80ELb0ELb1ELb1ELb1ELb0ELb1ELb1ELb0EEENS1_21CollectiveEpilogueFwdINS6_IJS8_SA_S9_EEENS6_IJNS7_ILi1EEESI_SI_EEESC_SE_Li256ELb1ELb1ELb0ELb0EEENS1_19SingleTileSchedulerILb1ELb0ELb1ELi128EEEEEEEEEvNT_6ParamsE,(.L_x_50 - _ZN7cutlass13device_kernelIN5flash19enable_sm80_to_sm89INS1_16FlashAttnFwdSm80INS1_25CollectiveMainloopFwdSm80ILi8ELi1ELb0EN4cute5tupleIJNS5_1CILi128EEENS7_ILi48EEENS7_ILi256EEEEEELi256ENS_10bfloat16_tEfNS_4arch4Sm80ELb0ELb1ELb1ELb1ELb0ELb1ELb1ELb0EEENS1_21CollectiveEpilogueFwdINS6_IJS8_SA_S9_EEENS6_IJNS7_ILi1EEESI_SI_EEESC_SE_Li256ELb1ELb1ELb0ELb0EEENS1_19SingleTileSchedulerILb1ELb0ELb1ELi128EEEEEEEEEvNT_6ParamsE)
        .other          _ZN7cutlass13device_kernelIN5flash19enable_sm80_to_sm89INS1_16FlashAttnFwdSm80INS1_25CollectiveMainloopFwdSm80ILi8ELi1ELb0EN4cute5tupleIJNS5_1CILi128EEENS7_ILi48EEENS7_ILi256EEEEEELi256ENS_10bfloat16_tEfNS_4arch4Sm80ELb0ELb1ELb1ELb1ELb0ELb1ELb1ELb0EEENS1_21CollectiveEpilogueFwdINS6_IJS8_SA_S9_EEENS6_IJNS7_ILi1EEESI_SI_EEESC_SE_Li256ELb1ELb1ELb0ELb0EEENS1_19SingleTileSchedulerILb1ELb0ELb1ELi128EEEEEEEEEvNT_6ParamsE,@"STO_CUDA_ENTRY STV_DEFAULT"
_ZN7cutlass13device_kernelIN5flash19enable_sm80_to_sm89INS1_16FlashAttnFwdSm80INS1_25CollectiveMainloopFwdSm80ILi8ELi1ELb0EN4cute5tupleIJNS5_1CILi128EEENS7_ILi48EEENS7_ILi256EEEEEELi256ENS_10bfloat16_tEfNS_4arch4Sm80ELb0ELb1ELb1ELb1ELb0ELb1ELb1ELb0EEENS1_21CollectiveEpilogueFwdINS6_IJS8_SA_S9_EEENS6_IJNS7_ILi1EEESI_SI_EEESC_SE_Li256ELb1ELb1ELb0ELb0EEENS1_19SingleTileSchedulerILb1ELb0ELb1ELi128EEEEEEEEEvNT_6ParamsE:
[----:B------:R-:W-:Y:S01]  /*0000*/  LDC R1, c[0x0][0x37c] ;  /* 0x0000df00ff017b82 */ /* 0x000fe20000000800 */
[----:B------:R-:W-:Y:S05]  /*0010*/  EXIT ;  /* 0x000000000000794d */ /* 0x000fea0003800000 */
.L_x_14:
        /* <DEDUP_REMOVED lines=14> */
.L_x_50:


//--------------------- .text._ZN7cutlass13device_kernelIN5flash19enable_sm80_to_sm89INS1_16FlashAttnFwdSm80INS1_25CollectiveMainloopFwdSm80ILi8ELi1ELb0EN4cute5tupleIJNS5_1CILi128EEENS7_ILi96EEENS7_ILi256EEEEEELi256ENS_10bfloat16_tEfNS_4arch4Sm80ELb1ELb0ELb1ELb0ELb0ELb0ELb1ELb0EEENS1_21CollectiveEpilogueFwdINS6_IJS8_SA_S9_EEENS6_IJNS7_ILi1EEESI_SI_EEESC_SE_Li256ELb0ELb1ELb0ELb0EEENS1_30DynamicPersistentTileSchedulerILi256ELi256ELb0ELb1ELb0EEEEEEEEEvNT_6ParamsE --------------------------
	.section	.text._ZN7cutlass13device_kernelIN5flash19enable_sm80_to_sm89INS1_16FlashAttnFwdSm80INS1_25CollectiveMainloopFwdSm80ILi8ELi1ELb0EN4cute5tupleIJNS5_1CILi128EEENS7_ILi96EEENS7_ILi256EEEEEELi256ENS_10bfloat16_tEfNS_4arch4Sm80ELb1ELb0ELb1ELb0ELb0ELb0ELb1ELb0EEENS1_21CollectiveEpilogueFwdINS6_IJS8_SA_S9_EEENS6_IJNS7_ILi1EEESI_SI_EEESC_SE_Li256ELb0ELb1ELb0ELb0EEENS1_30DynamicPersistentTileSchedulerILi256ELi256ELb0ELb1ELb0EEEEEEEEEvNT_6ParamsE,"ax",@progbits
	.align	128
.text._ZN7cutlass13device_kernelIN5flash19enable_sm80_to_sm89INS1_16FlashAttnFwdSm80INS1_25CollectiveMainloopFwdSm80ILi8ELi1ELb0EN4cute5tupleIJNS5_1CILi128EEENS7_ILi96EEENS7_ILi256EEEEEELi256ENS_10bfloat16_tEfNS_4arch4Sm80ELb1ELb0ELb1ELb0ELb0ELb0ELb1ELb0EEENS1_21CollectiveEpilogueFwdINS6_IJS8_SA_S9_EEENS6_IJNS7_ILi1EEESI_SI_EEESC_SE_Li256ELb0ELb1ELb0ELb0EEENS1_30DynamicPersistentTileSchedulerILi256ELi256ELb0ELb1ELb0EEEEEEEEEvNT_6ParamsE:
        .type           _ZN7cutlass13device_kernelIN5flash19enable_sm80_to_sm89INS1_16FlashAttnFwdSm80INS1_25CollectiveMainloopFwdSm80ILi8ELi1ELb0EN4cute5tupleIJNS5_1CILi128EEENS7_ILi96EEENS7_ILi256EEEEEELi256ENS_10bfloat16_tEfNS_4arch4Sm80ELb1ELb0ELb1ELb0ELb0ELb0ELb1ELb0EEENS1_21CollectiveEpilogueFwdINS6_IJS8_SA_S9_EEENS6_IJNS7_ILi1EEESI_SI_EEESC_SE_Li256ELb0ELb1ELb0ELb0EEENS1_30DynamicPersistentTileSchedulerILi256ELi256ELb0ELb1ELb0EEEEEEEEEvNT_6ParamsE,@function
        .size           _ZN7cutlass13device_kernelIN5flash19enable_sm80_to_sm89INS1_16FlashAttnFwdSm80INS1_25CollectiveMainloopFwdSm80ILi8ELi1ELb0EN4cute5tupleIJNS5_1CILi128EEENS7_ILi96EEENS7_ILi256EEEEEELi256ENS_10bfloat16_tEfNS_4arch4Sm80ELb1ELb0ELb1ELb0ELb0ELb0ELb1ELb0EEENS1_21CollectiveEpilogueFwdINS6_IJS8_SA_S9_EEENS6_IJNS7_ILi1EEESI_SI_EEESC_SE_Li256ELb0ELb1ELb0ELb0EEENS1_30DynamicPersistentTileSchedulerILi256ELi256ELb0ELb1ELb0EEEEEEEEEvNT_6ParamsE,(.L_x_51 - _ZN7cutlass13device_kernelIN5flash19enable_sm80_to_sm89INS1_16FlashAttnFwdSm80INS1_25CollectiveMainloopFwdSm80ILi8ELi1ELb0EN4cute5tupleIJNS5_1CILi128EEENS7_ILi96EEENS7_ILi256EEEEEELi256ENS_10bfloat16_tEfNS_4arch4Sm80ELb1ELb0ELb1ELb0ELb0ELb0ELb1ELb0EEENS1_21CollectiveEpilogueFwdINS6_IJS8_SA_S9_EEENS6_IJNS7_ILi1EEESI_SI_EEESC_SE_Li256ELb0ELb1ELb0ELb0EEENS1_30DynamicPersistentTileSchedulerILi256ELi256ELb0ELb1ELb0EEEEEEEEEvNT_6ParamsE)
        .other          _ZN7cutlass13device_kernelIN5flash19enable_sm80_to_sm89INS1_16FlashAttnFwdSm80INS1_25CollectiveMainloopFwdSm80ILi8ELi1ELb0EN4cute5tupleIJNS5_1CILi128EEENS7_ILi96EEENS7_ILi256EEEEEELi256ENS_10bfloat16_tEfNS_4arch4Sm80ELb1ELb0ELb1ELb0ELb0ELb0ELb1ELb0EEENS1_21CollectiveEpilogueFwdINS6_IJS8_SA_S9_EEENS6_IJNS7_ILi1EEESI_SI_EEESC_SE_Li256ELb0ELb1ELb0ELb0EEENS1_30DynamicPersistentTileSchedulerILi256ELi256ELb0ELb1ELb0EEEEEEEEEvNT_6ParamsE,@"STO_CUDA_ENTRY STV_DEFAULT"
_ZN7cutlass13device_kernelIN5flash19enable_sm80_to_sm89INS1_16FlashAttnFwdSm80INS1_25CollectiveMainloopFwdSm80ILi8ELi1ELb0EN4cute5tupleIJNS5_1CILi128EEENS7_ILi96EEENS7_ILi256EEEEEELi256ENS_10bfloat16_tEfNS_4arch4Sm80ELb1ELb0ELb1ELb0ELb0ELb0ELb1ELb0EEENS1_21CollectiveEpilogueFwdINS6_IJS8_SA_S9_EEENS6_IJNS7_ILi1EEESI_SI_EEESC_SE_Li256ELb0ELb1ELb0ELb0EEENS1_30DynamicPersistentTileSchedulerILi256ELi256ELb0ELb1ELb0EEEEEEEEEvNT_6ParamsE:
[----:B------:R-:W-:Y:S01]  /*0000*/  LDC R1, c[0x0][0x37c] ;  /* 0x0000df00ff017b82 */ /* 0x000fe20000000800 */
[----:B------:R-:W-:Y:S05]  /*0010*/  EXIT ;  /* 0x000000000000794d */ /* 0x000fea0003800000 */
.L_x_15:
        /* <DEDUP_REMOVED lines=14> */
.L_x_51:


//--------------------- .text._ZN7cutlass13device_kernelIN5flash19enable_sm80_to_sm89INS1_16FlashAttnFwdSm80INS1_25CollectiveMainloopFwdSm80ILi8ELi1ELb0EN4cute5tupleIJNS5_1CILi128EEENS7_ILi96EEENS7_ILi256EEEEEELi256ENS_10bfloat16_tEfNS_4arch4Sm80ELb1ELb0ELb1ELb1ELb0ELb0ELb1ELb0EEENS1_21CollectiveEpilogueFwdINS6_IJS8_SA_S9_EEENS6_IJNS7_ILi1EEESI_SI_EEESC_SE_Li256ELb1ELb1ELb0ELb0EEENS1_19SingleTileSchedulerILb1ELb0ELb1ELi128EEEEEEEEEvNT_6ParamsE --------------------------
	.section	.text._ZN7cutlass13device_kernelIN5flash19enable_sm80_to_sm89INS1_16FlashAttnFwdSm80INS1_25CollectiveMainloopFwdSm80ILi8ELi1ELb0EN4cute5tupleIJNS5_1CILi128EEENS7_ILi96EEENS7_ILi256EEEEEELi256ENS_10bfloat16_tEfNS_4arch4Sm80ELb1ELb0ELb1ELb1ELb0ELb0ELb1ELb0EEENS1_21CollectiveEpilogueFwdINS6_IJS8_SA_S9_EEENS6_IJNS7_ILi1EEESI_SI_EEESC_SE_Li256ELb1ELb1ELb0ELb0EEENS1_19SingleTileSchedulerILb1ELb0ELb1ELi128EEEEEEEEEvNT_6ParamsE,"ax",@progbits
	.align	128
.text._ZN7cutlass13device_kernelIN5flash19enable_sm80_to_sm89INS1_16FlashAttnFwdSm80INS1_25CollectiveMainloopFwdSm80ILi8ELi1ELb0EN4cute5tupleIJNS5_1CILi128EEENS7_ILi96EEENS7_ILi256EEEEEELi256ENS_10bfloat16_tEfNS_4arch4Sm80ELb1ELb0ELb1ELb1ELb0ELb0ELb1ELb0EEENS1_21CollectiveEpilogueFwdINS6_IJS8_SA_S9_EEENS6_IJNS7_ILi1EEESI_SI_EEESC_SE_Li256ELb1ELb1ELb0ELb0EEENS1_19SingleTileSchedulerILb1ELb0ELb1ELi128EEEEEEEEEvNT_6ParamsE:
        .type           _ZN7cutlass13device_kernelIN5flash19enable_sm80_to_sm89INS1_16FlashAttnFwdSm80INS1_25CollectiveMainloopFwdSm80ILi8ELi1ELb0EN4cute5tupleIJNS5_1CILi128EEENS7_ILi96EEENS7_ILi256EEEEEELi256ENS_10bfloat16_tEfNS_4arch4Sm80ELb1ELb0ELb1ELb1ELb0ELb0ELb1ELb0EEENS1_21CollectiveEpilogueFwdINS6_IJS8_SA_S9_EEENS6_IJNS7_ILi1EEESI_SI_EEESC_SE_Li256ELb1ELb1ELb0ELb0EEENS1_19SingleTileSchedulerILb1ELb0ELb1ELi128EEEEEEEEEvNT_6ParamsE,@function
        .size           _ZN7cutlass13device_kernelIN5flash19enable_sm80_to_sm89INS1_16FlashAttnFwdSm80INS1_25CollectiveMainloopFwdSm80ILi8ELi1ELb0EN4cute5tupleIJNS5_1CILi128EEENS7_ILi96EEENS7_ILi256EEEEEELi256ENS_10bfloat16_tEfNS_4arch4Sm80ELb1ELb0ELb1ELb1ELb0ELb0ELb1ELb0EEENS1_21CollectiveEpilogueFwdINS6_IJS8_SA_S9_EEENS6_IJNS7_ILi1EEESI_SI_EEESC_SE_Li256ELb1ELb1ELb0ELb0EEENS1_19SingleTileSchedulerILb1ELb0ELb1ELi128EEEEEEEEEvNT_6ParamsE,(.L_x_52 - _ZN7cutlass13device_kernelIN5flash19enable_sm80_to_sm89INS1_16FlashAttnFwdSm80INS1_25CollectiveMainloopFwdSm80ILi8ELi1ELb0EN4cute5tupleIJNS5_1CILi128EEENS7_ILi96EEENS7_ILi256EEEEEELi256ENS_10bfloat16_tEfNS_4arch4Sm80ELb1ELb0ELb1ELb1ELb0ELb0ELb1ELb0EEENS1_21CollectiveEpilogueFwdINS6_IJS8_SA_S9_EEENS6_IJNS7_ILi1EEESI_SI_EEESC_SE_Li256ELb1ELb1ELb0ELb0EEENS1_19SingleTileSchedulerILb1ELb0ELb1ELi128EEEEEEEEEvNT_6ParamsE)
        .other          _ZN7cutlass13device_kernelIN5flash19enable_sm80_to_sm89INS1_16FlashAttnFwdSm80INS1_25CollectiveMainloopFwdSm80ILi8ELi1ELb0EN4cute5tupleIJNS5_1CILi128EEENS7_ILi96EEENS7_ILi256EEEEEELi256ENS_10bfloat16_tEfNS_4arch4Sm80ELb1ELb0ELb1ELb1ELb0ELb0ELb1ELb0EEENS1_21CollectiveEpilogueFwdINS6_IJS8_SA_S9_EEENS6_IJNS7_ILi1EEESI_SI_EEESC_SE_Li256ELb1ELb1ELb0ELb0EEENS1_19SingleTileSchedulerILb1ELb0ELb1ELi128EEEEEEEEEvNT_6ParamsE,@"STO_CUDA_ENTRY STV_DEFAULT"
_ZN7cutlass13device_kernelIN5flash19enable_sm80_to_sm89INS1_16FlashAttnFwdSm80INS1_25CollectiveMainloopFwdSm80ILi8ELi1ELb0EN4cute5tupleIJNS5_1CILi128EEENS7_ILi96EEENS7_ILi256EEEEEELi256ENS_10bfloat16_tEfNS_4arch4Sm80ELb1ELb0ELb1ELb1ELb0ELb0ELb1ELb0EEENS1_21CollectiveEpilogueFwdINS6_IJS8_SA_S9_EEENS6_IJNS7_ILi1EEESI_SI_EEESC_SE_Li256ELb1ELb1ELb0ELb0EEENS1_19SingleTileSchedulerILb1ELb0ELb1ELi128EEEEEEEEEvNT_6ParamsE:
[----:B------:R-:W-:Y:S01]  /*0000*/  LDC R1, c[0x0][0x37c] ;  /* 0x0000df00ff017b82 */ /* 0x000fe20000000800 */
[----:B------:R-:W-:Y:S05]  /*0010*/  EXIT ;  /* 0x000000000000794d */ /* 0x000fea0003800000 */
.L_x_16:
        /* <DEDUP_REMOVED lines=14> */
.L_x_52:


//--------------------- .text._ZN7cutlass13device_kernelIN5flash19enable_sm80_to_sm89INS1_16FlashAttnFwdSm80INS1_25CollectiveMainloopFwdSm80ILi8ELi1ELb0EN4cute5tupleIJNS5_1CILi128EEENS7_ILi48EEENS7_ILi256EEEEEELi256ENS_10bfloat16_tEfNS_4arch4Sm80ELb1ELb0ELb1ELb1ELb0ELb1ELb1ELb0EEENS1_21CollectiveEpilogueFwdINS6_IJS8_SA_S9_EEENS6_IJNS7_ILi1EEESI_SI_EEESC_SE_Li256ELb1ELb1ELb0ELb0EEENS1_19SingleTileSchedulerILb1ELb0ELb1ELi128EEEEEEEEEvNT_6ParamsE --------------------------
	.section	.text._ZN7cutlass13device_kernelIN5flash19enable_sm80_to_sm89INS1_16FlashAttnFwdSm80INS1_25CollectiveMainloopFwdSm80ILi8ELi1ELb0EN4cute5tupleIJNS5_1CILi128EEENS7_ILi48EEENS7_ILi256EEEEEELi256ENS_10bfloat16_tEfNS_4arch4Sm80ELb1ELb0ELb1ELb1ELb0ELb1ELb1ELb0EEENS1_21CollectiveEpilogueFwdINS6_IJS8_SA_S9_EEENS6_IJNS7_ILi1EEESI_SI_EEESC_SE_Li256ELb1ELb1ELb0ELb0EEENS1_19SingleTileSchedulerILb1ELb0ELb1ELi128EEEEEEEEEvNT_6ParamsE,"ax",@progbits
	.align	128
.text._ZN7cutlass13device_kernelIN5flash19enable_sm80_to_sm89INS1_16FlashAttnFwdSm80INS1_25CollectiveMainloopFwdSm80ILi8ELi1ELb0EN4cute5tupleIJNS5_1CILi128EEENS7_ILi48EEENS7_ILi256EEEEEELi256ENS_10bfloat16_tEfNS_4arch4Sm80ELb1ELb0ELb1ELb1ELb0ELb1ELb1ELb0EEENS1_21CollectiveEpilogueFwdINS6_IJS8_SA_S9_EEENS6_IJNS7_ILi1EEESI_SI_EEESC_SE_Li256ELb1ELb1ELb0ELb0EEENS1_19SingleTileSchedulerILb1ELb0ELb1ELi128EEEEEEEEEvNT_6ParamsE:
        .type           _ZN7cutlass13device_kernelIN5flash19enable_sm80_to_sm89INS1_16FlashAttnFwdSm80INS1_25CollectiveMainloopFwdSm80ILi8ELi1ELb0EN4cute5tupleIJNS5_1CILi128EEENS7_ILi48EEENS7_ILi256EEEEEELi256ENS_10bfloat16_tEfNS_4arch4Sm80ELb1ELb0ELb1ELb1ELb0ELb1ELb1ELb0EEENS1_21CollectiveEpilogueFwdINS6_IJS8_SA_S9_EEENS6_IJNS7_ILi1EEESI_SI_EEESC_SE_Li256ELb1ELb1ELb0ELb0EEENS1_19SingleTileSchedulerILb1ELb0ELb1ELi128EEEEEEEEEvNT_6ParamsE,@function
        .size           _ZN7cutlass13device_kernelIN5flash19enable_sm80_to_sm89INS1_16FlashAttnFwdSm80INS1_25CollectiveMainloopFwdSm80ILi8ELi1ELb0EN4cute5tupleIJNS5_1CILi128EEENS7_ILi48EEENS7_ILi256EEEEEELi256ENS_10bfloat16_tEfNS_4arch4Sm80ELb1ELb0ELb1ELb1ELb0ELb1ELb1ELb0EEENS1_21CollectiveEpilogueFwdINS6_IJS8_SA_S9_EEENS6_IJNS7_ILi1EEESI_SI_EEESC_SE_Li256ELb1ELb1ELb0ELb0EEENS1_19SingleTileSchedulerILb1ELb0ELb1ELi128EEEEEEEEEvNT_6ParamsE,(.L_x_53 - _ZN7cutlass13device_kernelIN5flash19enable_sm80_to_sm89INS1_16FlashAttnFwdSm80INS1_25CollectiveMainloopFwdSm80ILi8ELi1ELb0EN4cute5tupleIJNS5_1CILi128EEENS7_ILi48EEENS7_ILi256EEEEEELi256ENS_10bfloat16_tEfNS_4arch4Sm80ELb1ELb0ELb1ELb1ELb0ELb1ELb1ELb0EEENS1_21CollectiveEpilogueFwdINS6_IJS8_SA_S9_EEENS6_IJNS7_ILi1EEESI_SI_EEESC_SE_Li256ELb1ELb1ELb0ELb0EEENS1_19SingleTileSchedulerILb1ELb0ELb1ELi128EEEEEEEEEvNT_6ParamsE)
        .other          _ZN7cutlass13device_kernelIN5flash19enable_sm80_to_sm89INS1_16FlashAttnFwdSm80INS1_25CollectiveMainloopFwdSm80ILi8ELi1ELb0EN4cute5tupleIJNS5_1CILi128EEENS7_ILi48EEENS7_ILi256EEEEEELi256ENS_10bfloat16_tEfNS_4arch4Sm80ELb1ELb0ELb1ELb1ELb0ELb1ELb1ELb0EEENS1_21CollectiveEpilogueFwdINS6_IJS8_SA_S9_EEENS6_IJNS7_ILi1EEESI_SI_EEESC_SE_Li256ELb1ELb1ELb0ELb0EEENS1_19SingleTileSchedulerILb1ELb0ELb1ELi128EEEEEEEEEvNT_6ParamsE,@"STO_CUDA_ENTRY STV_DEFAULT"
_ZN7cutlass13device_kernelIN5flash19enable_sm80_to_sm89INS1_16FlashAttnFwdSm80INS1_25CollectiveMainloopFwdSm80ILi8ELi1ELb0EN4cute5tupleIJNS5_1CILi128EEENS7_ILi48EEENS7_ILi256EEEEEELi256ENS_10bfloat16_tEfNS_4arch4Sm80ELb1ELb0ELb1ELb1ELb0ELb1ELb1ELb0EEENS1_21CollectiveEpilogueFwdINS6_IJS8_SA_S9_EEENS6_IJNS7_ILi1EEESI_SI_EEESC_SE_Li256ELb1ELb1ELb0ELb0EEENS1_19SingleTileSchedulerILb1ELb0ELb1ELi128EEEEEEEEEvNT_6ParamsE:
[----:B------:R-:W-:Y:S01]  /*0000*/  LDC R1, c[0x0][0x37c] ;  /* 0x0000df00ff017b82 */ /* 0x000fe20000000800 */
[----:B------:R-:W-:Y:S05]  /*0010*/  EXIT ;  /* 0x000000000000794d */ /* 0x000fea0003800000 */
.L_x_17:
        /* <DEDUP_REMOVED lines=14> */
.L_x_53:


//--------------------- .text._ZN7cutlass13device_kernelIN5flash19enable_sm80_to_sm89INS1_16FlashAttnFwdSm80INS1_25CollectiveMainloopFwdSm80ILi8ELi1ELb1EN4cute5tupleIJNS5_1CILi128EEENS7_ILi64EEENS7_ILi256EEEEEELi256ENS_10bfloat16_tEfNS_4arch4Sm80ELb0ELb0ELb0ELb0ELb0ELb0ELb1ELb0EEENS1_21CollectiveEpilogueFwdINS6_IJS8_SA_S9_EEENS6_IJNS7_ILi1EEESI_SI_EEESC_SE_Li256ELb0ELb1ELb0ELb0EEENS1_19SingleTileSchedulerILb0ELb0ELb1ELi128EEEEEEEEEvNT_6ParamsE --------------------------
	.section	.text._ZN7cutlass13device_kernelIN5flash19enable_sm80_to_sm89INS1_16FlashAttnFwdSm80INS1_25CollectiveMainloopFwdSm80ILi8ELi1ELb1EN4cute5tupleIJNS5_1CILi128EEENS7_ILi64EEENS7_ILi256EEEEEELi256ENS_10bfloat16_tEfNS_4arch4Sm80ELb0ELb0ELb0ELb0ELb0ELb0ELb1ELb0EEENS1_21CollectiveEpilogueFwdINS6_IJS8_SA_S9_EEENS6_IJNS7_ILi1EEESI_SI_EEESC_SE_Li256ELb0ELb1ELb0ELb0EEENS1_19SingleTileSchedulerILb0ELb0ELb1ELi128EEEEEEEEEvNT_6ParamsE,"ax",@progbits
	.align	128
.text._ZN7cutlass13device_kernelIN5flash19enable_sm80_to_sm89INS1_16FlashAttnFwdSm80INS1_25CollectiveMainloopFwdSm80ILi8ELi1ELb1EN4cute5tupleIJNS5_1CILi128EEENS7_ILi64EEENS7_ILi256EEEEEELi256ENS_10bfloat16_tEfNS_4arch4Sm80ELb0ELb0ELb0ELb0ELb0ELb0ELb1ELb0EEENS1_21CollectiveEpilogueFwdINS6_IJS8_SA_S9_EEENS6_IJNS7_ILi1EEESI_SI_EEESC_SE_Li256ELb0ELb1ELb0ELb0EEENS1_19SingleTileSchedulerILb0ELb0ELb1ELi128EEEEEEEEEvNT_6ParamsE:
        .type           _ZN7cutlass13device_kernelIN5flash19enable_sm80_to_sm89INS1_16FlashAttnFwdSm80INS1_25CollectiveMainloopFwdSm80ILi8ELi1ELb1EN4cute5tupleIJNS5_1CILi128EEENS7_ILi64EEENS7_ILi256EEEEEELi256ENS_10bfloat16_tEfNS_4arch4Sm80ELb0ELb0ELb0ELb0ELb0ELb0ELb1ELb0EEENS1_21CollectiveEpilogueFwdINS6_IJS8_SA_S9_EEENS6_IJNS7_ILi1EEESI_SI_EEESC_SE_Li256ELb0ELb1ELb0ELb0EEENS1_19SingleTileSchedulerILb0ELb0ELb1ELi128EEEEEEEEEvNT_6ParamsE,@function
        .size           _ZN7cutlass13device_kernelIN5flash19enable_sm80_to_sm89INS1_16FlashAttnFwdSm80INS1_25CollectiveMainloopFwdSm80ILi8ELi1ELb1EN4cute5tupleIJNS5_1CILi128EEENS7_ILi64EEENS7_ILi256EEEEEELi256ENS_10bfloat16_tEfNS_4arch4Sm80ELb0ELb0ELb0ELb0ELb0ELb0ELb1ELb0EEENS1_21CollectiveEpilogueFwdINS6_IJS8_SA_S9_EEENS6_IJNS7_ILi1EEESI_SI_EEESC_SE_Li256ELb0ELb1ELb0ELb0EEENS1_19SingleTileSchedulerILb0ELb0ELb1ELi128EEEEEEEEEvNT_6ParamsE,(.L_x_54 - _ZN7cutlass13device_kernelIN5flash19enable_sm80_to_sm89INS1_16FlashAttnFwdSm80INS1_25CollectiveMainloopFwdSm80ILi8ELi1ELb1EN4cute5tupleIJNS5_1CILi128EEENS7_ILi64EEENS7_ILi256EEEEEELi256ENS_10bfloat16_tEfNS_4arch4Sm80ELb0ELb0ELb0ELb0ELb0ELb0ELb1ELb0EEENS1_21CollectiveEpilogueFwdINS6_IJS8_SA_S9_EEENS6_IJNS7_ILi1EEESI_SI_EEESC_SE_Li256ELb0ELb1ELb0ELb0EEENS1_19SingleTileSchedulerILb0ELb0ELb1ELi128EEEEEEEEEvNT_6ParamsE)
        .other          _ZN7cutlass13device_kernelIN5flash19enable_sm80_to_sm89INS1_16FlashAttnFwdSm80INS1_25CollectiveMainloopFwdSm80ILi8ELi1ELb1EN4cute5tupleIJNS5_1CILi128EEENS7_ILi64EEENS7_ILi256EEEEEELi256ENS_10bfloat16_tEfNS_4arch4Sm80ELb0ELb0ELb0ELb0ELb0ELb0ELb1ELb0EEENS1_21CollectiveEpilogueFwdINS6_IJS8_SA_S9_EEENS6_IJNS7_ILi1EEESI_SI_EEESC_SE_Li256ELb0ELb1ELb0ELb0EEENS1_19SingleTileSchedulerILb0ELb0ELb1ELi128EEEEEEEEEvNT_6ParamsE,@"STO_CUDA_ENTRY STV_DEFAULT"
_ZN7cutlass13device_kernelIN5flash19enable_sm80_to_sm89INS1_16FlashAttnFwdSm80INS1_25CollectiveMainloopFwdSm80ILi8ELi1ELb1EN4cute5tupleIJNS5_1CILi128EEENS7_ILi64EEENS7_ILi256EEEEEELi256ENS_10bfloat16_tEfNS_4arch4Sm80ELb0ELb0ELb0ELb0ELb0ELb0ELb1ELb0EEENS1_21CollectiveEpilogueFwdINS6_IJS8_SA_S9_EEENS6_IJNS7_ILi1EEESI_SI_EEESC_SE_Li256ELb0ELb1ELb0ELb0EEENS1_19SingleTileSchedulerILb0ELb0ELb1ELi128EEEEEEEEEvNT_6ParamsE:
[----:B------:R-:W-:Y:S01]  /*0000*/  LDC R1, c[0x0][0x37c] ;  /* 0x0000df00ff017b82 */ /* 0x000fe20000000800 */
[----:B------:R-:W-:Y:S05]  /*0010*/  EXIT ;  /* 0x000000000000794d */ /* 0x000fea0003800000 */
.L_x_18:
        /* <DEDUP_REMOVED lines=14> */
.L_x_54:


//--------------------- .text._ZN7cutlass13device_kernelIN5flash19enable_sm80_to_sm89INS1_16FlashAttnFwdSm80INS1_25CollectiveMainloopFwdSm80ILi8ELi1ELb1EN4cute5tupleIJNS5_1CILi128EEENS7_ILi64EEENS7_ILi256EEEEEELi256ENS_10bfloat16_tEfNS_4arch4Sm80ELb0ELb0ELb0ELb1ELb0ELb0ELb1ELb0EEENS1_21CollectiveEpilogueFwdINS6_IJS8_SA_S9_EEENS6_IJNS7_ILi1EEESI_SI_EEESC_SE_Li256ELb1ELb1ELb0ELb0EEENS1_19SingleTileSchedulerILb1ELb0ELb1ELi128EEEEEEEEEvNT_6ParamsE --------------------------
	.section	.text._ZN7cutlass13device_kernelIN5flash19enable_sm80_to_sm89INS1_16FlashAttnFwdSm80INS1_25CollectiveMainloopFwdSm80ILi8ELi1ELb1EN4cute5tupleIJNS5_1CILi128EEENS7_ILi64EEENS7_ILi256EEEEEELi256ENS_10bfloat16_tEfNS_4arch4Sm80ELb0ELb0ELb0ELb1ELb0ELb0ELb1ELb0EEENS1_21CollectiveEpilogueFwdINS6_IJS8_SA_S9_EEENS6_IJNS7_ILi1EEESI_SI_EEESC_SE_Li256ELb1ELb1ELb0ELb0EEENS1_19SingleTileSchedulerILb1ELb0ELb1ELi128EEEEEEEEEvNT_6ParamsE,"ax",@progbits
	.align	128
.text._ZN7cutlass13device_kernelIN5flash19enable_sm80_to_sm89INS1_16FlashAttnFwdSm80INS1_25CollectiveMainloopFwdSm80ILi8ELi1ELb1EN4cute5tupleIJNS5_1CILi128EEENS7_ILi64EEENS7_ILi256EEEEEELi256ENS_10bfloat16_tEfNS_4arch4Sm80ELb0ELb0ELb0ELb1ELb0ELb0ELb1ELb0EEENS1_21CollectiveEpilogueFwdINS6_IJS8_SA_S9_EEENS6_IJNS7_ILi1EEESI_SI_EEESC_SE_Li256ELb1ELb1ELb0ELb0EEENS1_19SingleTileSchedulerILb1ELb0ELb1ELi128EEEEEEEEEvNT_6ParamsE:
        .type           _ZN7cutlass13device_kernelIN5flash19enable_sm80_to_sm89INS1_16FlashAttnFwdSm80INS1_25CollectiveMainloopFwdSm80ILi8ELi1ELb1EN4cute5tupleIJNS5_1CILi128EEENS7_ILi64EEENS7_ILi256EEEEEELi256ENS_10bfloat16_tEfNS_4arch4Sm80ELb0ELb0ELb0ELb1ELb0ELb0ELb1ELb0EEENS1_21CollectiveEpilogueFwdINS6_IJS8_SA_S9_EEENS6_IJNS7_ILi1EEESI_SI_EEESC_SE_Li256ELb1ELb1ELb0ELb0EEENS1_19SingleTileSchedulerILb1ELb0ELb1ELi128EEEEEEEEEvNT_6ParamsE,@function
        .size           _ZN7cutlass13device_kernelIN5flash19enable_sm80_to_sm89INS1_16FlashAttnFwdSm80INS1_25CollectiveMainloopFwdSm80ILi8ELi1ELb1EN4cute5tupleIJNS5_1CILi128EEENS7_ILi64EEENS7_ILi256EEEEEELi256ENS_10bfloat16_tEfNS_4arch4Sm80ELb0ELb0ELb0ELb1ELb0ELb0ELb1ELb0EEENS1_21CollectiveEpilogueFwdINS6_IJS8_SA_S9_EEENS6_IJNS7_ILi1EEESI_SI_EEESC_SE_Li256ELb1ELb1ELb0ELb0EEENS1_19SingleTileSchedulerILb1ELb0ELb1ELi128EEEEEEEEEvNT_6ParamsE,(.L_x_55 - _ZN7cutlass13device_kernelIN5flash19enable_sm80_to_sm89INS1_16FlashAttnFwdSm80INS1_25CollectiveMainloopFwdSm80ILi8ELi1ELb1EN4cute5tupleIJNS5_1CILi128EEENS7_ILi64EEENS7_ILi256EEEEEELi256ENS_10bfloat16_tEfNS_4arch4Sm80ELb0ELb0ELb0ELb1ELb0ELb0ELb1ELb0EEENS1_21CollectiveEpilogueFwdINS6_IJS8_SA_S9_EEENS6_IJNS7_ILi1EEESI_SI_EEESC_SE_Li256ELb1ELb1ELb0ELb0EEENS1_19SingleTileSchedulerILb1ELb0ELb1ELi128EEEEEEEEEvNT_6ParamsE)
        .other          _ZN7cutlass13device_kernelIN5flash19enable_sm80_to_sm89INS1_16FlashAttnFwdSm80INS1_25CollectiveMainloopFwdSm80ILi8ELi1ELb1EN4cute5tupleIJNS5_1CILi128EEENS7_ILi64EEENS7_ILi256EEEEEELi256ENS_10bfloat16_tEfNS_4arch4Sm80ELb0ELb0ELb0ELb1ELb0ELb0ELb1ELb0EEENS1_21CollectiveEpilogueFwdINS6_IJS8_SA_S9_EEENS6_IJNS7_ILi1EEESI_SI_EEESC_SE_Li256ELb1ELb1ELb0ELb0EEENS1_19SingleTileSchedulerILb1ELb0ELb1ELi128EEEEEEEEEvNT_6ParamsE,@"STO_CUDA_ENTRY STV_DEFAULT"
_ZN7cutlass13device_kernelIN5flash19enable_sm80_to_sm89INS1_16FlashAttnFwdSm80INS1_25CollectiveMainloopFwdSm80ILi8ELi1ELb1EN4cute5tupleIJNS5_1CILi128EEENS7_ILi64EEENS7_ILi256EEEEEELi256ENS_10bfloat16_tEfNS_4arch4Sm80ELb0ELb0ELb0ELb1ELb0ELb0ELb1ELb0EEENS1_21CollectiveEpilogueFwdINS6_IJS8_SA_S9_EEENS6_IJNS7_ILi1EEESI_SI_EEESC_SE_Li256ELb1ELb1ELb0ELb0EEENS1_19SingleTileSchedulerILb1ELb0ELb1ELi128EEEEEEEEEvNT_6ParamsE:
[----:B------:R-:W-:Y:S01]  /*0000*/  LDC R1, c[0x0][0x37c] ;  /* 0x0000df00ff017b82 */ /* 0x000fe20000000800 */
[----:B------:R-:W-:Y:S05]  /*0010*/  EXIT ;  /* 0x000000000000794d */ /* 0x000fea0003800000 */
.L_x_19:
        /* <DEDUP_REMOVED lines=14> */
.L_x_55:


//--------------------- .text._ZN7cutlass13device_kernelIN5flash19enable_sm80_to_sm89INS1_16FlashAttnFwdSm80INS1_25CollectiveMainloopFwdSm80ILi8ELi1ELb0EN4cute5tupleIJNS5_1CILi128EEENS7_ILi32EEENS7_ILi256EEEEEELi256ENS_10bfloat16_tEfNS_4arch4Sm80ELb0ELb0ELb0ELb1ELb0ELb1ELb1ELb0EEENS1_21CollectiveEpilogueFwdINS6_IJS8_SA_S9_EEENS6_IJNS7_ILi1EEESI_SI_EEESC_SE_Li256ELb1ELb1ELb0ELb0EEENS1_19SingleTileSchedulerILb1ELb0ELb1ELi128EEEEEEEEEvNT_6ParamsE --------------------------
	.section	.text._ZN7cutlass13device_kernelIN5flash19enable_sm80_to_sm89INS1_16FlashAttnFwdSm80INS1_25CollectiveMainloopFwdSm80ILi8ELi1ELb0EN4cute5tupleIJNS5_1CILi128EEENS7_ILi32EEENS7_ILi256EEEEEELi256ENS_10bfloat16_tEfNS_4arch4Sm80ELb0ELb0ELb0ELb1ELb0ELb1ELb1ELb0EEENS1_21CollectiveEpilogueFwdINS6_IJS8_SA_S9_EEENS6_IJNS7_ILi1EEESI_SI_EEESC_SE_Li256ELb1ELb1ELb0ELb0EEENS1_19SingleTileSchedulerILb1ELb0ELb1ELi128EEEEEEEEEvNT_6ParamsE,"ax",@progbits
	.align	128
.text._ZN7cutlass13device_kernelIN5flash19enable_sm80_to_sm89INS1_16FlashAttnFwdSm80INS1_25CollectiveMainloopFwdSm80ILi8ELi1ELb0EN4cute5tupleIJNS5_1CILi128EEENS7_ILi32EEENS7_ILi256EEEEEELi256ENS_10bfloat16_tEfNS_4arch4Sm80ELb0ELb0ELb0ELb1ELb0ELb1ELb1ELb0EEENS1_21CollectiveEpilogueFwdINS6_IJS8_SA_S9_EEENS6_IJNS7_ILi1EEESI_SI_EEESC_SE_Li256ELb1ELb1ELb0ELb0EEENS1_19SingleTileSchedulerILb1ELb0ELb1ELi128EEEEEEEEEvNT_6ParamsE:
        .type           _ZN7cutlass13device_kernelIN5flash19enable_sm80_to_sm89INS1_16FlashAttnFwdSm80INS1_25CollectiveMainloopFwdSm80ILi8ELi1ELb0EN4cute5tupleIJNS5_1CILi128EEENS7_ILi32EEENS7_ILi256EEEEEELi256ENS_10bfloat16_tEfNS_4arch4Sm80ELb0ELb0ELb0ELb1ELb0ELb1ELb1ELb0EEENS1_21CollectiveEpilogueFwdINS6_IJS8_SA_S9_EEENS6_IJNS7_ILi1EEESI_SI_EEESC_SE_Li256ELb1ELb1ELb0ELb0EEENS1_19SingleTileSchedulerILb1ELb0ELb1ELi128EEEEEEEEEvNT_6ParamsE,@function
        .size           _ZN7cutlass13device_kernelIN5flash19enable_sm80_to_sm89INS1_16FlashAttnFwdSm80INS1_25CollectiveMainloopFwdSm80ILi8ELi1ELb0EN4cute5tupleIJNS5_1CILi128EEENS7_ILi32EEENS7_ILi256EEEEEELi256ENS_10bfloat16_tEfNS_4arch4Sm80ELb0ELb0ELb0ELb1ELb0ELb1ELb1ELb0EEENS1_21CollectiveEpilogueFwdINS6_IJS8_SA_S9_EEENS6_IJNS7_ILi1EEESI_SI_EEESC_SE_Li256ELb1ELb1ELb0ELb0EEENS1_19SingleTileSchedulerILb1ELb0ELb1ELi128EEEEEEEEEvNT_6ParamsE,(.L_x_56 - _ZN7cutlass13device_kernelIN5flash19enable_sm80_to_sm89INS1_16FlashAttnFwdSm80INS1_25CollectiveMainloopFwdSm80ILi8ELi1ELb0EN4cute5tupleIJNS5_1CILi128EEENS7_ILi32EEENS7_ILi256EEEEEELi256ENS_10bfloat16_tEfNS_4arch4Sm80ELb0ELb0ELb0ELb1ELb0ELb1ELb1ELb0EEENS1_21CollectiveEpilogueFwdINS6_IJS8_SA_S9_EEENS6_IJNS7_ILi1EEESI_SI_EEESC_SE_Li256ELb1ELb1ELb0ELb0EEENS1_19SingleTileSchedulerILb1ELb0ELb1ELi128EEEEEEEEEvNT_6ParamsE)
        .other          _ZN7cutlass13device_kernelIN5flash19enable_sm80_to_sm89INS1_16FlashAttnFwdSm80INS1_25CollectiveMainloopFwdSm80ILi8ELi1ELb0EN4cute5tupleIJNS5_1CILi128EEENS7_ILi32EEENS7_ILi256EEEEEELi256ENS_10bfloat16_tEfNS_4arch4Sm80ELb0ELb0ELb0ELb1ELb0ELb1ELb1ELb0EEENS1_21CollectiveEpilogueFwdINS6_IJS8_SA_S9_EEENS6_IJNS7_ILi1EEESI_SI_EEESC_SE_Li256ELb1ELb1ELb0ELb0EEENS1_19SingleTileSchedulerILb1ELb0ELb1ELi128EEEEEEEEEvNT_6ParamsE,@"STO_CUDA_ENTRY STV_DEFAULT"
_ZN7cutlass13device_kernelIN5flash19enable_sm80_to_sm89INS1_16FlashAttnFwdSm80INS1_25CollectiveMainloopFwdSm80ILi8ELi1ELb0EN4cute5tupleIJNS5_1CILi128EEENS7_ILi32EEENS7_ILi256EEEEEELi256ENS_10bfloat16_tEfNS_4arch4Sm80ELb0ELb0ELb0ELb1ELb0ELb1ELb1ELb0EEENS1_21CollectiveEpilogueFwdINS6_IJS8_SA_S9_EEENS6_IJNS7_ILi1EEESI_SI_EEESC_SE_Li256ELb1ELb1ELb0ELb0EEENS1_19SingleTileSchedulerILb1ELb0ELb1ELi128EEEEEEEEEvNT_6ParamsE:
[----:B------:R-:W-:Y:S01]  /*0000*/  LDC R1, c[0x0][0x37c] ;  /* 0x0000df00ff017b82 */ /* 0x000fe20000000800 */
[----:B------:R-:W-:Y:S05]  /*0010*/  EXIT ;  /* 0x000000000000794d */ /* 0x000fea0003800000 */
.L_x_20:
        /* <DEDUP_REMOVED lines=14> */
.L_x_56:


//--------------------- .text._ZN7cutlass13device_kernelIN5flash19enable_sm80_to_sm89INS1_16FlashAttnFwdSm80INS1_25CollectiveMainloopFwdSm80ILi8ELi1ELb1EN4cute5tupleIJNS5_1CILi128EEENS7_ILi48EEENS7_ILi256EEEEEELi256ENS_10bfloat16_tEfNS_4arch4Sm80ELb0ELb1ELb0ELb0ELb0ELb0ELb1ELb0EEENS1_21CollectiveEpilogueFwdINS6_IJS8_SA_S9_EEENS6_IJNS7_ILi1EEESI_SI_EEESC_SE_Li256ELb0ELb1ELb0ELb0EEENS1_19SingleTileSchedulerILb0ELb0ELb1ELi128EEEEEEEEEvNT_6ParamsE --------------------------
	.section	.text._ZN7cutlass13device_kernelIN5flash19enable_sm80_to_sm89INS1_16FlashAttnFwdSm80INS1_25CollectiveMainloopFwdSm80ILi8ELi1ELb1EN4cute5tupleIJNS5_1CILi128EEENS7_ILi48EEENS7_ILi256EEEEEELi256ENS_10bfloat16_tEfNS_4arch4Sm80ELb0ELb1ELb0ELb0ELb0ELb0ELb1ELb0EEENS1_21CollectiveEpilogueFwdINS6_IJS8_SA_S9_EEENS6_IJNS7_ILi1EEESI_SI_EEESC_SE_Li256ELb0ELb1ELb0ELb0EEENS1_19SingleTileSchedulerILb0ELb0ELb1ELi128EEEEEEEEEvNT_6ParamsE,"ax",@progbits
	.align	128
.text._ZN7cutlass13device_kernelIN5flash19enable_sm80_to_sm89INS1_16FlashAttnFwdSm80INS1_25CollectiveMainloopFwdSm80ILi8ELi1ELb1EN4cute5tupleIJNS5_1CILi128EEENS7_ILi48EEENS7_ILi256EEEEEELi256ENS_10bfloat16_tEfNS_4arch4Sm80ELb0ELb1ELb0ELb0ELb0ELb0ELb1ELb0EEENS1_21CollectiveEpilogueFwdINS6_IJS8_SA_S9_EEENS6_IJNS7_ILi1EEESI_SI_EEESC_SE_Li256ELb0ELb1ELb0ELb0EEENS1_19SingleTileSchedulerILb0ELb0ELb1ELi128EEEEEEEEEvNT_6ParamsE:
        .type           _ZN7cutlass13device_kernelIN5flash19enable_sm80_to_sm89INS1_16FlashAttnFwdSm80INS1_25CollectiveMainloopFwdSm80ILi8ELi1ELb1EN4cute5tupleIJNS5_1CILi128EEENS7_ILi48EEENS7_ILi256EEEEEELi256ENS_10bfloat16_tEfNS_4arch4Sm80ELb0ELb1ELb0ELb0ELb0ELb0ELb1ELb0EEENS1_21CollectiveEpilogueFwdINS6_IJS8_SA_S9_EEENS6_IJNS7_ILi1EEESI_SI_EEESC_SE_Li256ELb0ELb1ELb0ELb0EEENS1_19SingleTileSchedulerILb0ELb0ELb1ELi128EEEEEEEEEvNT_6ParamsE,@function
        .size           _ZN7cutlass13device_kernelIN5flash19enable_sm80_to_sm89INS1_16FlashAttnFwdSm80INS1_25CollectiveMainloopFwdSm80ILi8ELi1ELb1EN4cute5tupleIJNS5_1CILi128EEENS7_ILi48EEENS7_ILi256EEEEEELi256ENS_10bfloat16_tEfNS_4arch4Sm80ELb0ELb1ELb0ELb0ELb0ELb0ELb1ELb0EEENS1_21CollectiveEpilogueFwdINS6_IJS8_SA_S9_EEENS6_IJNS7_ILi1EEESI_SI_EEESC_SE_Li256ELb0ELb1ELb0ELb0EEENS1_19SingleTileSchedulerILb0ELb0ELb1ELi128EEEEEEEEEvNT_6ParamsE,(.L_x_57 - _ZN7cutlass13device_kernelIN5flash19enable_sm80_to_sm89INS1_16FlashAttnFwdSm80INS1_25CollectiveMainloopFwdSm80ILi8ELi1ELb1EN4cute5tupleIJNS5_1CILi128EEENS7_ILi48EEENS7_ILi256EEEEEELi256ENS_10bfloat16_tEfNS_4arch4Sm80ELb0ELb1ELb0ELb0ELb0ELb0ELb1ELb0EEENS1_21CollectiveEpilogueFwdINS6_IJS8_SA_S9_EEENS6_IJNS7_ILi1EEESI_SI_EEESC_SE_Li256ELb0ELb1ELb0ELb0EEENS1_19SingleTileSchedulerILb0ELb0ELb1ELi128EEEEEEEEEvNT_6ParamsE)
        .other          _ZN7cutlass13device_kernelIN5flash19enable_sm80_to_sm89INS1_16FlashAttnFwdSm80INS1_25CollectiveMainloopFwdSm80ILi8ELi1ELb1EN4cute5tupleIJNS5_1CILi128EEENS7_ILi48EEENS7_ILi256EEEEEELi256ENS_10bfloat16_tEfNS_4arch4Sm80ELb0ELb1ELb0ELb0ELb0ELb0ELb1ELb0EEENS1_21CollectiveEpilogueFwdINS6_IJS8_SA_S9_EEENS6_IJNS7_ILi1EEESI_SI_EEESC_SE_Li256ELb0ELb1ELb0ELb0EEENS1_19SingleTileSchedulerILb0ELb0ELb1ELi128EEEEEEEEEvNT_6ParamsE,@"STO_CUDA_ENTRY STV_DEFAULT"
_ZN7cutlass13device_kernelIN5flash19enable_sm80_to_sm89INS1_16FlashAttnFwdSm80INS1_25CollectiveMainloopFwdSm80ILi8ELi1ELb1EN4cute5tupleIJNS5_1CILi128EEENS7_ILi48EEENS7_ILi256EEEEEELi256ENS_10bfloat16_tEfNS_4arch4Sm80ELb0ELb1ELb0ELb0ELb0ELb0ELb1ELb0EEENS1_21CollectiveEpilogueFwdINS6_IJS8_SA_S9_EEENS6_IJNS7_ILi1EEESI_SI_EEESC_SE_Li256ELb0ELb1ELb0ELb0EEENS1_19SingleTileSchedulerILb0ELb0ELb1ELi128EEEEEEEEEvNT_6ParamsE:
[----:B------:R-:W-:Y:S01]  /*0000*/  LDC R1, c[0x0][0x37c] ;  /* 0x0000df00ff017b82 */ /* 0x000fe20000000800 */
[----:B------:R-:W-:Y:S05]  /*0010*/  EXIT ;  /* 0x000000000000794d */ /* 0x000fea0003800000 */
.L_x_21:
        /* <DEDUP_REMOVED lines=14> */
.L_x_57:


//--------------------- .text._ZN7cutlass13device_kernelIN5flash19enable_sm80_to_sm89INS1_16FlashAttnFwdSm80INS1_25CollectiveMainloopFwdSm80ILi8ELi1ELb1EN4cute5tupleIJNS5_1CILi128EEENS7_ILi48EEENS7_ILi256EEEEEELi256ENS_10bfloat16_tEfNS_4arch4Sm80ELb0ELb1ELb0ELb1ELb0ELb0ELb1ELb0EEENS1_21CollectiveEpilogueFwdINS6_IJS8_SA_S9_EEENS6_IJNS7_ILi1EEESI_SI_EEESC_SE_Li256ELb1ELb1ELb0ELb0EEENS1_19SingleTileSchedulerILb1ELb0ELb1ELi128EEEEEEEEEvNT_6ParamsE --------------------------
	.section	.text._ZN7cutlass13device_kernelIN5flash19enable_sm80_to_sm89INS1_16FlashAttnFwdSm80INS1_25CollectiveMainloopFwdSm80ILi8ELi1ELb1EN4cute5tupleIJNS5_1CILi128EEENS7_ILi48EEENS7_ILi256EEEEEELi256ENS_10bfloat16_tEfNS_4arch4Sm80ELb0ELb1ELb0ELb1ELb0ELb0ELb1ELb0EEENS1_21CollectiveEpilogueFwdINS6_IJS8_SA_S9_EEENS6_IJNS7_ILi1EEESI_SI_EEESC_SE_Li256ELb1ELb1ELb0ELb0EEENS1_19SingleTileSchedulerILb1ELb0ELb1ELi128EEEEEEEEEvNT_6ParamsE,"ax",@progbits
	.align	128
.text._ZN7cutlass13device_kernelIN5flash19enable_sm80_to_sm89INS1_16FlashAttnFwdSm80INS1_25CollectiveMainloopFwdSm80ILi8ELi1ELb1EN4cute5tupleIJNS5_1CILi128EEENS7_ILi48EEENS7_ILi256EEEEEELi256ENS_10bfloat16_tEfNS_4arch4Sm80ELb0ELb1ELb0ELb1ELb0ELb0ELb1ELb0EEENS1_21CollectiveEpilogueFwdINS6_IJS8_SA_S9_EEENS6_IJNS7_ILi1EEESI_SI_EEESC_SE_Li256ELb1ELb1ELb0ELb0EEENS1_19SingleTileSchedulerILb1ELb0ELb1ELi128EEEEEEEEEvNT_6ParamsE:
        .type           _ZN7cutlass13device_kernelIN5flash19enable_sm80_to_sm89INS1_16FlashAttnFwdSm80INS1_25CollectiveMainloopFwdSm80ILi8ELi1ELb1EN4cute5tupleIJNS5_1CILi128EEENS7_ILi48EEENS7_ILi256EEEEEELi256ENS_10bfloat16_tEfNS_4arch4Sm80ELb0ELb1ELb0ELb1ELb0ELb0ELb1ELb0EEENS1_21CollectiveEpilogueFwdINS6_IJS8_SA_S9_EEENS6_IJNS7_ILi1EEESI_SI_EEESC_SE_Li256ELb1ELb1ELb0ELb0EEENS1_19SingleTileSchedulerILb1ELb0ELb1ELi128EEEEEEEEEvNT_6ParamsE,@function
        .size           _ZN7cutlass13device_kernelIN5flash19enable_sm80_to_sm89INS1_16FlashAttnFwdSm80INS1_25CollectiveMainloopFwdSm80ILi8ELi1ELb1EN4cute5tupleIJNS5_1CILi128EEENS7_ILi48EEENS7_ILi256EEEEEELi256ENS_10bfloat16_tEfNS_4arch4Sm80ELb0ELb1ELb0ELb1ELb0ELb0ELb1ELb0EEENS1_21CollectiveEpilogueFwdINS6_IJS8_SA_S9_EEENS6_IJNS7_ILi1EEESI_SI_EEESC_SE_Li256ELb1ELb1ELb0ELb0EEENS1_19SingleTileSchedulerILb1ELb0ELb1ELi128EEEEEEEEEvNT_6ParamsE,(.L_x_58 - _ZN7cutlass13device_kernelIN5flash19enable_sm80_to_sm89INS1_16FlashAttnFwdSm80INS1_25CollectiveMainloopFwdSm80ILi8ELi1ELb1EN4cute5tupleIJNS5_1CILi128EEENS7_ILi48EEENS7_ILi256EEEEEELi256ENS_10bfloat16_tEfNS_4arch4Sm80ELb0ELb1ELb0ELb1ELb0ELb0ELb1ELb0EEENS1_21CollectiveEpilogueFwdINS6_IJS8_SA_S9_EEENS6_IJNS7_ILi1EEESI_SI_EEESC_SE_Li256ELb1ELb1ELb0ELb0EEENS1_19SingleTileSchedulerILb1ELb0ELb1ELi128EEEEEEEEEvNT_6ParamsE)
        .other          _ZN7cutlass13device_kernelIN5flash19enable_sm80_to_sm89INS1_16FlashAttnFwdSm80INS1_25CollectiveMainloopFwdSm80ILi8ELi1ELb1EN4cute5tupleIJNS5_1CILi128EEENS7_ILi48EEENS7_ILi256EEEEEELi256ENS_10bfloat16_tEfNS_4arch4Sm80ELb0ELb1ELb0ELb1ELb0ELb0ELb1ELb0EEENS1_21CollectiveEpilogueFwdINS6_IJS8_SA_S9_EEENS6_IJNS7_ILi1EEESI_SI_EEESC_SE_Li256ELb1ELb1ELb0ELb0EEENS1_19SingleTileSchedulerILb1ELb0ELb1ELi128EEEEEEEEEvNT_6ParamsE,@"STO_CUDA_ENTRY STV_DEFAULT"
_ZN7cutlass13device_kernelIN5flash19enable_sm80_to_sm89INS1_16FlashAttnFwdSm80INS1_25CollectiveMainloopFwdSm80ILi8ELi1ELb1EN4cute5tupleIJNS5_1CILi128EEENS7_ILi48EEENS7_ILi256EEEEEELi256ENS_10bfloat16_tEfNS_4arch4Sm80ELb0ELb1ELb0ELb1ELb0ELb0ELb1ELb0EEENS1_21CollectiveEpilogueFwdINS6_IJS8_SA_S9_EEENS6_IJNS7_ILi1EEESI_SI_EEESC_SE_Li256ELb1ELb1ELb0ELb0EEENS1_19SingleTileSchedulerILb1ELb0ELb1ELi128EEEEEEEEEvNT_6ParamsE:
[----:B------:R-:W-:Y:S01]  /*0000*/  LDC R1, c[0x0][0x37c] ;  /* 0x0000df00ff017b82 */ /* 0x000fe20000000800 */
[----:B------:R-:W-:Y:S05]  /*0010*/  EXIT ;  /* 0x000000000000794d */ /* 0x000fea0003800000 */
.L_x_22:
        /* <DEDUP_REMOVED lines=14> */
.L_x_58:


//--------------------- .text._ZN7cutlass13device_kernelIN5flash19enable_sm80_to_sm89INS1_16FlashAttnFwdSm80INS1_25CollectiveMainloopFwdSm80ILi8ELi1ELb0EN4cute5tupleIJNS5_1CILi128EEENS7_ILi32EEENS7_ILi256EEEEEELi256ENS_10bfloat16_tEfNS_4arch4Sm80ELb0ELb1ELb0ELb1ELb0ELb1ELb1ELb0EEENS1_21CollectiveEpilogueFwdINS6_IJS8_SA_S9_EEENS6_IJNS7_ILi1EEESI_SI_EEESC_SE_Li256ELb1ELb1ELb0ELb0EEENS1_19SingleTileSchedulerILb1ELb0ELb1ELi128EEEEEEEEEvNT_6ParamsE --------------------------
	.section	.text._ZN7cutlass13device_kernelIN5flash19enable_sm80_to_sm89INS1_16FlashAttnFwdSm80INS1_25CollectiveMainloopFwdSm80ILi8ELi1ELb0EN4cute5tupleIJNS5_1CILi128EEENS7_ILi32EEENS7_ILi256EEEEEELi256ENS_10bfloat16_tEfNS_4arch4Sm80ELb0ELb1ELb0ELb1ELb0ELb1ELb1ELb0EEENS1_21CollectiveEpilogueFwdINS6_IJS8_SA_S9_EEENS6_IJNS7_ILi1EEESI_SI_EEESC_SE_Li256ELb1ELb1ELb0ELb0EEENS1_19SingleTileSchedulerILb1ELb0ELb1ELi128EEEEEEEEEvNT_6ParamsE,"ax",@progbits
	.align	128
.text._ZN7cutlass13device_kernelIN5flash19enable_sm80_to_sm89INS1_16FlashAttnFwdSm80INS1_25CollectiveMainloopFwdSm80ILi8ELi1ELb0EN4cute5tupleIJNS5_1CILi128EEENS7_ILi32EEENS7_ILi256EEEEEELi256ENS_10bfloat16_tEfNS_4arch4Sm80ELb0ELb1ELb0ELb1ELb0ELb1ELb1ELb0EEENS1_21CollectiveEpilogueFwdINS6_IJS8_SA_S9_EEENS6_IJNS7_ILi1EEESI_SI_EEESC_SE_Li256ELb1ELb1ELb0ELb0EEENS1_19SingleTileSchedulerILb1ELb0ELb1ELi128EEEEEEEEEvNT_6ParamsE:
        .type           _ZN7cutlass13device_kernelIN5flash19enable_sm80_to_sm89INS1_16FlashAttnFwdSm80INS1_25CollectiveMainloopFwdSm80ILi8ELi1ELb0EN4cute5tupleIJNS5_1CILi128EEENS7_ILi32EEENS7_ILi256EEEEEELi256ENS_10bfloat16_tEfNS_4arch4Sm80ELb0ELb1ELb0ELb1ELb0ELb1ELb1ELb0EEENS1_21CollectiveEpilogueFwdINS6_IJS8_SA_S9_EEENS6_IJNS7_ILi1EEESI_SI_EEESC_SE_Li256ELb1ELb1ELb0ELb0EEENS1_19SingleTileSchedulerILb1ELb0ELb1ELi128EEEEEEEEEvNT_6ParamsE,@function
        .size           _ZN7cutlass13device_kernelIN5flash19enable_sm80_to_sm89INS1_16FlashAttnFwdSm80INS1_25CollectiveMainloopFwdSm80ILi8ELi1ELb0EN4cute5tupleIJNS5_1CILi128EEENS7_ILi32EEENS7_ILi256EEEEEELi256ENS_10bfloat16_tEfNS_4arch4Sm80ELb0ELb1ELb0ELb1ELb0ELb1ELb1ELb0EEENS1_21CollectiveEpilogueFwdINS6_IJS8_SA_S9_EEENS6_IJNS7_ILi1EEESI_SI_EEESC_SE_Li256ELb1ELb1ELb0ELb0EEENS1_19SingleTileSchedulerILb1ELb0ELb1ELi128EEEEEEEEEvNT_6ParamsE,(.L_x_59 - _ZN7cutlass13device_kernelIN5flash19enable_sm80_to_sm89INS1_16FlashAttnFwdSm80INS1_25CollectiveMainloopFwdSm80ILi8ELi1ELb0EN4cute5tupleIJNS5_1CILi128EEENS7_ILi32EEENS7_ILi256EEEEEELi256ENS_10bfloat16_tEfNS_4arch4Sm80ELb0ELb1ELb0ELb1ELb0ELb1ELb1ELb0EEENS1_21CollectiveEpilogueFwdINS6_IJS8_SA_S9_EEENS6_IJNS7_ILi1EEESI_SI_EEESC_SE_Li256ELb1ELb1ELb0ELb0EEENS1_19SingleTileSchedulerILb1ELb0ELb1ELi128EEEEEEEEEvNT_6ParamsE)
        .other          _ZN7cutlass13device_kernelIN5flash19enable_sm80_to_sm89INS1_16FlashAttnFwdSm80INS1_25CollectiveMainloopFwdSm80ILi8ELi1ELb0EN4cute5tupleIJNS5_1CILi128EEENS7_ILi32EEENS7_ILi256EEEEEELi256ENS_10bfloat16_tEfNS_4arch4Sm80ELb0ELb1ELb0ELb1ELb0ELb1ELb1ELb0EEENS1_21CollectiveEpilogueFwdINS6_IJS8_SA_S9_EEENS6_IJNS7_ILi1EEESI_SI_EEESC_SE_Li256ELb1ELb1ELb0ELb0EEENS1_19SingleTileSchedulerILb1ELb0ELb1ELi128EEEEEEEEEvNT_6ParamsE,@"STO_CUDA_ENTRY STV_DEFAULT"
_ZN7cutlass13device_kernelIN5flash19enable_sm80_to_sm89INS1_16FlashAttnFwdSm80INS1_25CollectiveMainloopFwdSm80ILi8ELi1ELb0EN4cute5tupleIJNS5_1CILi128EEENS7_ILi32EEENS7_ILi256EEEEEELi256ENS_10bfloat16_tEfNS_4arch4Sm80ELb0ELb1ELb0ELb1ELb0ELb1ELb1ELb0EEENS1_21CollectiveEpilogueFwdINS6_IJS8_SA_S9_EEENS6_IJNS7_ILi1EEESI_SI_EEESC_SE_Li256ELb1ELb1ELb0ELb0EEENS1_19SingleTileSchedulerILb1ELb0ELb1ELi128EEEEEEEEEvNT_6ParamsE:
[----:B------:R-:W-:Y:S01]  /*0000*/  LDC R1, c[0x0][0x37c] ;  /* 0x0000df00ff017b82 */ /* 0x000fe20000000800 */
[----:B------:R-:W-:Y:S05]  /*0010*/  EXIT ;  /* 0x000000000000794d */ /* 0x000fea0003800000 */
.L_x_23:
        /* <DEDUP_REMOVED lines=14> */
.L_x_59:


//--------------------- .text._ZN7cutlass13device_kernelIN5flash19enable_sm80_to_sm89INS1_16FlashAttnFwdSm80INS1_25CollectiveMainloopFwdSm80ILi8ELi1ELb1EN4cute5tupleIJNS5_1CILi128EEENS7_ILi64EEENS7_ILi256EEEEEELi256ENS_10bfloat16_tEfNS_4arch4Sm80ELb1ELb0ELb0ELb0ELb0ELb0ELb1ELb0EEENS1_21CollectiveEpilogueFwdINS6_IJS8_SA_S9_EEENS6_IJNS7_ILi1EEESI_SI_EEESC_SE_Li256ELb0ELb1ELb0ELb0EEENS1_30DynamicPersistentTileSchedulerILi256ELi256ELb0ELb1ELb0EEEEEEEEEvNT_6ParamsE --------------------------
	.section	.text._ZN7cutlass13device_kernelIN5flash19enable_sm80_to_sm89INS1_16FlashAttnFwdSm80INS1_25CollectiveMainloopFwdSm80ILi8ELi1ELb1EN4cute5tupleIJNS5_1CILi128EEENS7_ILi64EEENS7_ILi256EEEEEELi256ENS_10bfloat16_tEfNS_4arch4Sm80ELb1ELb0ELb0ELb0ELb0ELb0ELb1ELb0EEENS1_21CollectiveEpilogueFwdINS6_IJS8_SA_S9_EEENS6_IJNS7_ILi1EEESI_SI_EEESC_SE_Li256ELb0ELb1ELb0ELb0EEENS1_30DynamicPersistentTileSchedulerILi256ELi256ELb0ELb1ELb0EEEEEEEEEvNT_6ParamsE,"ax",@progbits
	.align	128
.text._ZN7cutlass13device_kernelIN5flash19enable_sm80_to_sm89INS1_16FlashAttnFwdSm80INS1_25CollectiveMainloopFwdSm80ILi8ELi1ELb1EN4cute5tupleIJNS5_1CILi128EEENS7_ILi64EEENS7_ILi256EEEEEELi256ENS_10bfloat16_tEfNS_4arch4Sm80ELb1ELb0ELb0ELb0ELb0ELb0ELb1ELb0EEENS1_21CollectiveEpilogueFwdINS6_IJS8_SA_S9_EEENS6_IJNS7_ILi1EEESI_SI_EEESC_SE_Li256ELb0ELb1ELb0ELb0EEENS1_30DynamicPersistentTileSchedulerILi256ELi256ELb0ELb1ELb0EEEEEEEEEvNT_6ParamsE:
        .type           _ZN7cutlass13device_kernelIN5flash19enable_sm80_to_sm89INS1_16FlashAttnFwdSm80INS1_25CollectiveMainloopFwdSm80ILi8ELi1ELb1EN4cute5tupleIJNS5_1CILi128EEENS7_ILi64EEENS7_ILi256EEEEEELi256ENS_10bfloat16_tEfNS_4arch4Sm80ELb1ELb0ELb0ELb0ELb0ELb0ELb1ELb0EEENS1_21CollectiveEpilogueFwdINS6_IJS8_SA_S9_EEENS6_IJNS7_ILi1EEESI_SI_EEESC_SE_Li256ELb0ELb1ELb0ELb0EEENS1_30DynamicPersistentTileSchedulerILi256ELi256ELb0ELb1ELb0EEEEEEEEEvNT_6ParamsE,@function
        .size           _ZN7cutlass13device_kernelIN5flash19enable_sm80_to_sm89INS1_16FlashAttnFwdSm80INS1_25CollectiveMainloopFwdSm80ILi8ELi1ELb1EN4cute5tupleIJNS5_1CILi128EEENS7_ILi64EEENS7_ILi256EEEEEELi256ENS_10bfloat16_tEfNS_4arch4Sm80ELb1ELb0ELb0ELb0ELb0ELb0ELb1ELb0EEENS1_21CollectiveEpilogueFwdINS6_IJS8_SA_S9_EEENS6_IJNS7_ILi1EEESI_SI_EEESC_SE_Li256ELb0ELb1ELb0ELb0EEENS1_30DynamicPersistentTileSchedulerILi256ELi256ELb0ELb1ELb0EEEEEEEEEvNT_6ParamsE,(.L_x_60 - _ZN7cutlass13device_kernelIN5flash19enable_sm80_to_sm89INS1_16FlashAttnFwdSm80INS1_25CollectiveMainloopFwdSm80ILi8ELi1ELb1EN4cute5tupleIJNS5_1CILi128EEENS7_ILi64EEENS7_ILi256EEEEEELi256ENS_10bfloat16_tEfNS_4arch4Sm80ELb1ELb0ELb0ELb0ELb0ELb0ELb1ELb0EEENS1_21CollectiveEpilogueFwdINS6_IJS8_SA_S9_EEENS6_IJNS7_ILi1EEESI_SI_EEESC_SE_Li256ELb0ELb1ELb0ELb0EEENS1_30DynamicPersistentTileSchedulerILi256ELi256ELb0ELb1ELb0EEEEEEEEEvNT_6ParamsE)
        .other          _ZN7cutlass13device_kernelIN5flash19enable_sm80_to_sm89INS1_16FlashAttnFwdSm80INS1_25CollectiveMainloopFwdSm80ILi8ELi1ELb1EN4cute5tupleIJNS5_1CILi128EEENS7_ILi64EEENS7_ILi256EEEEEELi256ENS_10bfloat16_tEfNS_4arch4Sm80ELb1ELb0ELb0ELb0ELb0ELb0ELb1ELb0EEENS1_21CollectiveEpilogueFwdINS6_IJS8_SA_S9_EEENS6_IJNS7_ILi1EEESI_SI_EEESC_SE_Li256ELb0ELb1ELb0ELb0EEENS1_30DynamicPersistentTileSchedulerILi256ELi256ELb0ELb1ELb0EEEEEEEEEvNT_6ParamsE,@"STO_CUDA_ENTRY STV_DEFAULT"
_ZN7cutlass13device_kernelIN5flash19enable_sm80_to_sm89INS1_16FlashAttnFwdSm80INS1_25CollectiveMainloopFwdSm80ILi8ELi1ELb1EN4cute5tupleIJNS5_1CILi128EEENS7_ILi64EEENS7_ILi256EEEEEELi256ENS_10bfloat16_tEfNS_4arch4Sm80ELb1ELb0ELb0ELb0ELb0ELb0ELb1ELb0EEENS1_21CollectiveEpilogueFwdINS6_IJS8_SA_S9_EEENS6_IJNS7_ILi1EEESI_SI_EEESC_SE_Li256ELb0ELb1ELb0ELb0EEENS1_30DynamicPersistentTileSchedulerILi256ELi256ELb0ELb1ELb0EEEEEEEEEvNT_6ParamsE:
[----:B------:R-:W-:Y:S01]  /*0000*/  LDC R1, c[0x0][0x37c] ;  /* 0x0000df00ff017b82 */ /* 0x000fe20000000800 */
[----:B------:R-:W-:Y:S05]  /*0010*/  EXIT ;  /* 0x000000000000794d */ /* 0x000fea0003800000 */
.L_x_24:
        /* <DEDUP_REMOVED lines=14> */
.L_x_60:


//--------------------- .text._ZN7cutlass13device_kernelIN5flash19enable_sm80_to_sm89INS1_16FlashAttnFwdSm80INS1_25CollectiveMainloopFwdSm80ILi8ELi1ELb1EN4cute5tupleIJNS5_1CILi128EEENS7_ILi64EEENS7_ILi256EEEEEELi256ENS_10bfloat16_tEfNS_4arch4Sm80ELb1ELb0ELb0ELb1ELb0ELb0ELb1ELb0EEENS1_21CollectiveEpilogueFwdINS6_IJS8_SA_S9_EEENS6_IJNS7_ILi1EEESI_SI_EEESC_SE_Li256ELb1ELb1ELb0ELb0EEENS1_19SingleTileSchedulerILb1ELb0ELb1ELi128EEEEEEEEEvNT_6ParamsE --------------------------
	.section	.text._ZN7cutlass13device_kernelIN5flash19enable_sm80_to_sm89INS1_16FlashAttnFwdSm80INS1_25CollectiveMainloopFwdSm80ILi8ELi1ELb1EN4cute5tupleIJNS5_1CILi128EEENS7_ILi64EEENS7_ILi256EEEEEELi256ENS_10bfloat16_tEfNS_4arch4Sm80ELb1ELb0ELb0ELb1ELb0ELb0ELb1ELb0EEENS1_21CollectiveEpilogueFwdINS6_IJS8_SA_S9_EEENS6_IJNS7_ILi1EEESI_SI_EEESC_SE_Li256ELb1ELb1ELb0ELb0EEENS1_19SingleTileSchedulerILb1ELb0ELb1ELi128EEEEEEEEEvNT_6ParamsE,"ax",@progbits
	.align	128
.text._ZN7cutlass13device_kernelIN5flash19enable_sm80_to_sm89INS1_16FlashAttnFwdSm80INS1_25CollectiveMainloopFwdSm80ILi8ELi1ELb1EN4cute5tupleIJNS5_1CILi128EEENS7_ILi64EEENS7_ILi256EEEEEELi256ENS_10bfloat16_tEfNS_4arch4Sm80ELb1ELb0ELb0ELb1ELb0ELb0ELb1ELb0EEENS1_21CollectiveEpilogueFwdINS6_IJS8_SA_S9_EEENS6_IJNS7_ILi1EEESI_SI_EEESC_SE_Li256ELb1ELb1ELb0ELb0EEENS1_19SingleTileSchedulerILb1ELb0ELb1ELi128EEEEEEEEEvNT_6ParamsE:
        .type           _ZN7cutlass13device_kernelIN5flash19enable_sm80_to_sm89INS1_16FlashAttnFwdSm80INS1_25CollectiveMainloopFwdSm80ILi8ELi1ELb1EN4cute5tupleIJNS5_1CILi128EEENS7_ILi64EEENS7_ILi256EEEEEELi256ENS_10bfloat16_tEfNS_4arch4Sm80ELb1ELb0ELb0ELb1ELb0ELb0ELb1ELb0EEENS1_21CollectiveEpilogueFwdINS6_IJS8_SA_S9_EEENS6_IJNS7_ILi1EEESI_SI_EEESC_SE_Li256ELb1ELb1ELb0ELb0EEENS1_19SingleTileSchedulerILb1ELb0ELb1ELi128EEEEEEEEEvNT_6ParamsE,@function
        .size           _ZN7cutlass13device_kernelIN5flash19enable_sm80_to_sm89INS1_16FlashAttnFwdSm80INS1_25CollectiveMainloopFwdSm80ILi8ELi1ELb1EN4cute5tupleIJNS5_1CILi128EEENS7_ILi64EEENS7_ILi256EEEEEELi256ENS_10bfloat16_tEfNS_4arch4Sm80ELb1ELb0ELb0ELb1ELb0ELb0ELb1ELb0EEENS1_21CollectiveEpilogueFwdINS6_IJS8_SA_S9_EEENS6_IJNS7_ILi1EEESI_SI_EEESC_SE_Li256ELb1ELb1ELb0ELb0EEENS1_19SingleTileSchedulerILb1ELb0ELb1ELi128EEEEEEEEEvNT_6ParamsE,(.L_x_61 - _ZN7cutlass13device_kernelIN5flash19enable_sm80_to_sm89INS1_16FlashAttnFwdSm80INS1_25CollectiveMainloopFwdSm80ILi8ELi1ELb1EN4cute5tupleIJNS5_1CILi128EEENS7_ILi64EEENS7_ILi256EEEEEELi256ENS_10bfloat16_tEfNS_4arch4Sm80ELb1ELb0ELb0ELb1ELb0ELb0ELb1ELb0EEENS1_21CollectiveEpilogueFwdINS6_IJS8_SA_S9_EEENS6_IJNS7_ILi1EEESI_SI_EEESC_SE_Li256ELb1ELb1ELb0ELb0EEENS1_19SingleTileSchedulerILb1ELb0ELb1ELi128EEEEEEEEEvNT_6ParamsE)
        .other          _ZN7cutlass13device_kernelIN5flash19enable_sm80_to_sm89INS1_16FlashAttnFwdSm80INS1_25CollectiveMainloopFwdSm80ILi8ELi1ELb1EN4cute5tupleIJNS5_1CILi128EEENS7_ILi64EEENS7_ILi256EEEEEELi256ENS_10bfloat16_tEfNS_4arch4Sm80ELb1ELb0ELb0ELb1ELb0ELb0ELb1ELb0EEENS1_21CollectiveEpilogueFwdINS6_IJS8_SA_S9_EEENS6_IJNS7_ILi1EEESI_SI_EEESC_SE_Li256ELb1ELb1ELb0ELb0EEENS1_19SingleTileSchedulerILb1ELb0ELb1ELi128EEEEEEEEEvNT_6ParamsE,@"STO_CUDA_ENTRY STV_DEFAULT"
_ZN7cutlass13device_kernelIN5flash19enable_sm80_to_sm89INS1_16FlashAttnFwdSm80INS1_25CollectiveMainloopFwdSm80ILi8ELi1ELb1EN4cute5tupleIJNS5_1CILi128EEENS7_ILi64EEENS7_ILi256EEEEEELi256ENS_10bfloat16_tEfNS_4arch4Sm80ELb1ELb0ELb0ELb1ELb0ELb0ELb1ELb0EEENS1_21CollectiveEpilogueFwdINS6_IJS8_SA_S9_EEENS6_IJNS7_ILi1EEESI_SI_EEESC_SE_Li256ELb1ELb1ELb0ELb0EEENS1_19SingleTileSchedulerILb1ELb0ELb1ELi128EEEEEEEEEvNT_6ParamsE:
[----:B------:R-:W-:Y:S01]  /*0000*/  LDC R1, c[0x0][0x37c] ;  /* 0x0000df00ff017b82 */ /* 0x000fe20000000800 */
[----:B------:R-:W-:Y:S05]  /*0010*/  EXIT ;  /* 0x000000000000794d */ /* 0x000fea0003800000 */
.L_x_25:
        /* <DEDUP_REMOVED lines=14> */
.L_x_61:


//--------------------- .text._ZN7cutlass13device_kernelIN5flash19enable_sm80_to_sm89INS1_16FlashAttnFwdSm80INS1_25CollectiveMainloopFwdSm80ILi8ELi1ELb0EN4cute5tupleIJNS5_1CILi128EEENS7_ILi32EEENS7_ILi256EEEEEELi256ENS_10bfloat16_tEfNS_4arch4Sm80ELb1ELb0ELb0ELb1ELb0ELb1ELb1ELb0EEENS1_21CollectiveEpilogueFwdINS6_IJS8_SA_S9_EEENS6_IJNS7_ILi1EEESI_SI_EEESC_SE_Li256ELb1ELb1ELb0ELb0EEENS1_19SingleTileSchedulerILb1ELb0ELb1ELi128EEEEEEEEEvNT_6ParamsE --------------------------
	.section	.text._ZN7cutlass13device_kernelIN5flash19enable_sm80_to_sm89INS1_16FlashAttnFwdSm80INS1_25CollectiveMainloopFwdSm80ILi8ELi1ELb0EN4cute5tupleIJNS5_1CILi128EEENS7_ILi32EEENS7_ILi256EEEEEELi256ENS_10bfloat16_tEfNS_4arch4Sm80ELb1ELb0ELb0ELb1ELb0ELb1ELb1ELb0EEENS1_21CollectiveEpilogueFwdINS6_IJS8_SA_S9_EEENS6_IJNS7_ILi1EEESI_SI_EEESC_SE_Li256ELb1ELb1ELb0ELb0EEENS1_19SingleTileSchedulerILb1ELb0ELb1ELi128EEEEEEEEEvNT_6ParamsE,"ax",@progbits
	.align	128
.text._ZN7cutlass13device_kernelIN5flash19enable_sm80_to_sm89INS1_16FlashAttnFwdSm80INS1_25CollectiveMainloopFwdSm80ILi8ELi1ELb0EN4cute5tupleIJNS5_1CILi128EEENS7_ILi32EEENS7_ILi256EEEEEELi256ENS_10bfloat16_tEfNS_4arch4Sm80ELb1ELb0ELb0ELb1ELb0ELb1ELb1ELb0EEENS1_21CollectiveEpilogueFwdINS6_IJS8_SA_S9_EEENS6_IJNS7_ILi1EEESI_SI_EEESC_SE_Li256ELb1ELb1ELb0ELb0EEENS1_19SingleTileSchedulerILb1ELb0ELb1ELi128EEEEEEEEEvNT_6ParamsE:
        .type           _ZN7cutlass13device_kernelIN5flash19enable_sm80_to_sm89INS1_16FlashAttnFwdSm80INS1_25CollectiveMainloopFwdSm80ILi8ELi1ELb0EN4cute5tupleIJNS5_1CILi128EEENS7_ILi32EEENS7_ILi256EEEEEELi256ENS_10bfloat16_tEfNS_4arch4Sm80ELb1ELb0ELb0ELb1ELb0ELb1ELb1ELb0EEENS1_21CollectiveEpilogueFwdINS6_IJS8_SA_S9_EEENS6_IJNS7_ILi1EEESI_SI_EEESC_SE_Li256ELb1ELb1ELb0ELb0EEENS1_19SingleTileSchedulerILb1ELb0ELb1ELi128EEEEEEEEEvNT_6ParamsE,@function
        .size           _ZN7cutlass13device_kernelIN5flash19enable_sm80_to_sm89INS1_16FlashAttnFwdSm80INS1_25CollectiveMainloopFwdSm80ILi8ELi1ELb0EN4cute5tupleIJNS5_1CILi128EEENS7_ILi32EEENS7_ILi256EEEEEELi256ENS_10bfloat16_tEfNS_4arch4Sm80ELb1ELb0ELb0ELb1ELb0ELb1ELb1ELb0EEENS1_21CollectiveEpilogueFwdINS6_IJS8_SA_S9_EEENS6_IJNS7_ILi1EEESI_SI_EEESC_SE_Li256ELb1ELb1ELb0ELb0EEENS1_19SingleTileSchedulerILb1ELb0ELb1ELi128EEEEEEEEEvNT_6ParamsE,(.L_x_62 - _ZN7cutlass13device_kernelIN5flash19enable_sm80_to_sm89INS1_16FlashAttnFwdSm80INS1_25CollectiveMainloopFwdSm80ILi8ELi1ELb0EN4cute5tupleIJNS5_1CILi128EEENS7_ILi32EEENS7_ILi256EEEEEELi256ENS_10bfloat16_tEfNS_4arch4Sm80ELb1ELb0ELb0ELb1ELb0ELb1ELb1ELb0EEENS1_21CollectiveEpilogueFwdINS6_IJS8_SA_S9_EEENS6_IJNS7_ILi1EEESI_SI_EEESC_SE_Li256ELb1ELb1ELb0ELb0EEENS1_19SingleTileSchedulerILb1ELb0ELb1ELi128EEEEEEEEEvNT_6ParamsE)
        .other          _ZN7cutlass13device_kernelIN5flash19enable_sm80_to_sm89INS1_16FlashAttnFwdSm80INS1_25CollectiveMainloopFwdSm80ILi8ELi1ELb0EN4cute5tupleIJNS5_1CILi128EEENS7_ILi32EEENS7_ILi256EEEEEELi256ENS_10bfloat16_tEfNS_4arch4Sm80ELb1ELb0ELb0ELb1ELb0ELb1ELb1ELb0EEENS1_21CollectiveEpilogueFwdINS6_IJS8_SA_S9_EEENS6_IJNS7_ILi1EEESI_SI_EEESC_SE_Li256ELb1ELb1ELb0ELb0EEENS1_19SingleTileSchedulerILb1ELb0ELb1ELi128EEEEEEEEEvNT_6ParamsE,@"STO_CUDA_ENTRY STV_DEFAULT"
_ZN7cutlass13device_kernelIN5flash19enable_sm80_to_sm89INS1_16FlashAttnFwdSm80INS1_25CollectiveMainloopFwdSm80ILi8ELi1ELb0EN4cute5tupleIJNS5_1CILi128EEENS7_ILi32EEENS7_ILi256EEEEEELi256ENS_10bfloat16_tEfNS_4arch4Sm80ELb1ELb0ELb0ELb1ELb0ELb1ELb1ELb0EEENS1_21CollectiveEpilogueFwdINS6_IJS8_SA_S9_EEENS6_IJNS7_ILi1EEESI_SI_EEESC_SE_Li256ELb1ELb1ELb0ELb0EEENS1_19SingleTileSchedulerILb1ELb0ELb1ELi128EEEEEEEEEvNT_6ParamsE:
[----:B------:R-:W-:Y:S01]  /*0000*/  LDC R1, c[0x0][0x37c] ;  /* 0x0000df00ff017b82 */ /* 0x000fe20000000800 */
[----:B------:R-:W-:Y:S05]  /*0010*/  EXIT ;  /* 0x000000000000794d */ /* 0x000fea0003800000 */
.L_x_26:
        /* <DEDUP_REMOVED lines=14> */
.L_x_62:


//--------------------- .text._ZN7cutlass13device_kernelIN5flash19enable_sm80_to_sm89INS1_16FlashAttnFwdSm80INS1_25CollectiveMainloopFwdSm80ILi8ELi1ELb0EN4cute5tupleIJNS5_1CILi128EEENS7_ILi96EEENS7_ILi256EEEEEELi256ENS_10bfloat16_tEfNS_4arch4Sm80ELb0ELb0ELb0ELb0ELb0ELb0ELb1ELb0EEENS1_21CollectiveEpilogueFwdINS6_IJS8_SA_S9_EEENS6_IJNS7_ILi1EEESI_SI_EEESC_SE_Li256ELb0ELb1ELb0ELb0EEENS1_19SingleTileSchedulerILb0ELb0ELb1ELi128EEEEEEEEEvNT_6ParamsE --------------------------
	.section	.text._ZN7cutlass13device_kernelIN5flash19enable_sm80_to_sm89INS1_16FlashAttnFwdSm80INS1_25CollectiveMainloopFwdSm80ILi8ELi1ELb0EN4cute5tupleIJNS5_1CILi128EEENS7_ILi96EEENS7_ILi256EEEEEELi256ENS_10bfloat16_tEfNS_4arch4Sm80ELb0ELb0ELb0ELb0ELb0ELb0ELb1ELb0EEENS1_21CollectiveEpilogueFwdINS6_IJS8_SA_S9_EEENS6_IJNS7_ILi1EEESI_SI_EEESC_SE_Li256ELb0ELb1ELb0ELb0EEENS1_19SingleTileSchedulerILb0ELb0ELb1ELi128EEEEEEEEEvNT_6ParamsE,"ax",@progbits
	.align	128
.text._ZN7cutlass13device_kernelIN5flash19enable_sm80_to_sm89INS1_16FlashAttnFwdSm80INS1_25CollectiveMainloopFwdSm80ILi8ELi1ELb0EN4cute5tupleIJNS5_1CILi128EEENS7_ILi96EEENS7_ILi256EEEEEELi256ENS_10bfloat16_tEfNS_4arch4Sm80ELb0ELb0ELb0ELb0ELb0ELb0ELb1ELb0EEENS1_21CollectiveEpilogueFwdINS6_IJS8_SA_S9_EEENS6_IJNS7_ILi1EEESI_SI_EEESC_SE_Li256ELb0ELb1ELb0ELb0EEENS1_19SingleTileSchedulerILb0ELb0ELb1ELi128EEEEEEEEEvNT_6ParamsE:
        .type           _ZN7cutlass13device_kernelIN5flash19enable_sm80_to_sm89INS1_16FlashAttnFwdSm80INS1_25CollectiveMainloopFwdSm80ILi8ELi1ELb0EN4cute5tupleIJNS5_1CILi128EEENS7_ILi96EEENS7_ILi256EEEEEELi256ENS_10bfloat16_tEfNS_4arch4Sm80ELb0ELb0ELb0ELb0ELb0ELb0ELb1ELb0EEENS1_21CollectiveEpilogueFwdINS6_IJS8_SA_S9_EEENS6_IJNS7_ILi1EEESI_SI_EEESC_SE_Li256ELb0ELb1ELb0ELb0EEENS1_19SingleTileSchedulerILb0ELb0ELb1ELi128EEEEEEEEEvNT_6ParamsE,@function
        .size           _ZN7cutlass13device_kernelIN5flash19enable_sm80_to_sm89INS1_16FlashAttnFwdSm80INS1_25CollectiveMainloopFwdSm80ILi8ELi1ELb0EN4cute5tupleIJNS5_1CILi128EEENS7_ILi96EEENS7_ILi256EEEEEELi256ENS_10bfloat16_tEfNS_4arch4Sm80ELb0ELb0ELb0ELb0ELb0ELb0ELb1ELb0EEENS1_21CollectiveEpilogueFwdINS6_IJS8_SA_S9_EEENS6_IJNS7_ILi1EEESI_SI_EEESC_SE_Li256ELb0ELb1ELb0ELb0EEENS1_19SingleTileSchedulerILb0ELb0ELb1ELi128EEEEEEEEEvNT_6ParamsE,(.L_x_63 - _ZN7cutlass13device_kernelIN5flash19enable_sm80_to_sm89INS1_16FlashAttnFwdSm80INS1_25CollectiveMainloopFwdSm80ILi8ELi1ELb0EN4cute5tupleIJNS5_1CILi128EEENS7_ILi96EEENS7_ILi256EEEEEELi256ENS_10bfloat16_tEfNS_4arch4Sm80ELb0ELb0ELb0ELb0ELb0ELb0ELb1ELb0EEENS1_21CollectiveEpilogueFwdINS6_IJS8_SA_S9_EEENS6_IJNS7_ILi1EEESI_SI_EEESC_SE_Li256ELb0ELb1ELb0ELb0EEENS1_19SingleTileSchedulerILb0ELb0ELb1ELi128EEEEEEEEEvNT_6ParamsE)
        .other          _ZN7cutlass13device_kernelIN5flash19enable_sm80_to_sm89INS1_16FlashAttnFwdSm80INS1_25CollectiveMainloopFwdSm80ILi8ELi1ELb0EN4cute5tupleIJNS5_1CILi128EEENS7_ILi96EEENS7_ILi256EEEEEELi256ENS_10bfloat16_tEfNS_4arch4Sm80ELb0ELb0ELb0ELb0ELb0ELb0ELb1ELb0EEENS1_21CollectiveEpilogueFwdINS6_IJS8_SA_S9_EEENS6_IJNS7_ILi1EEESI_SI_EEESC_SE_Li256ELb0ELb1ELb0ELb0EEENS1_19SingleTileSchedulerILb0ELb0ELb1ELi128EEEEEEEEEvNT_6ParamsE,@"STO_CUDA_ENTRY STV_DEFAULT"
_ZN7cutlass13device_kernelIN5flash19enable_sm80_to_sm89INS1_16FlashAttnFwdSm80INS1_25CollectiveMainloopFwdSm80ILi8ELi1ELb0EN4cute5tupleIJNS5_1CILi128EEENS7_ILi96EEENS7_ILi256EEEEEELi256ENS_10bfloat16_tEfNS_4arch4Sm80ELb0ELb0ELb0ELb0ELb0ELb0ELb1ELb0EEENS1_21CollectiveEpilogueFwdINS6_IJS8_SA_S9_EEENS6_IJNS7_ILi1EEESI_SI_EEESC_SE_Li256ELb0ELb1ELb0ELb0EEENS1_19SingleTileSchedulerILb0ELb0ELb1ELi128EEEEEEEEEvNT_6ParamsE:
[----:B------:R-:W-:Y:S01]  /*0000*/  LDC R1, c[0x0][0x37c] ;  /* 0x0000df00ff017b82 */ /* 0x000fe20000000800 */
[----:B------:R-:W-:Y:S05]  /*0010*/  EXIT ;  /* 0x000000000000794d */ /* 0x000fea0003800000 */
.L_x_27:
        /* <DEDUP_REMOVED lines=14> */
.L_x_63:


//--------------------- .text._ZN7cutlass13device_kernelIN5flash19enable_sm80_to_sm89INS1_16FlashAttnFwdSm80INS1_25CollectiveMainloopFwdSm80ILi8ELi1ELb0EN4cute5tupleIJNS5_1CILi128EEENS7_ILi96EEENS7_ILi256EEEEEELi256ENS_10bfloat16_tEfNS_4arch4Sm80ELb0ELb0ELb0ELb1ELb0ELb0ELb1ELb0EEENS1_21CollectiveEpilogueFwdINS6_IJS8_SA_S9_EEENS6_IJNS7_ILi1EEESI_SI_EEESC_SE_Li256ELb1ELb1ELb0ELb0EEENS1_19SingleTileSchedulerILb1ELb0ELb1ELi128EEEEEEEEEvNT_6ParamsE --------------------------
	.section	.text._ZN7cutlass13device_kernelIN5flash19enable_sm80_to_sm89INS1_16FlashAttnFwdSm80INS1_25CollectiveMainloopFwdSm80ILi8ELi1ELb0EN4cute5tupleIJNS5_1CILi128EEENS7_ILi96EEENS7_ILi256EEEEEELi256ENS_10bfloat16_tEfNS_4arch4Sm80ELb0ELb0ELb0ELb1ELb0ELb0ELb1ELb0EEENS1_21CollectiveEpilogueFwdINS6_IJS8_SA_S9_EEENS6_IJNS7_ILi1EEESI_SI_EEESC_SE_Li256ELb1ELb1ELb0ELb0EEENS1_19SingleTileSchedulerILb1ELb0ELb1ELi128EEEEEEEEEvNT_6ParamsE,"ax",@progbits
	.align	128
.text._ZN7cutlass13device_kernelIN5flash19enable_sm80_to_sm89INS1_16FlashAttnFwdSm80INS1_25CollectiveMainloopFwdSm80ILi8ELi1ELb0EN4cute5tupleIJNS5_1CILi128EEENS7_ILi96EEENS7_ILi256EEEEEELi256ENS_10bfloat16_tEfNS_4arch4Sm80ELb0ELb0ELb0ELb1ELb0ELb0ELb1ELb0EEENS1_21CollectiveEpilogueFwdINS6_IJS8_SA_S9_EEENS6_IJNS7_ILi1EEESI_SI_EEESC_SE_Li256ELb1ELb1ELb0ELb0EEENS1_19SingleTileSchedulerILb1ELb0ELb1ELi128EEEEEEEEEvNT_6ParamsE:
        .type           _ZN7cutlass13device_kernelIN5flash19enable_sm80_to_sm89INS1_16FlashAttnFwdSm80INS1_25CollectiveMainloopFwdSm80ILi8ELi1ELb0EN4cute5tupleIJNS5_1CILi128EEENS7_ILi96EEENS7_ILi256EEEEEELi256ENS_10bfloat16_tEfNS_4arch4Sm80ELb0ELb0ELb0ELb1ELb0ELb0ELb1ELb0EEENS1_21CollectiveEpilogueFwdINS6_IJS8_SA_S9_EEENS6_IJNS7_ILi1EEESI_SI_EEESC_SE_Li256ELb1ELb1ELb0ELb0EEENS1_19SingleTileSchedulerILb1ELb0ELb1ELi128EEEEEEEEEvNT_6ParamsE,@function
        .size           _ZN7cutlass13device_kernelIN5flash19enable_sm80_to_sm89INS1_16FlashAttnFwdSm80INS1_25CollectiveMainloopFwdSm80ILi8ELi1ELb0EN4cute5tupleIJNS5_1CILi128EEENS7_ILi96EEENS7_ILi256EEEEEELi256ENS_10bfloat16_tEfNS_4arch4Sm80ELb0ELb0ELb0ELb1ELb0ELb0ELb1ELb0EEENS1_21CollectiveEpilogueFwdINS6_IJS8_SA_S9_EEENS6_IJNS7_ILi1EEESI_SI_EEESC_SE_Li256ELb1ELb1ELb0ELb0EEENS1_19SingleTileSchedulerILb1ELb0ELb1ELi128EEEEEEEEEvNT_6ParamsE,(.L_x_64 - _ZN7cutlass13device_kernelIN5flash19enable_sm80_to_sm89INS1_16FlashAttnFwdSm80INS1_25CollectiveMainloopFwdSm80ILi8ELi1ELb0EN4cute5tupleIJNS5_1CILi128EEENS7_ILi96EEENS7_ILi256EEEEEELi256ENS_10bfloat16_tEfNS_4arch4Sm80ELb0ELb0ELb0ELb1ELb0ELb0ELb1ELb0EEENS1_21CollectiveEpilogueFwdINS6_IJS8_SA_S9_EEENS6_IJNS7_ILi1EEESI_SI_EEESC_SE_Li256ELb1ELb1ELb0ELb0EEENS1_19SingleTileSchedulerILb1ELb0ELb1ELi128EEEEEEEEEvNT_6ParamsE)
        .other          _ZN7cutlass13device_kernelIN5flash19enable_sm80_to_sm89INS1_16FlashAttnFwdSm80INS1_25CollectiveMainloopFwdSm80ILi8ELi1ELb0EN4cute5tupleIJNS5_1CILi128EEENS7_ILi96EEENS7_ILi256EEEEEELi256ENS_10bfloat16_tEfNS_4arch4Sm80ELb0ELb0ELb0ELb1ELb0ELb0ELb1ELb0EEENS1_21CollectiveEpilogueFwdINS6_IJS8_SA_S9_EEENS6_IJNS7_ILi1EEESI_SI_EEESC_SE_Li256ELb1ELb1ELb0ELb0EEENS1_19SingleTileSchedulerILb1ELb0ELb1ELi128EEEEEEEEEvNT_6ParamsE,@"STO_CUDA_ENTRY STV_DEFAULT"
_ZN7cutlass13device_kernelIN5flash19enable_sm80_to_sm89INS1_16FlashAttnFwdSm80INS1_25CollectiveMainloopFwdSm80ILi8ELi1ELb0EN4cute5tupleIJNS5_1CILi128EEENS7_ILi96EEENS7_ILi256EEEEEELi256ENS_10bfloat16_tEfNS_4arch4Sm80ELb0ELb0ELb0ELb1ELb0ELb0ELb1ELb0EEENS1_21CollectiveEpilogueFwdINS6_IJS8_SA_S9_EEENS6_IJNS7_ILi1EEESI_SI_EEESC_SE_Li256ELb1ELb1ELb0ELb0EEENS1_19SingleTileSchedulerILb1ELb0ELb1ELi128EEEEEEEEEvNT_6ParamsE:
[----:B------:R-:W-:Y:S01]  /*0000*/  LDC R1, c[0x0][0x37c] ;  /* 0x0000df00ff017b82 */ /* 0x000fe20000000800 */
[----:B------:R-:W-:Y:S05]  /*0010*/  EXIT ;  /* 0x000000000000794d */ /* 0x000fea0003800000 */
.L_x_28:
        /* <DEDUP_REMOVED lines=14> */
.L_x_64:


//--------------------- .text._ZN7cutlass13device_kernelIN5flash19enable_sm80_to_sm89INS1_16FlashAttnFwdSm80INS1_25CollectiveMainloopFwdSm80ILi8ELi1ELb0EN4cute5tupleIJNS5_1CILi128EEENS7_ILi48EEENS7_ILi256EEEEEELi256ENS_10bfloat16_tEfNS_4arch4Sm80ELb0ELb0ELb0ELb1ELb0ELb1ELb1ELb0EEENS1_21CollectiveEpilogueFwdINS6_IJS8_SA_S9_EEENS6_IJNS7_ILi1EEESI_SI_EEESC_SE_Li256ELb1ELb1ELb0ELb0EEENS1_19SingleTileSchedulerILb1ELb0ELb1ELi128EEEEEEEEEvNT_6ParamsE --------------------------
	.section	.text._ZN7cutlass13device_kernelIN5flash19enable_sm80_to_sm89INS1_16FlashAttnFwdSm80INS1_25CollectiveMainloopFwdSm80ILi8ELi1ELb0EN4cute5tupleIJNS5_1CILi128EEENS7_ILi48EEENS7_ILi256EEEEEELi256ENS_10bfloat16_tEfNS_4arch4Sm80ELb0ELb0ELb0ELb1ELb0ELb1ELb1ELb0EEENS1_21CollectiveEpilogueFwdINS6_IJS8_SA_S9_EEENS6_IJNS7_ILi1EEESI_SI_EEESC_SE_Li256ELb1ELb1ELb0ELb0EEENS1_19SingleTileSchedulerILb1ELb0ELb1ELi128EEEEEEEEEvNT_6ParamsE,"ax",@progbits
	.align	128
.text._ZN7cutlass13device_kernelIN5flash19enable_sm80_to_sm89INS1_16FlashAttnFwdSm80INS1_25CollectiveMainloopFwdSm80ILi8ELi1ELb0EN4cute5tupleIJNS5_1CILi128EEENS7_ILi48EEENS7_ILi256EEEEEELi256ENS_10bfloat16_tEfNS_4arch4Sm80ELb0ELb0ELb0ELb1ELb0ELb1ELb1ELb0EEENS1_21CollectiveEpilogueFwdINS6_IJS8_SA_S9_EEENS6_IJNS7_ILi1EEESI_SI_EEESC_SE_Li256ELb1ELb1ELb0ELb0EEENS1_19SingleTileSchedulerILb1ELb0ELb1ELi128EEEEEEEEEvNT_6ParamsE:
        .type           _ZN7cutlass13device_kernelIN5flash19enable_sm80_to_sm89INS1_16FlashAttnFwdSm80INS1_25CollectiveMainloopFwdSm80ILi8ELi1ELb0EN4cute5tupleIJNS5_1CILi128EEENS7_ILi48EEENS7_ILi256EEEEEELi256ENS_10bfloat16_tEfNS_4arch4Sm80ELb0ELb0ELb0ELb1ELb0ELb1ELb1ELb0EEENS1_21CollectiveEpilogueFwdINS6_IJS8_SA_S9_EEENS6_IJNS7_ILi1EEESI_SI_EEESC_SE_Li256ELb1ELb1ELb0ELb0EEENS1_19SingleTileSchedulerILb1ELb0ELb1ELi128EEEEEEEEEvNT_6ParamsE,@function
        .size           _ZN7cutlass13device_kernelIN5flash19enable_sm80_to_sm89INS1_16FlashAttnFwdSm80INS1_25CollectiveMainloopFwdSm80ILi8ELi1ELb0EN4cute5tupleIJNS5_1CILi128EEENS7_ILi48EEENS7_ILi256EEEEEELi256ENS_10bfloat16_tEfNS_4arch4Sm80ELb0ELb0ELb0ELb1ELb0ELb1ELb1ELb0EEENS1_21CollectiveEpilogueFwdINS6_IJS8_SA_S9_EEENS6_IJNS7_ILi1EEESI_SI_EEESC_SE_Li256ELb1ELb1ELb0ELb0EEENS1_19SingleTileSchedulerILb1ELb0ELb1ELi128EEEEEEEEEvNT_6ParamsE,(.L_x_65 - _ZN7cutlass13device_kernelIN5flash19enable_sm80_to_sm89INS1_16FlashAttnFwdSm80INS1_25CollectiveMainloopFwdSm80ILi8ELi1ELb0EN4cute5tupleIJNS5_1CILi128EEENS7_ILi48EEENS7_ILi256EEEEEELi256ENS_10bfloat16_tEfNS_4arch4Sm80ELb0ELb0ELb0ELb1ELb0ELb1ELb1ELb0EEENS1_21CollectiveEpilogueFwdINS6_IJS8_SA_S9_EEENS6_IJNS7_ILi1EEESI_SI_EEESC_SE_Li256ELb1ELb1ELb0ELb0EEENS1_19SingleTileSchedulerILb1ELb0ELb1ELi128EEEEEEEEEvNT_6ParamsE)
        .other          _ZN7cutlass13device_kernelIN5flash19enable_sm80_to_sm89INS1_16FlashAttnFwdSm80INS1_25CollectiveMainloopFwdSm80ILi8ELi1ELb0EN4cute5tupleIJNS5_1CILi128EEENS7_ILi48EEENS7_ILi256EEEEEELi256ENS_10bfloat16_tEfNS_4arch4Sm80ELb0ELb0ELb0ELb1ELb0ELb1ELb1ELb0EEENS1_21CollectiveEpilogueFwdINS6_IJS8_SA_S9_EEENS6_IJNS7_ILi1EEESI_SI_EEESC_SE_Li256ELb1ELb1ELb0ELb0EEENS1_19SingleTileSchedulerILb1ELb0ELb1ELi128EEEEEEEEEvNT_6ParamsE,@"STO_CUDA_ENTRY STV_DEFAULT"
_ZN7cutlass13device_kernelIN5flash19enable_sm80_to_sm89INS1_16FlashAttnFwdSm80INS1_25CollectiveMainloopFwdSm80ILi8ELi1ELb0EN4cute5tupleIJNS5_1CILi128EEENS7_ILi48EEENS7_ILi256EEEEEELi256ENS_10bfloat16_tEfNS_4arch4Sm80ELb0ELb0ELb0ELb1ELb0ELb1ELb1ELb0EEENS1_21CollectiveEpilogueFwdINS6_IJS8_SA_S9_EEENS6_IJNS7_ILi1EEESI_SI_EEESC_SE_Li256ELb1ELb1ELb0ELb0EEENS1_19SingleTileSchedulerILb1ELb0ELb1ELi128EEEEEEEEEvNT_6ParamsE:
[----:B------:R-:W-:Y:S01]  /*0000*/  LDC R1, c[0x0][0x37c] ;  /* 0x0000df00ff017b82 */ /* 0x000fe20000000800 */
[----:B------:R-:W-:Y:S05]  /*0010*/  EXIT ;  /* 0x000000000000794d */ /* 0x000fea0003800000 */
.L_x_29:
        /* <DEDUP_REMOVED lines=14> */
.L_x_65:


//--------------------- .text._ZN7cutlass13device_kernelIN5flash19enable_sm80_to_sm89INS1_16FlashAttnFwdSm80INS1_25CollectiveMainloopFwdSm80ILi8ELi1ELb0EN4cute5tupleIJNS5_1CILi128EEENS7_ILi64EEENS7_ILi256EEEEEELi256ENS_10bfloat16_tEfNS_4arch4Sm80ELb0ELb1ELb0ELb0ELb0ELb0ELb1ELb0EEENS1_21CollectiveEpilogueFwdINS6_IJS8_SA_S9_EEENS6_IJNS7_ILi1EEESI_SI_EEESC_SE_Li256ELb0ELb1ELb0ELb0EEENS1_19SingleTileSchedulerILb0ELb0ELb1ELi128EEEEEEEEEvNT_6ParamsE --------------------------
	.section	.text._ZN7cutlass13device_kernelIN5flash19enable_sm80_to_sm89INS1_16FlashAttnFwdSm80INS1_25CollectiveMainloopFwdSm80ILi8ELi1ELb0EN4cute5tupleIJNS5_1CILi128EEENS7_ILi64EEENS7_ILi256EEEEEELi256ENS_10bfloat16_tEfNS_4arch4Sm80ELb0ELb1ELb0ELb0ELb0ELb0ELb1ELb0EEENS1_21CollectiveEpilogueFwdINS6_IJS8_SA_S9_EEENS6_IJNS7_ILi1EEESI_SI_EEESC_SE_Li256ELb0ELb1ELb0ELb0EEENS1_19SingleTileSchedulerILb0ELb0ELb1ELi128EEEEEEEEEvNT_6ParamsE,"ax",@progbits
	.align	128
.text._ZN7cutlass13device_kernelIN5flash19enable_sm80_to_sm89INS1_16FlashAttnFwdSm80INS1_25CollectiveMainloopFwdSm80ILi8ELi1ELb0EN4cute5tupleIJNS5_1CILi128EEENS7_ILi64EEENS7_ILi256EEEEEELi256ENS_10bfloat16_tEfNS_4arch4Sm80ELb0ELb1ELb0ELb0ELb0ELb0ELb1ELb0EEENS1_21CollectiveEpilogueFwdINS6_IJS8_SA_S9_EEENS6_IJNS7_ILi1EEESI_SI_EEESC_SE_Li256ELb0ELb1ELb0ELb0EEENS1_19SingleTileSchedulerILb0ELb0ELb1ELi128EEEEEEEEEvNT_6ParamsE:
        .type           _ZN7cutlass13device_kernelIN5flash19enable_sm80_to_sm89INS1_16FlashAttnFwdSm80INS1_25CollectiveMainloopFwdSm80ILi8ELi1ELb0EN4cute5tupleIJNS5_1CILi128EEENS7_ILi64EEENS7_ILi256EEEEEELi256ENS_10bfloat16_tEfNS_4arch4Sm80ELb0ELb1ELb0ELb0ELb0ELb0ELb1ELb0EEENS1_21CollectiveEpilogueFwdINS6_IJS8_SA_S9_EEENS6_IJNS7_ILi1EEESI_SI_EEESC_SE_Li256ELb0ELb1ELb0ELb0EEENS1_19SingleTileSchedulerILb0ELb0ELb1ELi128EEEEEEEEEvNT_6ParamsE,@function
        .size           _ZN7cutlass13device_kernelIN5flash19enable_sm80_to_sm89INS1_16FlashAttnFwdSm80INS1_25CollectiveMainloopFwdSm80ILi8ELi1ELb0EN4cute5tupleIJNS5_1CILi128EEENS7_ILi64EEENS7_ILi256EEEEEELi256ENS_10bfloat16_tEfNS_4arch4Sm80ELb0ELb1ELb0ELb0ELb0ELb0ELb1ELb0EEENS1_21CollectiveEpilogueFwdINS6_IJS8_SA_S9_EEENS6_IJNS7_ILi1EEESI_SI_EEESC_SE_Li256ELb0ELb1ELb0ELb0EEENS1_19SingleTileSchedulerILb0ELb0ELb1ELi128EEEEEEEEEvNT_6ParamsE,(.L_x_66 - _ZN7cutlass13device_kernelIN5flash19enable_sm80_to_sm89INS1_16FlashAttnFwdSm80INS1_25CollectiveMainloopFwdSm80ILi8ELi1ELb0EN4cute5tupleIJNS5_1CILi128EEENS7_ILi64EEENS7_ILi256EEEEEELi256ENS_10bfloat16_tEfNS_4arch4Sm80ELb0ELb1ELb0ELb0ELb0ELb0ELb1ELb0EEENS1_21CollectiveEpilogueFwdINS6_IJS8_SA_S9_EEENS6_IJNS7_ILi1EEESI_SI_EEESC_SE_Li256ELb0ELb1ELb0ELb0EEENS1_19SingleTileSchedulerILb0ELb0ELb1ELi128EEEEEEEEEvNT_6ParamsE)
        .other          _ZN7cutlass13device_kernelIN5flash19enable_sm80_to_sm89INS1_16FlashAttnFwdSm80INS1_25CollectiveMainloopFwdSm80ILi8ELi1ELb0EN4cute5tupleIJNS5_1CILi128EEENS7_ILi64EEENS7_ILi256EEEEEELi256ENS_10bfloat16_tEfNS_4arch4Sm80ELb0ELb1ELb0ELb0ELb0ELb0ELb1ELb0EEENS1_21CollectiveEpilogueFwdINS6_IJS8_SA_S9_EEENS6_IJNS7_ILi1EEESI_SI_EEESC_SE_Li256ELb0ELb1ELb0ELb0EEENS1_19SingleTileSchedulerILb0ELb0ELb1ELi128EEEEEEEEEvNT_6ParamsE,@"STO_CUDA_ENTRY STV_DEFAULT"
_ZN7cutlass13device_kernelIN5flash19enable_sm80_to_sm89INS1_16FlashAttnFwdSm80INS1_25CollectiveMainloopFwdSm80ILi8ELi1ELb0EN4cute5tupleIJNS5_1CILi128EEENS7_ILi64EEENS7_ILi256EEEEEELi256ENS_10bfloat16_tEfNS_4arch4Sm80ELb0ELb1ELb0ELb0ELb0ELb0ELb1ELb0EEENS1_21CollectiveEpilogueFwdINS6_IJS8_SA_S9_EEENS6_IJNS7_ILi1EEESI_SI_EEESC_SE_Li256ELb0ELb1ELb0ELb0EEENS1_19SingleTileSchedulerILb0ELb0ELb1ELi128EEEEEEEEEvNT_6ParamsE:
[----:B------:R-:W-:Y:S01]  /*0000*/  LDC R1, c[0x0][0x37c] ;  /* 0x0000df00ff017b82 */ /* 0x000fe20000000800 */
[----:B------:R-:W-:Y:S05]  /*0010*/  EXIT ;  /* 0x000000000000794d */ /* 0x000fea0003800000 */
.L_x_30:
        /* <DEDUP_REMOVED lines=14> */
.L_x_66:


//--------------------- .text._ZN7cutlass13device_kernelIN5flash19enable_sm80_to_sm89INS1_16FlashAttnFwdSm80INS1_25CollectiveMainloopFwdSm80ILi8ELi1ELb0EN4cute5tupleIJNS5_1CILi128EEENS7_ILi64EEENS7_ILi256EEEEEELi256ENS_10bfloat16_tEfNS_4arch4Sm80ELb0ELb1ELb0ELb1ELb0ELb0ELb1ELb0EEENS1_21CollectiveEpilogueFwdINS6_IJS8_SA_S9_EEENS6_IJNS7_ILi1EEESI_SI_EEESC_SE_Li256ELb1ELb1ELb0ELb0EEENS1_19SingleTileSchedulerILb1ELb0ELb1ELi128EEEEEEEEEvNT_6ParamsE --------------------------
	.section	.text._ZN7cutlass13device_kernelIN5flash19enable_sm80_to_sm89INS1_16FlashAttnFwdSm80INS1_25CollectiveMainloopFwdSm80ILi8ELi1ELb0EN4cute5tupleIJNS5_1CILi128EEENS7_ILi64EEENS7_ILi256EEEEEELi256ENS_10bfloat16_tEfNS_4arch4Sm80ELb0ELb1ELb0ELb1ELb0ELb0ELb1ELb0EEENS1_21CollectiveEpilogueFwdINS6_IJS8_SA_S9_EEENS6_IJNS7_ILi1EEESI_SI_EEESC_SE_Li256ELb1ELb1ELb0ELb0EEENS1_19SingleTileSchedulerILb1ELb0ELb1ELi128EEEEEEEEEvNT_6ParamsE,"ax",@progbits
	.align	128
.text._ZN7cutlass13device_kernelIN5flash19enable_sm80_to_sm89INS1_16FlashAttnFwdSm80INS1_25CollectiveMainloopFwdSm80ILi8ELi1ELb0EN4cute5tupleIJNS5_1CILi128EEENS7_ILi64EEENS7_ILi256EEEEEELi256ENS_10bfloat16_tEfNS_4arch4Sm80ELb0ELb1ELb0ELb1ELb0ELb0ELb1ELb0EEENS1_21CollectiveEpilogueFwdINS6_IJS8_SA_S9_EEENS6_IJNS7_ILi1EEESI_SI_EEESC_SE_Li256ELb1ELb1ELb0ELb0EEENS1_19SingleTileSchedulerILb1ELb0ELb1ELi128EEEEEEEEEvNT_6ParamsE:
        .type           _ZN7cutlass13device_kernelIN5flash19enable_sm80_to_sm89INS1_16FlashAttnFwdSm80INS1_25CollectiveMainloopFwdSm80ILi8ELi1ELb0EN4cute5tupleIJNS5_1CILi128EEENS7_ILi64EEENS7_ILi256EEEEEELi256ENS_10bfloat16_tEfNS_4arch4Sm80ELb0ELb1ELb0ELb1ELb0ELb0ELb1ELb0EEENS1_21CollectiveEpilogueFwdINS6_IJS8_SA_S9_EEENS6_IJNS7_ILi1EEESI_SI_EEESC_SE_Li256ELb1ELb1ELb0ELb0EEENS1_19SingleTileSchedulerILb1ELb0ELb1ELi128EEEEEEEEEvNT_6ParamsE,@function
        .size           _ZN7cutlass13device_kernelIN5flash19enable_sm80_to_sm89INS1_16FlashAttnFwdSm80INS1_25CollectiveMainloopFwdSm80ILi8ELi1ELb0EN4cute5tupleIJNS5_1CILi128EEENS7_ILi64EEENS7_ILi256EEEEEELi256ENS_10bfloat16_tEfNS_4arch4Sm80ELb0ELb1ELb0ELb1ELb0ELb0ELb1ELb0EEENS1_21CollectiveEpilogueFwdINS6_IJS8_SA_S9_EEENS6_IJNS7_ILi1EEESI_SI_EEESC_SE_Li256ELb1ELb1ELb0ELb0EEENS1_19SingleTileSchedulerILb1ELb0ELb1ELi128EEEEEEEEEvNT_6ParamsE,(.L_x_67 - _ZN7cutlass13device_kernelIN5flash19enable_sm80_to_sm89INS1_16FlashAttnFwdSm80INS1_25CollectiveMainloopFwdSm80ILi8ELi1ELb0EN4cute5tupleIJNS5_1CILi128EEENS7_ILi64EEENS7_ILi256EEEEEELi256ENS_10bfloat16_tEfNS_4arch4Sm80ELb0ELb1ELb0ELb1ELb0ELb0ELb1ELb0EEENS1_21CollectiveEpilogueFwdINS6_IJS8_SA_S9_EEENS6_IJNS7_ILi1EEESI_SI_EEESC_SE_Li256ELb1ELb1ELb0ELb0EEENS1_19SingleTileSchedulerILb1ELb0ELb1ELi128EEEEEEEEEvNT_6ParamsE)
        .other          _ZN7cutlass13device_kernelIN5flash19enable_sm80_to_sm89INS1_16FlashAttnFwdSm80INS1_25CollectiveMainloopFwdSm80ILi8ELi1ELb0EN4cute5tupleIJNS5_1CILi128EEENS7_ILi64EEENS7_ILi256EEEEEELi256ENS_10bfloat16_tEfNS_4arch4Sm80ELb0ELb1ELb0ELb1ELb0ELb0ELb1ELb0EEENS1_21CollectiveEpilogueFwdINS6_IJS8_SA_S9_EEENS6_IJNS7_ILi1EEESI_SI_EEESC_SE_Li256ELb1ELb1ELb0ELb0EEENS1_19SingleTileSchedulerILb1ELb0ELb1ELi128EEEEEEEEEvNT_6ParamsE,@"STO_CUDA_ENTRY STV_DEFAULT"
_ZN7cutlass13device_kernelIN5flash19enable_sm80_to_sm89INS1_16FlashAttnFwdSm80INS1_25CollectiveMainloopFwdSm80ILi8ELi1ELb0EN4cute5tupleIJNS5_1CILi128EEENS7_ILi64EEENS7_ILi256EEEEEELi256ENS_10bfloat16_tEfNS_4arch4Sm80ELb0ELb1ELb0ELb1ELb0ELb0ELb1ELb0EEENS1_21CollectiveEpilogueFwdINS6_IJS8_SA_S9_EEENS6_IJNS7_ILi1EEESI_SI_EEESC_SE_Li256ELb1ELb1ELb0ELb0EEENS1_19SingleTileSchedulerILb1ELb0ELb1ELi128EEEEEEEEEvNT_6ParamsE:
[----:B------:R-:W-:Y:S01]  /*0000*/  LDC R1, c[0x0][0x37c] ;  /* 0x0000df00ff017b82 */ /* 0x000fe20000000800 */
[----:B------:R-:W-:Y:S05]  /*0010*/  EXIT ;  /* 0x000000000000794d */ /* 0x000fea0003800000 */
.L_x_31:
        /* <DEDUP_REMOVED lines=14> */
.L_x_67:


//--------------------- .text._ZN7cutlass13device_kernelIN5flash19enable_sm80_to_sm89INS1_16FlashAttnFwdSm80INS1_25CollectiveMainloopFwdSm80ILi8ELi1ELb0EN4cute5tupleIJNS5_1CILi128EEENS7_ILi48EEENS7_ILi256EEEEEELi256ENS_10bfloat16_tEfNS_4arch4Sm80ELb0ELb1ELb0ELb1ELb0ELb1ELb1ELb0EEENS1_21CollectiveEpilogueFwdINS6_IJS8_SA_S9_EEENS6_IJNS7_ILi1EEESI_SI_EEESC_SE_Li256ELb1ELb1ELb0ELb0EEENS1_19SingleTileSchedulerILb1ELb0ELb1ELi128EEEEEEEEEvNT_6ParamsE --------------------------
	.section	.text._ZN7cutlass13device_kernelIN5flash19enable_sm80_to_sm89INS1_16FlashAttnFwdSm80INS1_25CollectiveMainloopFwdSm80ILi8ELi1ELb0EN4cute5tupleIJNS5_1CILi128EEENS7_ILi48EEENS7_ILi256EEEEEELi256ENS_10bfloat16_tEfNS_4arch4Sm80ELb0ELb1ELb0ELb1ELb0ELb1ELb1ELb0EEENS1_21CollectiveEpilogueFwdINS6_IJS8_SA_S9_EEENS6_IJNS7_ILi1EEESI_SI_EEESC_SE_Li256ELb1ELb1ELb0ELb0EEENS1_19SingleTileSchedulerILb1ELb0ELb1ELi128EEEEEEEEEvNT_6ParamsE,"ax",@progbits
	.align	128
.text._ZN7cutlass13device_kernelIN5flash19enable_sm80_to_sm89INS1_16FlashAttnFwdSm80INS1_25CollectiveMainloopFwdSm80ILi8ELi1ELb0EN4cute5tupleIJNS5_1CILi128EEENS7_ILi48EEENS7_ILi256EEEEEELi256ENS_10bfloat16_tEfNS_4arch4Sm80ELb0ELb1ELb0ELb1ELb0ELb1ELb1ELb0EEENS1_21CollectiveEpilogueFwdINS6_IJS8_SA_S9_EEENS6_IJNS7_ILi1EEESI_SI_EEESC_SE_Li256ELb1ELb1ELb0ELb0EEENS1_19SingleTileSchedulerILb1ELb0ELb1ELi128EEEEEEEEEvNT_6ParamsE:
        .type           _ZN7cutlass13device_kernelIN5flash19enable_sm80_to_sm89INS1_16FlashAttnFwdSm80INS1_25CollectiveMainloopFwdSm80ILi8ELi1ELb0EN4cute5tupleIJNS5_1CILi128EEENS7_ILi48EEENS7_ILi256EEEEEELi256ENS_10bfloat16_tEfNS_4arch4Sm80ELb0ELb1ELb0ELb1ELb0ELb1ELb1ELb0EEENS1_21CollectiveEpilogueFwdINS6_IJS8_SA_S9_EEENS6_IJNS7_ILi1EEESI_SI_EEESC_SE_Li256ELb1ELb1ELb0ELb0EEENS1_19SingleTileSchedulerILb1ELb0ELb1ELi128EEEEEEEEEvNT_6ParamsE,@function
        .size           _ZN7cutlass13device_kernelIN5flash19enable_sm80_to_sm89INS1_16FlashAttnFwdSm80INS1_25CollectiveMainloopFwdSm80ILi8ELi1ELb0EN4cute5tupleIJNS5_1CILi128EEENS7_ILi48EEENS7_ILi256EEEEEELi256ENS_10bfloat16_tEfNS_4arch4Sm80ELb0ELb1ELb0ELb1ELb0ELb1ELb1ELb0EEENS1_21CollectiveEpilogueFwdINS6_IJS8_SA_S9_EEENS6_IJNS7_ILi1EEESI_SI_EEESC_SE_Li256ELb1ELb1ELb0ELb0EEENS1_19SingleTileSchedulerILb1ELb0ELb1ELi128EEEEEEEEEvNT_6ParamsE,(.L_x_68 - _ZN7cutlass13device_kernelIN5flash19enable_sm80_to_sm89INS1_16FlashAttnFwdSm80INS1_25CollectiveMainloopFwdSm80ILi8ELi1ELb0EN4cute5tupleIJNS5_1CILi128EEENS7_ILi48EEENS7_ILi256EEEEEELi256ENS_10bfloat16_tEfNS_4arch4Sm80ELb0ELb1ELb0ELb1ELb0ELb1ELb1ELb0EEENS1_21CollectiveEpilogueFwdINS6_IJS8_SA_S9_EEENS6_IJNS7_ILi1EEESI_SI_EEESC_SE_Li256ELb1ELb1ELb0ELb0EEENS1_19SingleTileSchedulerILb1ELb0ELb1ELi128EEEEEEEEEvNT_6ParamsE)
        .other          _ZN7cutlass13device_kernelIN5flash19enable_sm80_to_sm89INS1_16FlashAttnFwdSm80INS1_25CollectiveMainloopFwdSm80ILi8ELi1ELb0EN4cute5tupleIJNS5_1CILi128EEENS7_ILi48EEENS7_ILi256EEEEEELi256ENS_10bfloat16_tEfNS_4arch4Sm80ELb0ELb1ELb0ELb1ELb0ELb1ELb1ELb0EEENS1_21CollectiveEpilogueFwdINS6_IJS8_SA_S9_EEENS6_IJNS7_ILi1EEESI_SI_EEESC_SE_Li256ELb1ELb1ELb0ELb0EEENS1_19SingleTileSchedulerILb1ELb0ELb1ELi128EEEEEEEEEvNT_6ParamsE,@"STO_CUDA_ENTRY STV_DEFAULT"
_ZN7cutlass13device_kernelIN5flash19enable_sm80_to_sm89INS1_16FlashAttnFwdSm80INS1_25CollectiveMainloopFwdSm80ILi8ELi1ELb0EN4cute5tupleIJNS5_1CILi128EEENS7_ILi48EEENS7_ILi256EEEEEELi256ENS_10bfloat16_tEfNS_4arch4Sm80ELb0ELb1ELb0ELb1ELb0ELb1ELb1ELb0EEENS1_21CollectiveEpilogueFwdINS6_IJS8_SA_S9_EEENS6_IJNS7_ILi1EEESI_SI_EEESC_SE_Li256ELb1ELb1ELb0ELb0EEENS1_19SingleTileSchedulerILb1ELb0ELb1ELi128EEEEEEEEEvNT_6ParamsE:
[----:B------:R-:W-:Y:S01]  /*0000*/  LDC R1, c[0x0][0x37c] ;  /* 0x0000df00ff017b82 */ /* 0x000fe20000000800 */
[----:B------:R-:W-:Y:S05]  /*0010*/  EXIT ;  /* 0x000000000000794d */ /* 0x000fea0003800000 */
.L_x_32:
        /* <DEDUP_REMOVED lines=14> */
.L_x_68:


//--------------------- .text._ZN7cutlass13device_kernelIN5flash19enable_sm80_to_sm89INS1_16FlashAttnFwdSm80INS1_25CollectiveMainloopFwdSm80ILi8ELi1ELb0EN4cute5tupleIJNS5_1CILi128EEENS7_ILi96EEENS7_ILi256EEEEEELi256ENS_10bfloat16_tEfNS_4arch4Sm80ELb1ELb0ELb0ELb0ELb0ELb0ELb1ELb0EEENS1_21CollectiveEpilogueFwdINS6_IJS8_SA_S9_EEENS6_IJNS7_ILi1EEESI_SI_EEESC_SE_Li256ELb0ELb1ELb0ELb0EEENS1_30DynamicPersistentTileSchedulerILi256ELi256ELb0ELb1ELb0EEEEEEEEEvNT_6ParamsE --------------------------
	.section	.text._ZN7cutlass13device_kernelIN5flash19enable_sm80_to_sm89INS1_16FlashAttnFwdSm80INS1_25CollectiveMainloopFwdSm80ILi8ELi1ELb0EN4cute5tupleIJNS5_1CILi128EEENS7_ILi96EEENS7_ILi256EEEEEELi256ENS_10bfloat16_tEfNS_4arch4Sm80ELb1ELb0ELb0ELb0ELb0ELb0ELb1ELb0EEENS1_21CollectiveEpilogueFwdINS6_IJS8_SA_S9_EEENS6_IJNS7_ILi1EEESI_SI_EEESC_SE_Li256ELb0ELb1ELb0ELb0EEENS1_30DynamicPersistentTileSchedulerILi256ELi256ELb0ELb1ELb0EEEEEEEEEvNT_6ParamsE,"ax",@progbits
	.align	128
.text._ZN7cutlass13device_kernelIN5flash19enable_sm80_to_sm89INS1_16FlashAttnFwdSm80INS1_25CollectiveMainloopFwdSm80ILi8ELi1ELb0EN4cute5tupleIJNS5_1CILi128EEENS7_ILi96EEENS7_ILi256EEEEEELi256ENS_10bfloat16_tEfNS_4arch4Sm80ELb1ELb0ELb0ELb0ELb0ELb0ELb1ELb0EEENS1_21CollectiveEpilogueFwdINS6_IJS8_SA_S9_EEENS6_IJNS7_ILi1EEESI_SI_EEESC_SE_Li256ELb0ELb1ELb0ELb0EEENS1_30DynamicPersistentTileSchedulerILi256ELi256ELb0ELb1ELb0EEEEEEEEEvNT_6ParamsE:
        .type           _ZN7cutlass13device_kernelIN5flash19enable_sm80_to_sm89INS1_16FlashAttnFwdSm80INS1_25CollectiveMainloopFwdSm80ILi8ELi1ELb0EN4cute5tupleIJNS5_1CILi128EEENS7_ILi96EEENS7_ILi256EEEEEELi256ENS_10bfloat16_tEfNS_4arch4Sm80ELb1ELb0ELb0ELb0ELb0ELb0ELb1ELb0EEENS1_21CollectiveEpilogueFwdINS6_IJS8_SA_S9_EEENS6_IJNS7_ILi1EEESI_SI_EEESC_SE_Li256ELb0ELb1ELb0ELb0EEENS1_30DynamicPersistentTileSchedulerILi256ELi256ELb0ELb1ELb0EEEEEEEEEvNT_6ParamsE,@function
        .size           _ZN7cutlass13device_kernelIN5flash19enable_sm80_to_sm89INS1_16FlashAttnFwdSm80INS1_25CollectiveMainloopFwdSm80ILi8ELi1ELb0EN4cute5tupleIJNS5_1CILi128EEENS7_ILi96EEENS7_ILi256EEEEEELi256ENS_10bfloat16_tEfNS_4arch4Sm80ELb1ELb0ELb0ELb0ELb0ELb0ELb1ELb0EEENS1_21CollectiveEpilogueFwdINS6_IJS8_SA_S9_EEENS6_IJNS7_ILi1EEESI_SI_EEESC_SE_Li256ELb0ELb1ELb0ELb0EEENS1_30DynamicPersistentTileSchedulerILi256ELi256ELb0ELb1ELb0EEEEEEEEEvNT_6ParamsE,(.L_x_69 - _ZN7cutlass13device_kernelIN5flash19enable_sm80_to_sm89INS1_16FlashAttnFwdSm80INS1_25CollectiveMainloopFwdSm80ILi8ELi1ELb0EN4cute5tupleIJNS5_1CILi128EEENS7_ILi96EEENS7_ILi256EEEEEELi256ENS_10bfloat16_tEfNS_4arch4Sm80ELb1ELb0ELb0ELb0ELb0ELb0ELb1ELb0EEENS1_21CollectiveEpilogueFwdINS6_IJS8_SA_S9_EEENS6_IJNS7_ILi1EEESI_SI_EEESC_SE_Li256ELb0ELb1ELb0ELb0EEENS1_30DynamicPersistentTileSchedulerILi256ELi256ELb0ELb1ELb0EEEEEEEEEvNT_6ParamsE)
        .other          _ZN7cutlass13device_kernelIN5flash19enable_sm80_to_sm89INS1_16FlashAttnFwdSm80INS1_25CollectiveMainloopFwdSm80ILi8ELi1ELb0EN4cute5tupleIJNS5_1CILi128EEENS7_ILi96EEENS7_ILi256EEEEEELi256ENS_10bfloat16_tEfNS_4arch4Sm80ELb1ELb0ELb0ELb0ELb0ELb0ELb1ELb0EEENS1_21CollectiveEpilogueFwdINS6_IJS8_SA_S9_EEENS6_IJNS7_ILi1EEESI_SI_EEESC_SE_Li256ELb0ELb1ELb0ELb0EEENS1_30DynamicPersistentTileSchedulerILi256ELi256ELb0ELb1ELb0EEEEEEEEEvNT_6ParamsE,@"STO_CUDA_ENTRY STV_DEFAULT"
_ZN7cutlass13device_kernelIN5flash19enable_sm80_to_sm89INS1_16FlashAttnFwdSm80INS1_25CollectiveMainloopFwdSm80ILi8ELi1ELb0EN4cute5tupleIJNS5_1CILi128EEENS7_ILi96EEENS7_ILi256EEEEEELi256ENS_10bfloat16_tEfNS_4arch4Sm80ELb1ELb0ELb0ELb0ELb0ELb0ELb1ELb0EEENS1_21CollectiveEpilogueFwdINS6_IJS8_SA_S9_EEENS6_IJNS7_ILi1EEESI_SI_EEESC_SE_Li256ELb0ELb1ELb0ELb0EEENS1_30DynamicPersistentTileSchedulerILi256ELi256ELb0ELb1ELb0EEEEEEEEEvNT_6ParamsE:
[----:B------:R-:W-:Y:S01]  /*0000*/  LDC R1, c[0x0][0x37c] ;  /* 0x0000df00ff017b82 */ /* 0x000fe20000000800 */
[----:B------:R-:W-:Y:S05]  /*0010*/  EXIT ;  /* 0x000000000000794d */ /* 0x000fea0003800000 */
.L_x_33:
        /* <DEDUP_REMOVED lines=14> */
.L_x_69:


//--------------------- .text._ZN7cutlass13device_kernelIN5flash19enable_sm80_to_sm89INS1_16FlashAttnFwdSm80INS1_25CollectiveMainloopFwdSm80ILi8ELi1ELb0EN4cute5tupleIJNS5_1CILi128EEENS7_ILi96EEENS7_ILi256EEEEEELi256ENS_10bfloat16_tEfNS_4arch4Sm80ELb1ELb0ELb0ELb1ELb0ELb0ELb1ELb0EEENS1_21CollectiveEpilogueFwdINS6_IJS8_SA_S9_EEENS6_IJNS7_ILi1EEESI_SI_EEESC_SE_Li256ELb1ELb1ELb0ELb0EEENS1_19SingleTileSchedulerILb1ELb0ELb1ELi128EEEEEEEEEvNT_6ParamsE --------------------------
	.section	.text._ZN7cutlass13device_kernelIN5flash19enable_sm80_to_sm89INS1_16FlashAttnFwdSm80INS1_25CollectiveMainloopFwdSm80ILi8ELi1ELb0EN4cute5tupleIJNS5_1CILi128EEENS7_ILi96EEENS7_ILi256EEEEEELi256ENS_10bfloat16_tEfNS_4arch4Sm80ELb1ELb0ELb0ELb1ELb0ELb0ELb1ELb0EEENS1_21CollectiveEpilogueFwdINS6_IJS8_SA_S9_EEENS6_IJNS7_ILi1EEESI_SI_EEESC_SE_Li256ELb1ELb1ELb0ELb0EEENS1_19SingleTileSchedulerILb1ELb0ELb1ELi128EEEEEEEEEvNT_6ParamsE,"ax",@progbits
	.align	128
.text._ZN7cutlass13device_kernelIN5flash19enable_sm80_to_sm89INS1_16FlashAttnFwdSm80INS1_25CollectiveMainloopFwdSm80ILi8ELi1ELb0EN4cute5tupleIJNS5_1CILi128EEENS7_ILi96EEENS7_ILi256EEEEEELi256ENS_10bfloat16_tEfNS_4arch4Sm80ELb1ELb0ELb0ELb1ELb0ELb0ELb1ELb0EEENS1_21CollectiveEpilogueFwdINS6_IJS8_SA_S9_EEENS6_IJNS7_ILi1EEESI_SI_EEESC_SE_Li256ELb1ELb1ELb0ELb0EEENS1_19SingleTileSchedulerILb1ELb0ELb1ELi128EEEEEEEEEvNT_6ParamsE:
        .type           _ZN7cutlass13device_kernelIN5flash19enable_sm80_to_sm89INS1_16FlashAttnFwdSm80INS1_25CollectiveMainloopFwdSm80ILi8ELi1ELb0EN4cute5tupleIJNS5_1CILi128EEENS7_ILi96EEENS7_ILi256EEEEEELi256ENS_10bfloat16_tEfNS_4arch4Sm80ELb1ELb0ELb0ELb1ELb0ELb0ELb1ELb0EEENS1_21CollectiveEpilogueFwdINS6_IJS8_SA_S9_EEENS6_IJNS7_ILi1EEESI_SI_EEESC_SE_Li256ELb1ELb1ELb0ELb0EEENS1_19SingleTileSchedulerILb1ELb0ELb1ELi128EEEEEEEEEvNT_6ParamsE,@function
        .size           _ZN7cutlass13device_kernelIN5flash19enable_sm80_to_sm89INS1_16FlashAttnFwdSm80INS1_25CollectiveMainloopFwdSm80ILi8ELi1ELb0EN4cute5tupleIJNS5_1CILi128EEENS7_ILi96EEENS7_ILi256EEEEEELi256ENS_10bfloat16_tEfNS_4arch4Sm80ELb1ELb0ELb0ELb1ELb0ELb0ELb1ELb0EEENS1_21CollectiveEpilogueFwdINS6_IJS8_SA_S9_EEENS6_IJNS7_ILi1EEESI_SI_EEESC_SE_Li256ELb1ELb1ELb0ELb0EEENS1_19SingleTileSchedulerILb1ELb0ELb1ELi128EEEEEEEEEvNT_6ParamsE,(.L_x_70 - _ZN7cutlass13device_kernelIN5flash19enable_sm80_to_sm89INS1_16FlashAttnFwdSm80INS1_25CollectiveMainloopFwdSm80ILi8ELi1ELb0EN4cute5tupleIJNS5_1CILi128EEENS7_ILi96EEENS7_ILi256EEEEEELi256ENS_10bfloat16_tEfNS_4arch4Sm80ELb1ELb0ELb0ELb1ELb0ELb0ELb1ELb0EEENS1_21CollectiveEpilogueFwdINS6_IJS8_SA_S9_EEENS6_IJNS7_ILi1EEESI_SI_EEESC_SE_Li256ELb1ELb1ELb0ELb0EEENS1_19SingleTileSchedulerILb1ELb0ELb1ELi128EEEEEEEEEvNT_6ParamsE)
        .other          _ZN7cutlass13device_kernelIN5flash19enable_sm80_to_sm89INS1_16FlashAttnFwdSm80INS1_25CollectiveMainloopFwdSm80ILi8ELi1ELb0EN4cute5tupleIJNS5_1CILi128EEENS7_ILi96EEENS7_ILi256EEEEEELi256ENS_10bfloat16_tEfNS_4arch4Sm80ELb1ELb0ELb0ELb1ELb0ELb0ELb1ELb0EEENS1_21CollectiveEpilogueFwdINS6_IJS8_SA_S9_EEENS6_IJNS7_ILi1EEESI_SI_EEESC_SE_Li256ELb1ELb1ELb0ELb0EEENS1_19SingleTileSchedulerILb1ELb0ELb1ELi128EEEEEEEEEvNT_6ParamsE,@"STO_CUDA_ENTRY STV_DEFAULT"
_ZN7cutlass13device_kernelIN5flash19enable_sm80_to_sm89INS1_16FlashAttnFwdSm80INS1_25CollectiveMainloopFwdSm80ILi8ELi1ELb0EN4cute5tupleIJNS5_1CILi128EEENS7_ILi96EEENS7_ILi256EEEEEELi256ENS_10bfloat16_tEfNS_4arch4Sm80ELb1ELb0ELb0ELb1ELb0ELb0ELb1ELb0EEENS1_21CollectiveEpilogueFwdINS6_IJS8_SA_S9_EEENS6_IJNS7_ILi1EEESI_SI_EEESC_SE_Li256ELb1ELb1ELb0ELb0EEENS1_19SingleTileSchedulerILb1ELb0ELb1ELi128EEEEEEEEEvNT_6ParamsE:
[----:B------:R-:W-:Y:S01]  /*0000*/  LDC R1, c[0x0][0x37c] ;  /* 0x0000df00ff017b82 */ /* 0x000fe20000000800 */
[----:B------:R-:W-:Y:S05]  /*0010*/  EXIT ;  /* 0x000000000000794d */ /* 0x000fea0003800000 */
.L_x_34:
        /* <DEDUP_REMOVED lines=14> */
.L_x_70:


//--------------------- .text._ZN7cutlass13device_kernelIN5flash19enable_sm80_to_sm89INS1_16FlashAttnFwdSm80INS1_25CollectiveMainloopFwdSm80ILi8ELi1ELb0EN4cute5tupleIJNS5_1CILi128EEENS7_ILi48EEENS7_ILi256EEEEEELi256ENS_10bfloat16_tEfNS_4arch4Sm80ELb1ELb0ELb0ELb1ELb0ELb1ELb1ELb0EEENS1_21CollectiveEpilogueFwdINS6_IJS8_SA_S9_EEENS6_IJNS7_ILi1EEESI_SI_EEESC_SE_Li256ELb1ELb1ELb0ELb0EEENS1_19SingleTileSchedulerILb1ELb0ELb1ELi128EEEEEEEEEvNT_6ParamsE --------------------------
	.section	.text._ZN7cutlass13device_kernelIN5flash19enable_sm80_to_sm89INS1_16FlashAttnFwdSm80INS1_25CollectiveMainloopFwdSm80ILi8ELi1ELb0EN4cute5tupleIJNS5_1CILi128EEENS7_ILi48EEENS7_ILi256EEEEEELi256ENS_10bfloat16_tEfNS_4arch4Sm80ELb1ELb0ELb0ELb1ELb0ELb1ELb1ELb0EEENS1_21CollectiveEpilogueFwdINS6_IJS8_SA_S9_EEENS6_IJNS7_ILi1EEESI_SI_EEESC_SE_Li256ELb1ELb1ELb0ELb0EEENS1_19SingleTileSchedulerILb1ELb0ELb1ELi128EEEEEEEEEvNT_6ParamsE,"ax",@progbits
	.align	128
.text._ZN7cutlass13device_kernelIN5flash19enable_sm80_to_sm89INS1_16FlashAttnFwdSm80INS1_25CollectiveMainloopFwdSm80ILi8ELi1ELb0EN4cute5tupleIJNS5_1CILi128EEENS7_ILi48EEENS7_ILi256EEEEEELi256ENS_10bfloat16_tEfNS_4arch4Sm80ELb1ELb0ELb0ELb1ELb0ELb1ELb1ELb0EEENS1_21CollectiveEpilogueFwdINS6_IJS8_SA_S9_EEENS6_IJNS7_ILi1EEESI_SI_EEESC_SE_Li256ELb1ELb1ELb0ELb0EEENS1_19SingleTileSchedulerILb1ELb0ELb1ELi128EEEEEEEEEvNT_6ParamsE:
        .type           _ZN7cutlass13device_kernelIN5flash19enable_sm80_to_sm89INS1_16FlashAttnFwdSm80INS1_25CollectiveMainloopFwdSm80ILi8ELi1ELb0EN4cute5tupleIJNS5_1CILi128EEENS7_ILi48EEENS7_ILi256EEEEEELi256ENS_10bfloat16_tEfNS_4arch4Sm80ELb1ELb0ELb0ELb1ELb0ELb1ELb1ELb0EEENS1_21CollectiveEpilogueFwdINS6_IJS8_SA_S9_EEENS6_IJNS7_ILi1EEESI_SI_EEESC_SE_Li256ELb1ELb1ELb0ELb0EEENS1_19SingleTileSchedulerILb1ELb0ELb1ELi128EEEEEEEEEvNT_6ParamsE,@function
        .size           _ZN7cutlass13device_kernelIN5flash19enable_sm80_to_sm89INS1_16FlashAttnFwdSm80INS1_25CollectiveMainloopFwdSm80ILi8ELi1ELb0EN4cute5tupleIJNS5_1CILi128EEENS7_ILi48EEENS7_ILi256EEEEEELi256ENS_10bfloat16_tEfNS_4arch4Sm80ELb1ELb0ELb0ELb1ELb0ELb1ELb1ELb0EEENS1_21CollectiveEpilogueFwdINS6_IJS8_SA_S9_EEENS6_IJNS7_ILi1EEESI_SI_EEESC_SE_Li256ELb1ELb1ELb0ELb0EEENS1_19SingleTileSchedulerILb1ELb0ELb1ELi128EEEEEEEEEvNT_6ParamsE,(.L_x_71 - _ZN7cutlass13device_kernelIN5flash19enable_sm80_to_sm89INS1_16FlashAttnFwdSm80INS1_25CollectiveMainloopFwdSm80ILi8ELi1ELb0EN4cute5tupleIJNS5_1CILi128EEENS7_ILi48EEENS7_ILi256EEEEEELi256ENS_10bfloat16_tEfNS_4arch4Sm80ELb1ELb0ELb0ELb1ELb0ELb1ELb1ELb0EEENS1_21CollectiveEpilogueFwdINS6_IJS8_SA_S9_EEENS6_IJNS7_ILi1EEESI_SI_EEESC_SE_Li256ELb1ELb1ELb0ELb0EEENS1_19SingleTileSchedulerILb1ELb0ELb1ELi128EEEEEEEEEvNT_6ParamsE)
        .other          _ZN7cutlass13device_kernelIN5flash19enable_sm80_to_sm89INS1_16FlashAttnFwdSm80INS1_25CollectiveMainloopFwdSm80ILi8ELi1ELb0EN4cute5tupleIJNS5_1CILi128EEENS7_ILi48EEENS7_ILi256EEEEEELi256ENS_10bfloat16_tEfNS_4arch4Sm80ELb1ELb0ELb0ELb1ELb0ELb1ELb1ELb0EEENS1_21CollectiveEpilogueFwdINS6_IJS8_SA_S9_EEENS6_IJNS7_ILi1EEESI_SI_EEESC_SE_Li256ELb1ELb1ELb0ELb0EEENS1_19SingleTileSchedulerILb1ELb0ELb1ELi128EEEEEEEEEvNT_6ParamsE,@"STO_CUDA_ENTRY STV_DEFAULT"
_ZN7cutlass13device_kernelIN5flash19enable_sm80_to_sm89INS1_16FlashAttnFwdSm80INS1_25CollectiveMainloopFwdSm80ILi8ELi1ELb0EN4cute5tupleIJNS5_1CILi128EEENS7_ILi48EEENS7_ILi256EEEEEELi256ENS_10bfloat16_tEfNS_4arch4Sm80ELb1ELb0ELb0ELb1ELb0ELb1ELb1ELb0EEENS1_21CollectiveEpilogueFwdINS6_IJS8_SA_S9_EEENS6_IJNS7_ILi1EEESI_SI_EEESC_SE_Li256ELb1ELb1ELb0ELb0EEENS1_19SingleTileSchedulerILb1ELb0ELb1ELi128EEEEEEEEEvNT_6ParamsE:
[----:B------:R-:W-:Y:S01]  /*0000*/  LDC R1, c[0x0][0x37c] ;  /* 0x0000df00ff017b82 */ /* 0x000fe20000000800 */
[----:B------:R-:W-:Y:S05]  /*0010*/  EXIT ;  /* 0x000000000000794d */ /* 0x000fea0003800000 */
.L_x_35:
        /* <DEDUP_REMOVED lines=14> */
.L_x_71:


//--------------------- .nv.shared.reserved.0     --------------------------
	.section	.nv.shared.reserved.0,"aw",@nobits
	.weak		__nv_reservedSMEM_offset_0_alias
	.size		__nv_reservedSMEM_offset_0_alias, 0, 64
	.other		__nv_reservedSMEM_offset_0_alias,@"STO_CUDA_RESERVED_SHARED STV_DEFAULT"
__nv_reservedSMEM_offset_0_alias:
	.zero		0
	.zero		64


//--------------------- .nv.global                --------------------------
	.section	.nv.global,"aw",@nobits
.nv.global:
	.type		_ZN77_INTERNAL_6e8fd411_41_flash_fwd_hdim256_bf16_softcapall_sm80_cu_ee213261_34234cute1_E,@object
	.size		_ZN77_INTERNAL_6e8fd411_41_flash_fwd_hdim256_bf16_softcapall_sm80_cu_ee213261_34234cute1_E,(_ZN77_INTERNAL_6e8fd411_41_flash_fwd_hdim256_bf16_softcapall_sm80_cu_ee213261_34234cuda3std3__45__cpo6cbeginE - _ZN77_INTERNAL_6e8fd411_41_flash_fwd_hdim256_bf16_softcapall_sm80_cu_ee213261_34234cute1_E)
_ZN77_INTERNAL_6e8fd411_41_flash_fwd_hdim256_bf16_softcapall_sm80_cu_ee213261_34234cute1_E:
	.zero		1
	.type		_ZN77_INTERNAL_6e8fd411_41_flash_fwd_hdim256_bf16_softcapall_sm80_cu_ee213261_34234cuda3std3__45__cpo6cbeginE,@object
	.size		_ZN77_INTERNAL_6e8fd411_41_flash_fwd_hdim256_bf16_softcapall_sm80_cu_ee213261_34234cuda3std3__45__cpo6cbeginE,(_ZN77_INTERNAL_6e8fd411_41_flash_fwd_hdim256_bf16_softcapall_sm80_cu_ee213261_34234cuda3std3__48in_placeE - _ZN77_INTERNAL_6e8fd411_41_flash_fwd_hdim256_bf16_softcapall_sm80_cu_ee213261_34234cuda3std3__45__cpo6cbeginE)
_ZN77_INTERNAL_6e8fd411_41_flash_fwd_hdim256_bf16_softcapall_sm80_cu_ee213261_34234cuda3std3__45__cpo6cbeginE:
	.zero		1
	.type		_ZN77_INTERNAL_6e8fd411_41_flash_fwd_hdim256_bf16_softcapall_sm80_cu_ee213261_34234cuda3std3__48in_placeE,@object
	.size		_ZN77_INTERNAL_6e8fd411_41_flash_fwd_hdim256_bf16_softcapall_sm80_cu_ee213261_34234cuda3std3__48in_placeE,(_ZN77_INTERNAL_6e8fd411_41_flash_fwd_hdim256_bf16_softcapall_sm80_cu_ee213261_34234cuda3std6ranges3__45__cpo9iter_moveE - _ZN77_INTERNAL_6e8fd411_41_flash_fwd_hdim256_bf16_softcapall_sm80_cu_ee213261_34234cuda3std3__48in_placeE)
_ZN77_INTERNAL_6e8fd411_41_flash_fwd_hdim256_bf16_softcapall_sm80_cu_ee213261_34234cuda3std3__48in_placeE:
	.zero		1
	.type		_ZN77_INTERNAL_6e8fd411_41_flash_fwd_hdim256_bf16_softcapall_sm80_cu_ee213261_34234cuda3std6ranges3__45__cpo9iter_moveE,@object
	.size		_ZN77_INTERNAL_6e8fd411_41_flash_fwd_hdim256_bf16_softcapall_sm80_cu_ee213261_34234cuda3std6ranges3__45__cpo9iter_moveE,(_ZN77_INTERNAL_6e8fd411_41_flash_fwd_hdim256_bf16_softcapall_sm80_cu_ee213261_34234cuda3std3__45__cpo5beginE - _ZN77_INTERNAL_6e8fd411_41_flash_fwd_hdim256_bf16_softcapall_sm80_cu_ee213261_34234cuda3std6ranges3__45__cpo9iter_moveE)
_ZN77_INTERNAL_6e8fd411_41_flash_fwd_hdim256_bf16_softcapall_sm80_cu_ee213261_34234cuda3std6ranges3__45__cpo9iter_moveE:
	.zero		1
	.type		_ZN77_INTERNAL_6e8fd411_41_flash_fwd_hdim256_bf16_softcapall_sm80_cu_ee213261_34234cuda3std3__45__cpo5beginE,@object
	.size		_ZN77_INTERNAL_6e8fd411_41_flash_fwd_hdim256_bf16_softcapall_sm80_cu_ee213261_34234cuda3std3__45__cpo5beginE,(_ZN77_INTERNAL_6e8fd411_41_flash_fwd_hdim256_bf16_softcapall_sm80_cu_ee213261_34234cuda3std3__479_GLOBAL__N__6e8fd411_41_flash_fwd_hdim256_bf16_softcapall_sm80_cu_ee213261_34236ignoreE - _ZN77_INTERNAL_6e8fd411_41_flash_fwd_hdim256_bf16_softcapall_sm80_cu_ee213261_34234cuda3std3__45__cpo5beginE)
_ZN77_INTERNAL_6e8fd411_41_flash_fwd_hdim256_bf16_softcapall_sm80_cu_ee213261_34234cuda3std3__45__cpo5beginE:
	.zero		1
	.type		_ZN77_INTERNAL_6e8fd411_41_flash_fwd_hdim256_bf16_softcapall_sm80_cu_ee213261_34234cuda3std3__479_GLOBAL__N__6e8fd411_41_flash_fwd_hdim256_bf16_softcapall_sm80_cu_ee213261_34236ignoreE,@object
	.size		_ZN77_INTERNAL_6e8fd411_41_flash_fwd_hdim256_bf16_softcapall_sm80_cu_ee213261_34234cuda3std3__479_GLOBAL__N__6e8fd411_41_flash_fwd_hdim256_bf16_softcapall_sm80_cu_ee213261_34236ignoreE,(_ZN77_INTERNAL_6e8fd411_41_flash_fwd_hdim256_bf16_softcapall_sm80_cu_ee213261_34234cute7productE - _ZN77_INTERNAL_6e8fd411_41_flash_fwd_hdim256_bf16_softcapall_sm80_cu_ee213261_34234cuda3std3__479_GLOBAL__N__6e8fd411_41_flash_fwd_hdim256_bf16_softcapall_sm80_cu_ee213261_34236ignoreE)
_ZN77_INTERNAL_6e8fd411_41_flash_fwd_hdim256_bf16_softcapall_sm80_cu_ee213261_34234cuda3std3__479_GLOBAL__N__6e8fd411_41_flash_fwd_hdim256_bf16_softcapall_sm80_cu_ee213261_34236ignoreE:
	.zero		1
	.type		_ZN77_INTERNAL_6e8fd411_41_flash_fwd_hdim256_bf16_softcapall_sm80_cu_ee213261_34234cute7productE,@object
	.size		_ZN77_INTERNAL_6e8fd411_41_flash_fwd_hdim256_bf16_softcapall_sm80_cu_ee213261_34234cute7productE,(_ZN77_INTERNAL_6e8fd411_41_flash_fwd_hdim256_bf16_softcapall_sm80_cu_ee213261_34234cuda3std3__45__cpo3endE - _ZN77_INTERNAL_6e8fd411_41_flash_fwd_hdim256_bf16_softcapall_sm80_cu_ee213261_34234cute7productE)
_ZN77_INTERNAL_6e8fd411_41_flash_fwd_hdim256_bf16_softcapall_sm80_cu_ee213261_34234cute7productE:
	.zero		1
	.type		_ZN77_INTERNAL_6e8fd411_41_flash_fwd_hdim256_bf16_softcapall_sm80_cu_ee213261_34234cuda3std3__45__cpo3endE,@object
	.size		_ZN77_INTERNAL_6e8fd411_41_flash_fwd_hdim256_bf16_softcapall_sm80_cu_ee213261_34234cuda3std3__45__cpo3endE,(_ZN77_INTERNAL_6e8fd411_41_flash_fwd_hdim256_bf16_softcapall_sm80_cu_ee213261_34234cuda3std3__419piecewise_constructE - _ZN77_INTERNAL_6e8fd411_41_flash_fwd_hdim256_bf16_softcapall_sm80_cu_ee213261_34234cuda3std3__45__cpo3endE)
_ZN77_INTERNAL_6e8fd411_41_flash_fwd_hdim256_bf16_softcapall_sm80_cu_ee213261_34234cuda3std3__45__cpo3endE:
	.zero		1
	.type		_ZN77_INTERNAL_6e8fd411_41_flash_fwd_hdim256_bf16_softcapall_sm80_cu_ee213261_34234cuda3std3__419piecewise_constructE,@object
	.size		_ZN77_INTERNAL_6e8fd411_41_flash_fwd_hdim256_bf16_softcapall_sm80_cu_ee213261_34234cuda3std3__419piecewise_constructE,(_ZN77_INTERNAL_6e8fd411_41_flash_fwd_hdim256_bf16_softcapall_sm80_cu_ee213261_34234cuda3std3__45__cpo4cendE - _ZN77_INTERNAL_6e8fd411_41_flash_fwd_hdim256_bf16_softcapall_sm80_cu_ee213261_34234cuda3std3__419piecewise_constructE)
_ZN77_INTERNAL_6e8fd411_41_flash_fwd_hdim256_bf16_softcapall_sm80_cu_ee213261_34234cuda3std3__419piecewise_constructE:
	.zero		1
	.type		_ZN77_INTERNAL_6e8fd411_41_flash_fwd_hdim256_bf16_softcapall_sm80_cu_ee213261_34234cuda3std3__45__cpo4cendE,@object
	.size		_ZN77_INTERNAL_6e8fd411_41_flash_fwd_hdim256_bf16_softcapall_sm80_cu_ee213261_34234cuda3std3__45__cpo4cendE,(_ZN77_INTERNAL_6e8fd411_41_flash_fwd_hdim256_bf16_softcapall_sm80_cu_ee213261_34234cuda3std6ranges3__45__cpo4swapE - _ZN77_INTERNAL_6e8fd411_41_flash_fwd_hdim256_bf16_softcapall_sm80_cu_ee213261_34234cuda3std3__45__cpo4cendE)
_ZN77_INTERNAL_6e8fd411_41_flash_fwd_hdim256_bf16_softcapall_sm80_cu_ee213261_34234cuda3std3__45__cpo4cendE:
	.zero		1
	.type		_ZN77_INTERNAL_6e8fd411_41_flash_fwd_hdim256_bf16_softcapall_sm80_cu_ee213261_34234cuda3std6ranges3__45__cpo4swapE,@object
	.size		_ZN77_INTERNAL_6e8fd411_41_flash_fwd_hdim256_bf16_softcapall_sm80_cu_ee213261_34234cuda3std6ranges3__45__cpo4swapE,(.L_7 - _ZN77_INTERNAL_6e8fd411_41_flash_fwd_hdim256_bf16_softcapall_sm80_cu_ee213261_34234cuda3std6ranges3__45__cpo4swapE)
_ZN77_INTERNAL_6e8fd411_41_flash_fwd_hdim256_bf16_softcapall_sm80_cu_ee213261_34234cuda3std6ranges3__45__cpo4swapE:
	.zero		1
.L_7:


//--------------------- .nv.constant0._ZN7cutlass13device_kernelIN5flash19enable_sm80_to_sm89INS1_16FlashAttnFwdSm80INS1_25CollectiveMainloopFwdSm80ILi8ELi1ELb1EN4cute5tupleIJNS5_1CILi128EEENS7_ILi64EEENS7_ILi256EEEEEELi256ENS_10bfloat16_tEfNS_4arch4Sm80ELb0ELb0ELb1ELb0ELb0ELb0ELb1ELb0EEENS1_21CollectiveEpilogueFwdINS6_IJS8_SA_S9_EEENS6_IJNS7_ILi1EEESI_SI_EEESC_SE_Li256ELb0ELb1ELb0ELb0EEENS1_19SingleTileSchedulerILb0ELb0ELb1ELi128EEEEEEEEEvNT_6ParamsE --------------------------
	.section	.nv.constant0._ZN7cutlass13device_kernelIN5flash19enable_sm80_to_sm89INS1_16FlashAttnFwdSm80INS1_25CollectiveMainloopFwdSm80ILi8ELi1ELb1EN4cute5tupleIJNS5_1CILi128EEENS7_ILi64EEENS7_ILi256EEEEEELi256ENS_10bfloat16_tEfNS_4arch4Sm80ELb0ELb0ELb1ELb0ELb0ELb0ELb1ELb0EEENS1_21CollectiveEpilogueFwdINS6_IJS8_SA_S9_EEENS6_IJNS7_ILi1EEESI_SI_EEESC_SE_Li256ELb0ELb1ELb0ELb0EEENS1_19SingleTileSchedulerILb0ELb0ELb1ELi128EEEEEEEEEvNT_6ParamsE,"a",@progbits
	.sectionflags	@""
	.align	4
.nv.constant0._ZN7cutlass13device_kernelIN5flash19enable_sm80_to_sm89INS1_16FlashAttnFwdSm80INS1_25CollectiveMainloopFwdSm80ILi8ELi1ELb1EN4cute5tupleIJNS5_1CILi128EEENS7_ILi64EEENS7_ILi256EEEEEELi256ENS_10bfloat16_tEfNS_4arch4Sm80ELb0ELb0ELb1ELb0ELb0ELb0ELb1ELb0EEENS1_21CollectiveEpilogueFwdINS6_IJS8_SA_S9_EEENS6_IJNS7_ILi1EEESI_SI_EEESC_SE_Li256ELb0ELb1ELb0ELb0EEENS1_19SingleTileSchedulerILb0ELb0ELb1ELi128EEEEEEEEEvNT_6ParamsE:
	.zero		1944


//--------------------- .nv.constant0._ZN7cutlass13device_kernelIN5flash19enable_sm80_to_sm89INS1_16FlashAttnFwdSm80INS1_25CollectiveMainloopFwdSm80ILi8ELi1ELb1EN4cute5tupleIJNS5_1CILi128EEENS7_ILi64EEENS7_ILi256EEEEEELi256ENS_10bfloat16_tEfNS_4arch4Sm80ELb0ELb0ELb1ELb1ELb0ELb0ELb1ELb0EEENS1_21CollectiveEpilogueFwdINS6_IJS8_SA_S9_EEENS6_IJNS7_ILi1EEESI_SI_EEESC_SE_Li256ELb1ELb1ELb0ELb0EEENS1_19SingleTileSchedulerILb1ELb0ELb1ELi128EEEEEEEEEvNT_6ParamsE --------------------------
	.section	.nv.constant0._ZN7cutlass13device_kernelIN5flash19enable_sm80_to_sm89INS1_16FlashAttnFwdSm80INS1_25CollectiveMainloopFwdSm80ILi8ELi1ELb1EN4cute5tupleIJNS5_1CILi128EEENS7_ILi64EEENS7_ILi256EEEEEELi256ENS_10bfloat16_tEfNS_4arch4Sm80ELb0ELb0ELb1ELb1ELb0ELb0ELb1ELb0EEENS1_21CollectiveEpilogueFwdINS6_IJS8_SA_S9_EEENS6_IJNS7_ILi1EEESI_SI_EEESC_SE_Li256ELb1ELb1ELb0ELb0EEENS1_19SingleTileSchedulerILb1ELb0ELb1ELi128EEEEEEEEEvNT_6ParamsE,"a",@progbits
	.sectionflags	@""
	.align	4
.nv.constant0._ZN7cutlass13device_kernelIN5flash19enable_sm80_to_sm89INS1_16FlashAttnFwdSm80INS1_25CollectiveMainloopFwdSm80ILi8ELi1ELb1EN4cute5tupleIJNS5_1CILi128EEENS7_ILi64EEENS7_ILi256EEEEEELi256ENS_10bfloat16_tEfNS_4arch4Sm80ELb0ELb0ELb1ELb1ELb0ELb0ELb1ELb0EEENS1_21CollectiveEpilogueFwdINS6_IJS8_SA_S9_EEENS6_IJNS7_ILi1EEESI_SI_EEESC_SE_Li256ELb1ELb1ELb0ELb0EEENS1_19SingleTileSchedulerILb1ELb0ELb1ELi128EEEEEEEEEvNT_6ParamsE:
	.zero		1944


//--------------------- .nv.constant0._ZN7cutlass13device_kernelIN5flash19enable_sm80_to_sm89INS1_16FlashAttnFwdSm80INS1_25CollectiveMainloopFwdSm80ILi8ELi1ELb0EN4cute5tupleIJNS5_1CILi128EEENS7_ILi32EEENS7_ILi256EEEEEELi256ENS_10bfloat16_tEfNS_4arch4Sm80ELb0ELb0ELb1ELb1ELb0ELb1ELb1ELb0EEENS1_21CollectiveEpilogueFwdINS6_IJS8_SA_S9_EEENS6_IJNS7_ILi1EEESI_SI_EEESC_SE_Li256ELb1ELb1ELb0ELb0EEENS1_19SingleTileSchedulerILb1ELb0ELb1ELi128EEEEEEEEEvNT_6ParamsE --------------------------
	.section	.nv.constant0._ZN7cutlass13device_kernelIN5flash19enable_sm80_to_sm89INS1_16FlashAttnFwdSm80INS1_25CollectiveMainloopFwdSm80ILi8ELi1ELb0EN4cute5tupleIJNS5_1CILi128EEENS7_ILi32EEENS7_ILi256EEEEEELi256ENS_10bfloat16_tEfNS_4arch4Sm80ELb0ELb0ELb1ELb1ELb0ELb1ELb1ELb0EEENS1_21CollectiveEpilogueFwdINS6_IJS8_SA_S9_EEENS6_IJNS7_ILi1EEESI_SI_EEESC_SE_Li256ELb1ELb1ELb0ELb0EEENS1_19SingleTileSchedulerILb1ELb0ELb1ELi128EEEEEEEEEvNT_6ParamsE,"a",@progbits
	.sectionflags	@""
	.align	4
.nv.constant0._ZN7cutlass13device_kernelIN5flash19enable_sm80_to_sm89INS1_16FlashAttnFwdSm80INS1_25CollectiveMainloopFwdSm80ILi8ELi1ELb0EN4cute5tupleIJNS5_1CILi128EEENS7_ILi32EEENS7_ILi256EEEEEELi256ENS_10bfloat16_tEfNS_4arch4Sm80ELb0ELb0ELb1ELb1ELb0ELb1ELb1ELb0EEENS1_21CollectiveEpilogueFwdINS6_IJS8_SA_S9_EEENS6_IJNS7_ILi1EEESI_SI_EEESC_SE_Li256ELb1ELb1ELb0ELb0EEENS1_19SingleTileSchedulerILb1ELb0ELb1ELi128EEEEEEEEEvNT_6ParamsE:
	.zero		1944


//--------------------- .nv.constant0._ZN7cutlass13device_kernelIN5flash19enable_sm80_to_sm89INS1_16FlashAttnFwdSm80INS1_25CollectiveMainloopFwdSm80ILi8ELi1ELb1EN4cute5tupleIJNS5_1CILi128EEENS7_ILi48EEENS7_ILi256EEEEEELi256ENS_10bfloat16_tEfNS_4arch4Sm80ELb0ELb1ELb1ELb0ELb0ELb0ELb1ELb0EEENS1_21CollectiveEpilogueFwdINS6_IJS8_SA_S9_EEENS6_IJNS7_ILi1EEESI_SI_EEESC_SE_Li256ELb0ELb1ELb0ELb0EEENS1_19SingleTileSchedulerILb0ELb0ELb1ELi128EEEEEEEEEvNT_6ParamsE --------------------------
	.section	.nv.constant0._ZN7cutlass13device_kernelIN5flash19enable_sm80_to_sm89INS1_16FlashAttnFwdSm80INS1_25CollectiveMainloopFwdSm80ILi8ELi1ELb1EN4cute5tupleIJNS5_1CILi128EEENS7_ILi48EEENS7_ILi256EEEEEELi256ENS_10bfloat16_tEfNS_4arch4Sm80ELb0ELb1ELb1ELb0ELb0ELb0ELb1ELb0EEENS1_21CollectiveEpilogueFwdINS6_IJS8_SA_S9_EEENS6_IJNS7_ILi1EEESI_SI_EEESC_SE_Li256ELb0ELb1ELb0ELb0EEENS1_19SingleTileSchedulerILb0ELb0ELb1ELi128EEEEEEEEEvNT_6ParamsE,"a",@progbits
	.sectionflags	@""
	.align	4
.nv.constant0._ZN7cutlass13device_kernelIN5flash19enable_sm80_to_sm89INS1_16FlashAttnFwdSm80INS1_25CollectiveMainloopFwdSm80ILi8ELi1ELb1EN4cute5tupleIJNS5_1CILi128EEENS7_ILi48EEENS7_ILi256EEEEEELi256ENS_10bfloat16_tEfNS_4arch4Sm80ELb0ELb1ELb1ELb0ELb0ELb0ELb1ELb0EEENS1_21CollectiveEpilogueFwdINS6_IJS8_SA_S9_EEENS6_IJNS7_ILi1EEESI_SI_EEESC_SE_Li256ELb0ELb1ELb0ELb0EEENS1_19SingleTileSchedulerILb0ELb0ELb1ELi128EEEEEEEEEvNT_6ParamsE:
	.zero		1944


//--------------------- .nv.constant0._ZN7cutlass13device_kernelIN5flash19enable_sm80_to_sm89INS1_16FlashAttnFwdSm80INS1_25CollectiveMainloopFwdSm80ILi8ELi1ELb1EN4cute5tupleIJNS5_1CILi128EEENS7_ILi48EEENS7_ILi256EEEEEELi256ENS_10bfloat16_tEfNS_4arch4Sm80ELb0ELb1ELb1ELb1ELb0ELb0ELb1ELb0EEENS1_21CollectiveEpilogueFwdINS6_IJS8_SA_S9_EEENS6_IJNS7_ILi1EEESI_SI_EEESC_SE_Li256ELb1ELb1ELb0ELb0EEENS1_19SingleTileSchedulerILb1ELb0ELb1ELi128EEEEEEEEEvNT_6ParamsE --------------------------
	.section	.nv.constant0._ZN7cutlass13device_kernelIN5flash19enable_sm80_to_sm89INS1_16FlashAttnFwdSm80INS1_25CollectiveMainloopFwdSm80ILi8ELi1ELb1EN4cute5tupleIJNS5_1CILi128EEENS7_ILi48EEENS7_ILi256EEEEEELi256ENS_10bfloat16_tEfNS_4arch4Sm80ELb0ELb1ELb1ELb1ELb0ELb0ELb1ELb0EEENS1_21CollectiveEpilogueFwdINS6_IJS8_SA_S9_EEENS6_IJNS7_ILi1EEESI_SI_EEESC_SE_Li256ELb1ELb1ELb0ELb0EEENS1_19SingleTileSchedulerILb1ELb0ELb1ELi128EEEEEEEEEvNT_6ParamsE,"a",@progbits
	.sectionflags	@""
	.align	4
.nv.constant0._ZN7cutlass13device_kernelIN5flash19enable_sm80_to_sm89INS1_16FlashAttnFwdSm80INS1_25CollectiveMainloopFwdSm80ILi8ELi1ELb1EN4cute5tupleIJNS5_1CILi128EEENS7_ILi48EEENS7_ILi256EEEEEELi256ENS_10bfloat16_tEfNS_4arch4Sm80ELb0ELb1ELb1ELb1ELb0ELb0ELb1ELb0EEENS1_21CollectiveEpilogueFwdINS6_IJS8_SA_S9_EEENS6_IJNS7_ILi1EEESI_SI_EEESC_SE_Li256ELb1ELb1ELb0ELb0EEENS1_19SingleTileSchedulerILb1ELb0ELb1ELi128EEEEEEEEEvNT_6ParamsE:
	.zero		1944


//--------------------- .nv.constant0._ZN7cutlass13device_kernelIN5flash19enable_sm80_to_sm89INS1_16FlashAttnFwdSm80INS1_25CollectiveMainloopFwdSm80ILi8ELi1ELb0EN4cute5tupleIJNS5_1CILi128EEENS7_ILi32EEENS7_ILi256EEEEEELi256ENS_10bfloat16_tEfNS_4arch4Sm80ELb0ELb1ELb1ELb1ELb0ELb1ELb1ELb0EEENS1_21CollectiveEpilogueFwdINS6_IJS8_SA_S9_EEENS6_IJNS7_ILi1EEESI_SI_EEESC_SE_Li256ELb1ELb1ELb0ELb0EEENS1_19SingleTileSchedulerILb1ELb0ELb1ELi128EEEEEEEEEvNT_6ParamsE --------------------------
	.section	.nv.constant0._ZN7cutlass13device_kernelIN5flash19enable_sm80_to_sm89INS1_16FlashAttnFwdSm80INS1_25CollectiveMainloopFwdSm80ILi8ELi1ELb0EN4cute5tupleIJNS5_1CILi128EEENS7_ILi32EEENS7_ILi256EEEEEELi256ENS_10bfloat16_tEfNS_4arch4Sm80ELb0ELb1ELb1ELb1ELb0ELb1ELb1ELb0EEENS1_21CollectiveEpilogueFwdINS6_IJS8_SA_S9_EEENS6_IJNS7_ILi1EEESI_SI_EEESC_SE_Li256ELb1ELb1ELb0ELb0EEENS1_19SingleTileSchedulerILb1ELb0ELb1ELi128EEEEEEEEEvNT_6ParamsE,"a",@progbits
	.sectionflags	@""
	.align	4
.nv.constant0._ZN7cutlass13device_kernelIN5flash19enable_sm80_to_sm89INS1_16FlashAttnFwdSm80INS1_25CollectiveMainloopFwdSm80ILi8ELi1ELb0EN4cute5tupleIJNS5_1CILi128EEENS7_ILi32EEENS7_ILi256EEEEEELi256ENS_10bfloat16_tEfNS_4arch4Sm80ELb0ELb1ELb1ELb1ELb0ELb1ELb1ELb0EEENS1_21CollectiveEpilogueFwdINS6_IJS8_SA_S9_EEENS6_IJNS7_ILi1EEESI_SI_EEESC_SE_Li256ELb1ELb1ELb0ELb0EEENS1_19SingleTileSchedulerILb1ELb0ELb1ELi128EEEEEEEEEvNT_6ParamsE:
	.zero		1944


//--------------------- .nv.constant0._ZN7cutlass13device_kernelIN5flash19enable_sm80_to_sm89INS1_16FlashAttnFwdSm80INS1_25CollectiveMainloopFwdSm80ILi8ELi1ELb1EN4cute5tupleIJNS5_1CILi128EEENS7_ILi64EEENS7_ILi256EEEEEELi256ENS_10bfloat16_tEfNS_4arch4Sm80ELb1ELb0ELb1ELb0ELb0ELb0ELb1ELb0EEENS1_21CollectiveEpilogueFwdINS6_IJS8_SA_S9_EEENS6_IJNS7_ILi1EEESI_SI_EEESC_SE_Li256ELb0ELb1ELb0ELb0EEENS1_30DynamicPersistentTileSchedulerILi256ELi256ELb0ELb1ELb0EEEEEEEEEvNT_6ParamsE --------------------------
	.section	.nv.constant0._ZN7cutlass13device_kernelIN5flash19enable_sm80_to_sm89INS1_16FlashAttnFwdSm80INS1_25CollectiveMainloopFwdSm80ILi8ELi1ELb1EN4cute5tupleIJNS5_1CILi128EEENS7_ILi64EEENS7_ILi256EEEEEELi256ENS_10bfloat16_tEfNS_4arch4Sm80ELb1ELb0ELb1ELb0ELb0ELb0ELb1ELb0EEENS1_21CollectiveEpilogueFwdINS6_IJS8_SA_S9_EEENS6_IJNS7_ILi1EEESI_SI_EEESC_SE_Li256ELb0ELb1ELb0ELb0EEENS1_30DynamicPersistentTileSchedulerILi256ELi256ELb0ELb1ELb0EEEEEEEEEvNT_6ParamsE,"a",@progbits
	.sectionflags	@""
	.align	4
.nv.constant0._ZN7cutlass13device_kernelIN5flash19enable_sm80_to_sm89INS1_16FlashAttnFwdSm80INS1_25CollectiveMainloopFwdSm80ILi8ELi1ELb1EN4cute5tupleIJNS5_1CILi128EEENS7_ILi64EEENS7_ILi256EEEEEELi256ENS_10bfloat16_tEfNS_4arch4Sm80ELb1ELb0ELb1ELb0ELb0ELb0ELb1ELb0EEENS1_21CollectiveEpilogueFwdINS6_IJS8_SA_S9_EEENS6_IJNS7_ILi1EEESI_SI_EEESC_SE_Li256ELb0ELb1ELb0ELb0EEENS1_30DynamicPersistentTileSchedulerILi256ELi256ELb0ELb1ELb0EEEEEEEEEvNT_6ParamsE:
	.zero		1960


//--------------------- .nv.constant0._ZN7cutlass13device_kernelIN5flash19enable_sm80_to_sm89INS1_16FlashAttnFwdSm80INS1_25CollectiveMainloopFwdSm80ILi8ELi1ELb1EN4cute5tupleIJNS5_1CILi128EEENS7_ILi64EEENS7_ILi256EEEEEELi256ENS_10bfloat16_tEfNS_4arch4Sm80ELb1ELb0ELb1ELb1ELb0ELb0ELb1ELb0EEENS1_21CollectiveEpilogueFwdINS6_IJS8_SA_S9_EEENS6_IJNS7_ILi1EEESI_SI_EEESC_SE_Li256ELb1ELb1ELb0ELb0EEENS1_19SingleTileSchedulerILb1ELb0ELb1ELi128EEEEEEEEEvNT_6ParamsE --------------------------
	.section	.nv.constant0._ZN7cutlass13device_kernelIN5flash19enable_sm80_to_sm89INS1_16FlashAttnFwdSm80INS1_25CollectiveMainloopFwdSm80ILi8ELi1ELb1EN4cute5tupleIJNS5_1CILi128EEENS7_ILi64EEENS7_ILi256EEEEEELi256ENS_10bfloat16_tEfNS_4arch4Sm80ELb1ELb0ELb1ELb1ELb0ELb0ELb1ELb0EEENS1_21CollectiveEpilogueFwdINS6_IJS8_SA_S9_EEENS6_IJNS7_ILi1EEESI_SI_EEESC_SE_Li256ELb1ELb1ELb0ELb0EEENS1_19SingleTileSchedulerILb1ELb0ELb1ELi128EEEEEEEEEvNT_6ParamsE,"a",@progbits
	.sectionflags	@""
	.align	4
.nv.constant0._ZN7cutlass13device_kernelIN5flash19enable_sm80_to_sm89INS1_16FlashAttnFwdSm80INS1_25CollectiveMainloopFwdSm80ILi8ELi1ELb1EN4cute5tupleIJNS5_1CILi128EEENS7_ILi64EEENS7_ILi256EEEEEELi256ENS_10bfloat16_tEfNS_4arch4Sm80ELb1ELb0ELb1ELb1ELb0ELb0ELb1ELb0EEENS1_21CollectiveEpilogueFwdINS6_IJS8_SA_S9_EEENS6_IJNS7_ILi1EEESI_SI_EEESC_SE_Li256ELb1ELb1ELb0ELb0EEENS1_19SingleTileSchedulerILb1ELb0ELb1ELi128EEEEEEEEEvNT_6ParamsE:
	.zero		1944


//--------------------- .nv.constant0._ZN7cutlass13device_kernelIN5flash19enable_sm80_to_sm89INS1_16FlashAttnFwdSm80INS1_25CollectiveMainloopFwdSm80ILi8ELi1ELb0EN4cute5tupleIJNS5_1CILi128EEENS7_ILi32EEENS7_ILi256EEEEEELi256ENS_10bfloat16_tEfNS_4arch4Sm80ELb1ELb0ELb1ELb1ELb0ELb1ELb1ELb0EEENS1_21CollectiveEpilogueFwdINS6_IJS8_SA_S9_EEENS6_IJNS7_ILi1EEESI_SI_EEESC_SE_Li256ELb1ELb1ELb0ELb0EEENS1_19SingleTileSchedulerILb1ELb0ELb1ELi128EEEEEEEEEvNT_6ParamsE --------------------------
	.section	.nv.constant0._ZN7cutlass13device_kernelIN5flash19enable_sm80_to_sm89INS1_16FlashAttnFwdSm80INS1_25CollectiveMainloopFwdSm80ILi8ELi1ELb0EN4cute5tupleIJNS5_1CILi128EEENS7_ILi32EEENS7_ILi256EEEEEELi256ENS_10bfloat16_tEfNS_4arch4Sm80ELb1ELb0ELb1ELb1ELb0ELb1ELb1ELb0EEENS1_21CollectiveEpilogueFwdINS6_IJS8_SA_S9_EEENS6_IJNS7_ILi1EEESI_SI_EEESC_SE_Li256ELb1ELb1ELb0ELb0EEENS1_19SingleTileSchedulerILb1ELb0ELb1ELi128EEEEEEEEEvNT_6ParamsE,"a",@progbits
	.sectionflags	@""
	.align	4
.nv.constant0._ZN7cutlass13device_kernelIN5flash19enable_sm80_to_sm89INS1_16FlashAttnFwdSm80INS1_25CollectiveMainloopFwdSm80ILi8ELi1ELb0EN4cute5tupleIJNS5_1CILi128EEENS7_ILi32EEENS7_ILi256EEEEEELi256ENS_10bfloat16_tEfNS_4arch4Sm80ELb1ELb0ELb1ELb1ELb0ELb1ELb1ELb0EEENS1_21CollectiveEpilogueFwdINS6_IJS8_SA_S9_EEENS6_IJNS7_ILi1EEESI_SI_EEESC_SE_Li256ELb1ELb1ELb0ELb0EEENS1_19SingleTileSchedulerILb1ELb0ELb1ELi128EEEEEEEEEvNT_6ParamsE:
	.zero		1944


//--------------------- .nv.constant0._ZN7cutlass13device_kernelIN5flash19enable_sm80_to_sm89INS1_16FlashAttnFwdSm80INS1_25CollectiveMainloopFwdSm80ILi8ELi1ELb0EN4cute5tupleIJNS5_1CILi128EEENS7_ILi96EEENS7_ILi256EEEEEELi256ENS_10bfloat16_tEfNS_4arch4Sm80ELb0ELb0ELb1ELb0ELb0ELb0ELb1ELb0EEENS1_21CollectiveEpilogueFwdINS6_IJS8_SA_S9_EEENS6_IJNS7_ILi1EEESI_SI_EEESC_SE_Li256ELb0ELb1ELb0ELb0EEENS1_19SingleTileSchedulerILb0ELb0ELb1ELi128EEEEEEEEEvNT_6ParamsE --------------------------
	.section	.nv.constant0._ZN7cutlass13device_kernelIN5flash19enable_sm80_to_sm89INS1_16FlashAttnFwdSm80INS1_25CollectiveMainloopFwdSm80ILi8ELi1ELb0EN4cute5tupleIJNS5_1CILi128EEENS7_ILi96EEENS7_ILi256EEEEEELi256ENS_10bfloat16_tEfNS_4arch4Sm80ELb0ELb0ELb1ELb0ELb0ELb0ELb1ELb0EEENS1_21CollectiveEpilogueFwdINS6_IJS8_SA_S9_EEENS6_IJNS7_ILi1EEESI_SI_EEESC_SE_Li256ELb0ELb1ELb0ELb0EEENS1_19SingleTileSchedulerILb0ELb0ELb1ELi128EEEEEEEEEvNT_6ParamsE,"a",@progbits
	.sectionflags	@""
	.align	4
.nv.constant0._ZN7cutlass13device_kernelIN5flash19enable_sm80_to_sm89INS1_16FlashAttnFwdSm80INS1_25CollectiveMainloopFwdSm80ILi8ELi1ELb0EN4cute5tupleIJNS5_1CILi128EEENS7_ILi96EEENS7_ILi256EEEEEELi256ENS_10bfloat16_tEfNS_4arch4Sm80ELb0ELb0ELb1ELb0ELb0ELb0ELb1ELb0EEENS1_21CollectiveEpilogueFwdINS6_IJS8_SA_S9_EEENS6_IJNS7_ILi1EEESI_SI_EEESC_SE_Li256ELb0ELb1ELb0ELb0EEENS1_19SingleTileSchedulerILb0ELb0ELb1ELi128EEEEEEEEEvNT_6ParamsE:
	.zero		1944


//--------------------- .nv.constant0._ZN7cutlass13device_kernelIN5flash19enable_sm80_to_sm89INS1_16FlashAttnFwdSm80INS1_25CollectiveMainloopFwdSm80ILi8ELi1ELb0EN4cute5tupleIJNS5_1CILi128EEENS7_ILi96EEENS7_ILi256EEEEEELi256ENS_10bfloat16_tEfNS_4arch4Sm80ELb0ELb0ELb1ELb1ELb0ELb0ELb1ELb0EEENS1_21CollectiveEpilogueFwdINS6_IJS8_SA_S9_EEENS6_IJNS7_ILi1EEESI_SI_EEESC_SE_Li256ELb1ELb1ELb0ELb0EEENS1_19SingleTileSchedulerILb1ELb0ELb1ELi128EEEEEEEEEvNT_6ParamsE --------------------------
	.section	.nv.constant0._ZN7cutlass13device_kernelIN5flash19enable_sm80_to_sm89INS1_16FlashAttnFwdSm80INS1_25CollectiveMainloopFwdSm80ILi8ELi1ELb0EN4cute5tupleIJNS5_1CILi128EEENS7_ILi96EEENS7_ILi256EEEEEELi256ENS_10bfloat16_tEfNS_4arch4Sm80ELb0ELb0ELb1ELb1ELb0ELb0ELb1ELb0EEENS1_21CollectiveEpilogueFwdINS6_IJS8_SA_S9_EEENS6_IJNS7_ILi1EEESI_SI_EEESC_SE_Li256ELb1ELb1ELb0ELb0EEENS1_19SingleTileSchedulerILb1ELb0ELb1ELi128EEEEEEEEEvNT_6ParamsE,"a",@progbits
	.sectionflags	@""
	.align	4
.nv.constant0._ZN7cutlass13device_kernelIN5flash19enable_sm80_to_sm89INS1_16FlashAttnFwdSm80INS1_25CollectiveMainloopFwdSm80ILi8ELi1ELb0EN4cute5tupleIJNS5_1CILi128EEENS7_ILi96EEENS7_ILi256EEEEEELi256ENS_10bfloat16_tEfNS_4arch4Sm80ELb0ELb0ELb1ELb1ELb0ELb0ELb1ELb0EEENS1_21CollectiveEpilogueFwdINS6_IJS8_SA_S9_EEENS6_IJNS7_ILi1EEESI_SI_EEESC_SE_Li256ELb1ELb1ELb0ELb0EEENS1_19SingleTileSchedulerILb1ELb0ELb1ELi128EEEEEEEEEvNT_6ParamsE:
	.zero		1944


//--------------------- .nv.constant0._ZN7cutlass13device_kernelIN5flash19enable_sm80_to_sm89INS1_16FlashAttnFwdSm80INS1_25CollectiveMainloopFwdSm80ILi8ELi1ELb0EN4cute5tupleIJNS5_1CILi128EEENS7_ILi48EEENS7_ILi256EEEEEELi256ENS_10bfloat16_tEfNS_4arch4Sm80ELb0ELb0ELb1ELb1ELb0ELb1ELb1ELb0EEENS1_21CollectiveEpilogueFwdINS6_IJS8_SA_S9_EEENS6_IJNS7_ILi1EEESI_SI_EEESC_SE_Li256ELb1ELb1ELb0ELb0EEENS1_19SingleTileSchedulerILb1ELb0ELb1ELi128EEEEEEEEEvNT_6ParamsE --------------------------
	.section	.nv.constant0._ZN7cutlass13device_kernelIN5flash19enable_sm80_to_sm89INS1_16FlashAttnFwdSm80INS1_25CollectiveMainloopFwdSm80ILi8ELi1ELb0EN4cute5tupleIJNS5_1CILi128EEENS7_ILi48EEENS7_ILi256EEEEEELi256ENS_10bfloat16_tEfNS_4arch4Sm80ELb0ELb0ELb1ELb1ELb0ELb1ELb1ELb0EEENS1_21CollectiveEpilogueFwdINS6_IJS8_SA_S9_EEENS6_IJNS7_ILi1EEESI_SI_EEESC_SE_Li256ELb1ELb1ELb0ELb0EEENS1_19SingleTileSchedulerILb1ELb0ELb1ELi128EEEEEEEEEvNT_6ParamsE,"a",@progbits
	.sectionflags	@""
	.align	4
.nv.constant0._ZN7cutlass13device_kernelIN5flash19enable_sm80_to_sm89INS1_16FlashAttnFwdSm80INS1_25CollectiveMainloopFwdSm80ILi8ELi1ELb0EN4cute5tupleIJNS5_1CILi128EEENS7_ILi48EEENS7_ILi256EEEEEELi256ENS_10bfloat16_tEfNS_4arch4Sm80ELb0ELb0ELb1ELb1ELb0ELb1ELb1ELb0EEENS1_21CollectiveEpilogueFwdINS6_IJS8_SA_S9_EEENS6_IJNS7_ILi1EEESI_SI_EEESC_SE_Li256ELb1ELb1ELb0ELb0EEENS1_19SingleTileSchedulerILb1ELb0ELb1ELi128EEEEEEEEEvNT_6ParamsE:
	.zero		1944


//--------------------- .nv.constant0._ZN7cutlass13device_kernelIN5flash19enable_sm80_to_sm89INS1_16FlashAttnFwdSm80INS1_25CollectiveMainloopFwdSm80ILi8ELi1ELb0EN4cute5tupleIJNS5_1CILi128EEENS7_ILi64EEENS7_ILi256EEEEEELi256ENS_10bfloat16_tEfNS_4arch4Sm80ELb0ELb1ELb1ELb0ELb0ELb0ELb1ELb0EEENS1_21CollectiveEpilogueFwdINS6_IJS8_SA_S9_EEENS6_IJNS7_ILi1EEESI_SI_EEESC_SE_Li256ELb0ELb1ELb0ELb0EEENS1_19SingleTileSchedulerILb0ELb0ELb1ELi128EEEEEEEEEvNT_6ParamsE --------------------------
	.section	.nv.constant0._ZN7cutlass13device_kernelIN5flash19enable_sm80_to_sm89INS1_16FlashAttnFwdSm80INS1_25CollectiveMainloopFwdSm80ILi8ELi1ELb0EN4cute5tupleIJNS5_1CILi128EEENS7_ILi64EEENS7_ILi256EEEEEELi256ENS_10bfloat16_tEfNS_4arch4Sm80ELb0ELb1ELb1ELb0ELb0ELb0ELb1ELb0EEENS1_21CollectiveEpilogueFwdINS6_IJS8_SA_S9_EEENS6_IJNS7_ILi1EEESI_SI_EEESC_SE_Li256ELb0ELb1ELb0ELb0EEENS1_19SingleTileSchedulerILb0ELb0ELb1ELi128EEEEEEEEEvNT_6ParamsE,"a",@progbits
	.sectionflags	@""
	.align	4
.nv.constant0._ZN7cutlass13device_kernelIN5flash19enable_sm80_to_sm89INS1_16FlashAttnFwdSm80INS1_25CollectiveMainloopFwdSm80ILi8ELi1ELb0EN4cute5tupleIJNS5_1CILi128EEENS7_ILi64EEENS7_ILi256EEEEEELi256ENS_10bfloat16_tEfNS_4arch4Sm80ELb0ELb1ELb1ELb0ELb0ELb0ELb1ELb0EEENS1_21CollectiveEpilogueFwdINS6_IJS8_SA_S9_EEENS6_IJNS7_ILi1EEESI_SI_EEESC_SE_Li256ELb0ELb1ELb0ELb0EEENS1_19SingleTileSchedulerILb0ELb0ELb1ELi128EEEEEEEEEvNT_6ParamsE:
	.zero		1944


//--------------------- .nv.constant0._ZN7cutlass13device_kernelIN5flash19enable_sm80_to_sm89INS1_16FlashAttnFwdSm80INS1_25CollectiveMainloopFwdSm80ILi8ELi1ELb0EN4cute5tupleIJNS5_1CILi128EEENS7_ILi64EEENS7_ILi256EEEEEELi256ENS_10bfloat16_tEfNS_4arch4Sm80ELb0ELb1ELb1ELb1ELb0ELb0ELb1ELb0EEENS1_21CollectiveEpilogueFwdINS6_IJS8_SA_S9_EEENS6_IJNS7_ILi1EEESI_SI_EEESC_SE_Li256ELb1ELb1ELb0ELb0EEENS1_19SingleTileSchedulerILb1ELb0ELb1ELi128EEEEEEEEEvNT_6ParamsE --------------------------
	.section	.nv.constant0._ZN7cutlass13device_kernelIN5flash19enable_sm80_to_sm89INS1_16FlashAttnFwdSm80INS1_25CollectiveMainloopFwdSm80ILi8ELi1ELb0EN4cute5tupleIJNS5_1CILi128EEENS7_ILi64EEENS7_ILi256EEEEEELi256ENS_10bfloat16_tEfNS_4arch4Sm80ELb0ELb1ELb1ELb1ELb0ELb0ELb1ELb0EEENS1_21CollectiveEpilogueFwdINS6_IJS8_SA_S9_EEENS6_IJNS7_ILi1EEESI_SI_EEESC_SE_Li256ELb1ELb1ELb0ELb0EEENS1_19SingleTileSchedulerILb1ELb0ELb1ELi128EEEEEEEEEvNT_6ParamsE,"a",@progbits
	.sectionflags	@""
	.align	4
.nv.constant0._ZN7cutlass13device_kernelIN5flash19enable_sm80_to_sm89INS1_16FlashAttnFwdSm80INS1_25CollectiveMainloopFwdSm80ILi8ELi1ELb0EN4cute5tupleIJNS5_1CILi128EEENS7_ILi64EEENS7_ILi256EEEEEELi256ENS_10bfloat16_tEfNS_4arch4Sm80ELb0ELb1ELb1ELb1ELb0ELb0ELb1ELb0EEENS1_21CollectiveEpilogueFwdINS6_IJS8_SA_S9_EEENS6_IJNS7_ILi1EEESI_SI_EEESC_SE_Li256ELb1ELb1ELb0ELb0EEENS1_19SingleTileSchedulerILb1ELb0ELb1ELi128EEEEEEEEEvNT_6ParamsE:
	.zero		1944


//--------------------- .nv.constant0._ZN7cutlass13device_kernelIN5flash19enable_sm80_to_sm89INS1_16FlashAttnFwdSm80INS1_25CollectiveMainloopFwdSm80ILi8ELi1ELb0EN4cute5tupleIJNS5_1CILi128EEENS7_ILi48EEENS7_ILi256EEEEEELi256ENS_10bfloat16_tEfNS_4arch4Sm80ELb0ELb1ELb1ELb1ELb0ELb1ELb1ELb0EEENS1_21CollectiveEpilogueFwdINS6_IJS8_SA_S9_EEENS6_IJNS7_ILi1EEESI_SI_EEESC_SE_Li256ELb1ELb1ELb0ELb0EEENS1_19SingleTileSchedulerILb1ELb0ELb1ELi128EEEEEEEEEvNT_6ParamsE --------------------------
	.section	.nv.constant0._ZN7cutlass13device_kernelIN5flash19enable_sm80_to_sm89INS1_16FlashAttnFwdSm80INS1_25CollectiveMainloopFwdSm80ILi8ELi1ELb0EN4cute5tupleIJNS5_1CILi128EEENS7_ILi48EEENS7_ILi256EEEEEELi256ENS_10bfloat16_tEfNS_4arch4Sm80ELb0ELb1ELb1ELb1ELb0ELb1ELb1ELb0EEENS1_21CollectiveEpilogueFwdINS6_IJS8_SA_S9_EEENS6_IJNS7_ILi1EEESI_SI_EEESC_SE_Li256ELb1ELb1ELb0ELb0EEENS1_19SingleTileSchedulerILb1ELb0ELb1ELi128EEEEEEEEEvNT_6ParamsE,"a",@progbits
	.sectionflags	@""
	.align	4
.nv.constant0._ZN7cutlass13device_kernelIN5flash19enable_sm80_to_sm89INS1_16FlashAttnFwdSm80INS1_25CollectiveMainloopFwdSm80ILi8ELi1ELb0EN4cute5tupleIJNS5_1CILi128EEENS7_ILi48EEENS7_ILi256EEEEEELi256ENS_10bfloat16_tEfNS_4arch4Sm80ELb0ELb1ELb1ELb1ELb0ELb1ELb1ELb0EEENS1_21CollectiveEpilogueFwdINS6_IJS8_SA_S9_EEENS6_IJNS7_ILi1EEESI_SI_EEESC_SE_Li256ELb1ELb1ELb0ELb0EEENS1_19SingleTileSchedulerILb1ELb0ELb1ELi128EEEEEEEEEvNT_6ParamsE:
	.zero		1944


//--------------------- .nv.constant0._ZN7cutlass13device_kernelIN5flash19enable_sm80_to_sm89INS1_16FlashAttnFwdSm80INS1_25CollectiveMainloopFwdSm80ILi8ELi1ELb0EN4cute5tupleIJNS5_1CILi128EEENS7_ILi96EEENS7_ILi256EEEEEELi256ENS_10bfloat16_tEfNS_4arch4Sm80ELb1ELb0ELb1ELb0ELb0ELb0ELb1ELb0EEENS1_21CollectiveEpilogueFwdINS6_IJS8_SA_S9_EEENS6_IJNS7_ILi1EEESI_SI_EEESC_SE_Li256ELb0ELb1ELb0ELb0EEENS1_30DynamicPersistentTileSchedulerILi256ELi256ELb0ELb1ELb0EEEEEEEEEvNT_6ParamsE --------------------------
	.section	.nv.constant0._ZN7cutlass13device_kernelIN5flash19enable_sm80_to_sm89INS1_16FlashAttnFwdSm80INS1_25CollectiveMainloopFwdSm80ILi8ELi1ELb0EN4cute5tupleIJNS5_1CILi128EEENS7_ILi96EEENS7_ILi256EEEEEELi256ENS_10bfloat16_tEfNS_4arch4Sm80ELb1ELb0ELb1ELb0ELb0ELb0ELb1ELb0EEENS1_21CollectiveEpilogueFwdINS6_IJS8_SA_S9_EEENS6_IJNS7_ILi1EEESI_SI_EEESC_SE_Li256ELb0ELb1ELb0ELb0EEENS1_30DynamicPersistentTileSchedulerILi256ELi256ELb0ELb1ELb0EEEEEEEEEvNT_6ParamsE,"a",@progbits
	.sectionflags	@""
	.align	4
.nv.constant0._ZN7cutlass13device_kernelIN5flash19enable_sm80_to_sm89INS1_16FlashAttnFwdSm80INS1_25CollectiveMainloopFwdSm80ILi8ELi1ELb0EN4cute5tupleIJNS5_1CILi128EEENS7_ILi96EEENS7_ILi256EEEEEELi256ENS_10bfloat16_tEfNS_4arch4Sm80ELb1ELb0ELb1ELb0ELb0ELb0ELb1ELb0EEENS1_21CollectiveEpilogueFwdINS6_IJS8_SA_S9_EEENS6_IJNS7_ILi1EEESI_SI_EEESC_SE_Li256ELb0ELb1ELb0ELb0EEENS1_30DynamicPersistentTileSchedulerILi256ELi256ELb0ELb1ELb0EEEEEEEEEvNT_6ParamsE:
	.zero		1960


//--------------------- .nv.constant0._ZN7cutlass13device_kernelIN5flash19enable_sm80_to_sm89INS1_16FlashAttnFwdSm80INS1_25CollectiveMainloopFwdSm80ILi8ELi1ELb0EN4cute5tupleIJNS5_1CILi128EEENS7_ILi96EEENS7_ILi256EEEEEELi256ENS_10bfloat16_tEfNS_4arch4Sm80ELb1ELb0ELb1ELb1ELb0ELb0ELb1ELb0EEENS1_21CollectiveEpilogueFwdINS6_IJS8_SA_S9_EEENS6_IJNS7_ILi1EEESI_SI_EEESC_SE_Li256ELb1ELb1ELb0ELb0EEENS1_19SingleTileSchedulerILb1ELb0ELb1ELi128EEEEEEEEEvNT_6ParamsE --------------------------
	.section	.nv.constant0._ZN7cutlass13device_kernelIN5flash19enable_sm80_to_sm89INS1_16FlashAttnFwdSm80INS1_25CollectiveMainloopFwdSm80ILi8ELi1ELb0EN4cute5tupleIJNS5_1CILi128EEENS7_ILi96EEENS7_ILi256EEEEEELi256ENS_10bfloat16_tEfNS_4arch4Sm80ELb1ELb0ELb1ELb1ELb0ELb0ELb1ELb0EEENS1_21CollectiveEpilogueFwdINS6_IJS8_SA_S9_EEENS6_IJNS7_ILi1EEESI_SI_EEESC_SE_Li256ELb1ELb1ELb0ELb0EEENS1_19SingleTileSchedulerILb1ELb0ELb1ELi128EEEEEEEEEvNT_6ParamsE,"a",@progbits
	.sectionflags	@""
	.align	4
.nv.constant0._ZN7cutlass13device_kernelIN5flash19enable_sm80_to_sm89INS1_16FlashAttnFwdSm80INS1_25CollectiveMainloopFwdSm80ILi8ELi1ELb0EN4cute5tupleIJNS5_1CILi128EEENS7_ILi96EEENS7_ILi256EEEEEELi256ENS_10bfloat16_tEfNS_4arch4Sm80ELb1ELb0ELb1ELb1ELb0ELb0ELb1ELb0EEENS1_21CollectiveEpilogueFwdINS6_IJS8_SA_S9_EEENS6_IJNS7_ILi1EEESI_SI_EEESC_SE_Li256ELb1ELb1ELb0ELb0EEENS1_19SingleTileSchedulerILb1ELb0ELb1ELi128EEEEEEEEEvNT_6ParamsE:
	.zero		1944


//--------------------- .nv.constant0._ZN7cutlass13device_kernelIN5flash19enable_sm80_to_sm89INS1_16FlashAttnFwdSm80INS1_25CollectiveMainloopFwdSm80ILi8ELi1ELb0EN4cute5tupleIJNS5_1CILi128EEENS7_ILi48EEENS7_ILi256EEEEEELi256ENS_10bfloat16_tEfNS_4arch4Sm80ELb1ELb0ELb1ELb1ELb0ELb1ELb1ELb0EEENS1_21CollectiveEpilogueFwdINS6_IJS8_SA_S9_EEENS6_IJNS7_ILi1EEESI_SI_EEESC_SE_Li256ELb1ELb1ELb0ELb0EEENS1_19SingleTileSchedulerILb1ELb0ELb1ELi128EEEEEEEEEvNT_6ParamsE --------------------------
	.section	.nv.constant0._ZN7cutlass13device_kernelIN5flash19enable_sm80_to_sm89INS1_16FlashAttnFwdSm80INS1_25CollectiveMainloopFwdSm80ILi8ELi1ELb0EN4cute5tupleIJNS5_1CILi128EEENS7_ILi48EEENS7_ILi256EEEEEELi256ENS_10bfloat16_tEfNS_4arch4Sm80ELb1ELb0ELb1ELb1ELb0ELb1ELb1ELb0EEENS1_21CollectiveEpilogueFwdINS6_IJS8_SA_S9_EEENS6_IJNS7_ILi1EEESI_SI_EEESC_SE_Li256ELb1ELb1ELb0ELb0EEENS1_19SingleTileSchedulerILb1ELb0ELb1ELi128EEEEEEEEEvNT_6ParamsE,"a",@progbits
	.sectionflags	@""
	.align	4
.nv.constant0._ZN7cutlass13device_kernelIN5flash19enable_sm80_to_sm89INS1_16FlashAttnFwdSm80INS1_25CollectiveMainloopFwdSm80ILi8ELi1ELb0EN4cute5tupleIJNS5_1CILi128EEENS7_ILi48EEENS7_ILi256EEEEEELi256ENS_10bfloat16_tEfNS_4arch4Sm80ELb1ELb0ELb1ELb1ELb0ELb1ELb1ELb0EEENS1_21CollectiveEpilogueFwdINS6_IJS8_SA_S9_EEENS6_IJNS7_ILi1EEESI_SI_EEESC_SE_Li256ELb1ELb1ELb0ELb0EEENS1_19SingleTileSchedulerILb1ELb0ELb1ELi128EEEEEEEEEvNT_6ParamsE:
	.zero		1944


//--------------------- .nv.constant0._ZN7cutlass13device_kernelIN5flash19enable_sm80_to_sm89INS1_16FlashAttnFwdSm80INS1_25CollectiveMainloopFwdSm80ILi8ELi1ELb1EN4cute5tupleIJNS5_1CILi128EEENS7_ILi64EEENS7_ILi256EEEEEELi256ENS_10bfloat16_tEfNS_4arch4Sm80ELb0ELb0ELb0ELb0ELb0ELb0ELb1ELb0EEENS1_21CollectiveEpilogueFwdINS6_IJS8_SA_S9_EEENS6_IJNS7_ILi1EEESI_SI_EEESC_SE_Li256ELb0ELb1ELb0ELb0EEENS1_19SingleTileSchedulerILb0ELb0ELb1ELi128EEEEEEEEEvNT_6ParamsE --------------------------
	.section	.nv.constant0._ZN7cutlass13device_kernelIN5flash19enable_sm80_to_sm89INS1_16FlashAttnFwdSm80INS1_25CollectiveMainloopFwdSm80ILi8ELi1ELb1EN4cute5tupleIJNS5_1CILi128EEENS7_ILi64EEENS7_ILi256EEEEEELi256ENS_10bfloat16_tEfNS_4arch4Sm80ELb0ELb0ELb0ELb0ELb0ELb0ELb1ELb0EEENS1_21CollectiveEpilogueFwdINS6_IJS8_SA_S9_EEENS6_IJNS7_ILi1EEESI_SI_EEESC_SE_Li256ELb0ELb1ELb0ELb0EEENS1_19SingleTileSchedulerILb0ELb0ELb1ELi128EEEEEEEEEvNT_6ParamsE,"a",@progbits
	.sectionflags	@""
	.align	4
.nv.constant0._ZN7cutlass13device_kernelIN5flash19enable_sm80_to_sm89INS1_16FlashAttnFwdSm80INS1_25CollectiveMainloopFwdSm80ILi8ELi1ELb1EN4cute5tupleIJNS5_1CILi128EEENS7_ILi64EEENS7_ILi256EEEEEELi256ENS_10bfloat16_tEfNS_4arch4Sm80ELb0ELb0ELb0ELb0ELb0ELb0ELb1ELb0EEENS1_21CollectiveEpilogueFwdINS6_IJS8_SA_S9_EEENS6_IJNS7_ILi1EEESI_SI_EEESC_SE_Li256ELb0ELb1ELb0ELb0EEENS1_19SingleTileSchedulerILb0ELb0ELb1ELi128EEEEEEEEEvNT_6ParamsE:
	.zero		1944


//--------------------- .nv.constant0._ZN7cutlass13device_kernelIN5flash19enable_sm80_to_sm89INS1_16FlashAttnFwdSm80INS1_25CollectiveMainloopFwdSm80ILi8ELi1ELb1EN4cute5tupleIJNS5_1CILi128EEENS7_ILi64EEENS7_ILi256EEEEEELi256ENS_10bfloat16_tEfNS_4arch4Sm80ELb0ELb0ELb0ELb1ELb0ELb0ELb1ELb0EEENS1_21CollectiveEpilogueFwdINS6_IJS8_SA_S9_EEENS6_IJNS7_ILi1EEESI_SI_EEESC_SE_Li256ELb1ELb1ELb0ELb0EEENS1_19SingleTileSchedulerILb1ELb0ELb1ELi128EEEEEEEEEvNT_6ParamsE --------------------------
	.section	.nv.constant0._ZN7cutlass13device_kernelIN5flash19enable_sm80_to_sm89INS1_16FlashAttnFwdSm80INS1_25CollectiveMainloopFwdSm80ILi8ELi1ELb1EN4cute5tupleIJNS5_1CILi128EEENS7_ILi64EEENS7_ILi256EEEEEELi256ENS_10bfloat16_tEfNS_4arch4Sm80ELb0ELb0ELb0ELb1ELb0ELb0ELb1ELb0EEENS1_21CollectiveEpilogueFwdINS6_IJS8_SA_S9_EEENS6_IJNS7_ILi1EEESI_SI_EEESC_SE_Li256ELb1ELb1ELb0ELb0EEENS1_19SingleTileSchedulerILb1ELb0ELb1ELi128EEEEEEEEEvNT_6ParamsE,"a",@progbits
	.sectionflags	@""
	.align	4
.nv.constant0._ZN7cutlass13device_kernelIN5flash19enable_sm80_to_sm89INS1_16FlashAttnFwdSm80INS1_25CollectiveMainloopFwdSm80ILi8ELi1ELb1EN4cute5tupleIJNS5_1CILi128EEENS7_ILi64EEENS7_ILi256EEEEEELi256ENS_10bfloat16_tEfNS_4arch4Sm80ELb0ELb0ELb0ELb1ELb0ELb0ELb1ELb0EEENS1_21CollectiveEpilogueFwdINS6_IJS8_SA_S9_EEENS6_IJNS7_ILi1EEESI_SI_EEESC_SE_Li256ELb1ELb1ELb0ELb0EEENS1_19SingleTileSchedulerILb1ELb0ELb1ELi128EEEEEEEEEvNT_6ParamsE:
	.zero		1944


//--------------------- .nv.constant0._ZN7cutlass13device_kernelIN5flash19enable_sm80_to_sm89INS1_16FlashAttnFwdSm80INS1_25CollectiveMainloopFwdSm80ILi8ELi1ELb0EN4cute5tupleIJNS5_1CILi128EEENS7_ILi32EEENS7_ILi256EEEEEELi256ENS_10bfloat16_tEfNS_4arch4Sm80ELb0ELb0ELb0ELb1ELb0ELb1ELb1ELb0EEENS1_21CollectiveEpilogueFwdINS6_IJS8_SA_S9_EEENS6_IJNS7_ILi1EEESI_SI_EEESC_SE_Li256ELb1ELb1ELb0ELb0EEENS1_19SingleTileSchedulerILb1ELb0ELb1ELi128EEEEEEEEEvNT_6ParamsE --------------------------
	.section	.nv.constant0._ZN7cutlass13device_kernelIN5flash19enable_sm80_to_sm89INS1_16FlashAttnFwdSm80INS1_25CollectiveMainloopFwdSm80ILi8ELi1ELb0EN4cute5tupleIJNS5_1CILi128EEENS7_ILi32EEENS7_ILi256EEEEEELi256ENS_10bfloat16_tEfNS_4arch4Sm80ELb0ELb0ELb0ELb1ELb0ELb1ELb1ELb0EEENS1_21CollectiveEpilogueFwdINS6_IJS8_SA_S9_EEENS6_IJNS7_ILi1EEESI_SI_EEESC_SE_Li256ELb1ELb1ELb0ELb0EEENS1_19SingleTileSchedulerILb1ELb0ELb1ELi128EEEEEEEEEvNT_6ParamsE,"a",@progbits
	.sectionflags	@""
	.align	4
.nv.constant0._ZN7cutlass13device_kernelIN5flash19enable_sm80_to_sm89INS1_16FlashAttnFwdSm80INS1_25CollectiveMainloopFwdSm80ILi8ELi1ELb0EN4cute5tupleIJNS5_1CILi128EEENS7_ILi32EEENS7_ILi256EEEEEELi256ENS_10bfloat16_tEfNS_4arch4Sm80ELb0ELb0ELb0ELb1ELb0ELb1ELb1ELb0EEENS1_21CollectiveEpilogueFwdINS6_IJS8_SA_S9_EEENS6_IJNS7_ILi1EEESI_SI_EEESC_SE_Li256ELb1ELb1ELb0ELb0EEENS1_19SingleTileSchedulerILb1ELb0ELb1ELi128EEEEEEEEEvNT_6ParamsE:
	.zero		1944


//--------------------- .nv.constant0._ZN7cutlass13device_kernelIN5flash19enable_sm80_to_sm89INS1_16FlashAttnFwdSm80INS1_25CollectiveMainloopFwdSm80ILi8ELi1ELb1EN4cute5tupleIJNS5_1CILi128EEENS7_ILi48EEENS7_ILi256EEEEEELi256ENS_10bfloat16_tEfNS_4arch4Sm80ELb0ELb1ELb0ELb0ELb0ELb0ELb1ELb0EEENS1_21CollectiveEpilogueFwdINS6_IJS8_SA_S9_EEENS6_IJNS7_ILi1EEESI_SI_EEESC_SE_Li256ELb0ELb1ELb0ELb0EEENS1_19SingleTileSchedulerILb0ELb0ELb1ELi128EEEEEEEEEvNT_6ParamsE --------------------------
	.section	.nv.constant0._ZN7cutlass13device_kernelIN5flash19enable_sm80_to_sm89INS1_16FlashAttnFwdSm80INS1_25CollectiveMainloopFwdSm80ILi8ELi1ELb1EN4cute5tupleIJNS5_1CILi128EEENS7_ILi48EEENS7_ILi256EEEEEELi256ENS_10bfloat16_tEfNS_4arch4Sm80ELb0ELb1ELb0ELb0ELb0ELb0ELb1ELb0EEENS1_21CollectiveEpilogueFwdINS6_IJS8_SA_S9_EEENS6_IJNS7_ILi1EEESI_SI_EEESC_SE_Li256ELb0ELb1ELb0ELb0EEENS1_19SingleTileSchedulerILb0ELb0ELb1ELi128EEEEEEEEEvNT_6ParamsE,"a",@progbits
	.sectionflags	@""
	.align	4
.nv.constant0._ZN7cutlass13device_kernelIN5flash19enable_sm80_to_sm89INS1_16FlashAttnFwdSm80INS1_25CollectiveMainloopFwdSm80ILi8ELi1ELb1EN4cute5tupleIJNS5_1CILi128EEENS7_ILi48EEENS7_ILi256EEEEEELi256ENS_10bfloat16_tEfNS_4arch4Sm80ELb0ELb1ELb0ELb0ELb0ELb0ELb1ELb0EEENS1_21CollectiveEpilogueFwdINS6_IJS8_SA_S9_EEENS6_IJNS7_ILi1EEESI_SI_EEESC_SE_Li256ELb0ELb1ELb0ELb0EEENS1_19SingleTileSchedulerILb0ELb0ELb1ELi128EEEEEEEEEvNT_6ParamsE:
	.zero		1944


//--------------------- .nv.constant0._ZN7cutlass13device_kernelIN5flash19enable_sm80_to_sm89INS1_16FlashAttnFwdSm80INS1_25CollectiveMainloopFwdSm80ILi8ELi1ELb1EN4cute5tupleIJNS5_1CILi128EEENS7_ILi48EEENS7_ILi256EEEEEELi256ENS_10bfloat16_tEfNS_4arch4Sm80ELb0ELb1ELb0ELb1ELb0ELb0ELb1ELb0EEENS1_21CollectiveEpilogueFwdINS6_IJS8_SA_S9_EEENS6_IJNS7_ILi1EEESI_SI_EEESC_SE_Li256ELb1ELb1ELb0ELb0EEENS1_19SingleTileSchedulerILb1ELb0ELb1ELi128EEEEEEEEEvNT_6ParamsE --------------------------
	.section	.nv.constant0._ZN7cutlass13device_kernelIN5flash19enable_sm80_to_sm89INS1_16FlashAttnFwdSm80INS1_25CollectiveMainloopFwdSm80ILi8ELi1ELb1EN4cute5tupleIJNS5_1CILi128EEENS7_ILi48EEENS7_ILi256EEEEEELi256ENS_10bfloat16_tEfNS_4arch4Sm80ELb0ELb1ELb0ELb1ELb0ELb0ELb1ELb0EEENS1_21CollectiveEpilogueFwdINS6_IJS8_SA_S9_EEENS6_IJNS7_ILi1EEESI_SI_EEESC_SE_Li256ELb1ELb1ELb0ELb0EEENS1_19SingleTileSchedulerILb1ELb0ELb1ELi128EEEEEEEEEvNT_6ParamsE,"a",@progbits
	.sectionflags	@""
	.align	4
.nv.constant0._ZN7cutlass13device_kernelIN5flash19enable_sm80_to_sm89INS1_16FlashAttnFwdSm80INS1_25CollectiveMainloopFwdSm80ILi8ELi1ELb1EN4cute5tupleIJNS5_1CILi128EEENS7_ILi48EEENS7_ILi256EEEEEELi256ENS_10bfloat16_tEfNS_4arch4Sm80ELb0ELb1ELb0ELb1ELb0ELb0ELb1ELb0EEENS1_21CollectiveEpilogueFwdINS6_IJS8_SA_S9_EEENS6_IJNS7_ILi1EEESI_SI_EEESC_SE_Li256ELb1ELb1ELb0ELb0EEENS1_19SingleTileSchedulerILb1ELb0ELb1ELi128EEEEEEEEEvNT_6ParamsE:
	.zero		1944


//--------------------- .nv.constant0._ZN7cutlass13device_kernelIN5flash19enable_sm80_to_sm89INS1_16FlashAttnFwdSm80INS1_25CollectiveMainloopFwdSm80ILi8ELi1ELb0EN4cute5tupleIJNS5_1CILi128EEENS7_ILi32EEENS7_ILi256EEEEEELi256ENS_10bfloat16_tEfNS_4arch4Sm80ELb0ELb1ELb0ELb1ELb0ELb1ELb1ELb0EEENS1_21CollectiveEpilogueFwdINS6_IJS8_SA_S9_EEENS6_IJNS7_ILi1EEESI_SI_EEESC_SE_Li256ELb1ELb1ELb0ELb0EEENS1_19SingleTileSchedulerILb1ELb0ELb1ELi128EEEEEEEEEvNT_6ParamsE --------------------------
	.section	.nv.constant0._ZN7cutlass13device_kernelIN5flash19enable_sm80_to_sm89INS1_16FlashAttnFwdSm80INS1_25CollectiveMainloopFwdSm80ILi8ELi1ELb0EN4cute5tupleIJNS5_1CILi128EEENS7_ILi32EEENS7_ILi256EEEEEELi256ENS_10bfloat16_tEfNS_4arch4Sm80ELb0ELb1ELb0ELb1ELb0ELb1ELb1ELb0EEENS1_21CollectiveEpilogueFwdINS6_IJS8_SA_S9_EEENS6_IJNS7_ILi1EEESI_SI_EEESC_SE_Li256ELb1ELb1ELb0ELb0EEENS1_19SingleTileSchedulerILb1ELb0ELb1ELi128EEEEEEEEEvNT_6ParamsE,"a",@progbits
	.sectionflags	@""
	.align	4
.nv.constant0._ZN7cutlass13device_kernelIN5flash19enable_sm80_to_sm89INS1_16FlashAttnFwdSm80INS1_25CollectiveMainloopFwdSm80ILi8ELi1ELb0EN4cute5tupleIJNS5_1CILi128EEENS7_ILi32EEENS7_ILi256EEEEEELi256ENS_10bfloat16_tEfNS_4arch4Sm80ELb0ELb1ELb0ELb1ELb0ELb1ELb1ELb0EEENS1_21CollectiveEpilogueFwdINS6_IJS8_SA_S9_EEENS6_IJNS7_ILi1EEESI_SI_EEESC_SE_Li256ELb1ELb1ELb0ELb0EEENS1_19SingleTileSchedulerILb1ELb0ELb1ELi128EEEEEEEEEvNT_6ParamsE:
	.zero		1944


//--------------------- .nv.constant0._ZN7cutlass13device_kernelIN5flash19enable_sm80_to_sm89INS1_16FlashAttnFwdSm80INS1_25CollectiveMainloopFwdSm80ILi8ELi1ELb1EN4cute5tupleIJNS5_1CILi128EEENS7_ILi64EEENS7_ILi256EEEEEELi256ENS_10bfloat16_tEfNS_4arch4Sm80ELb1ELb0ELb0ELb0ELb0ELb0ELb1ELb0EEENS1_21CollectiveEpilogueFwdINS6_IJS8_SA_S9_EEENS6_IJNS7_ILi1EEESI_SI_EEESC_SE_Li256ELb0ELb1ELb0ELb0EEENS1_30DynamicPersistentTileSchedulerILi256ELi256ELb0ELb1ELb0EEEEEEEEEvNT_6ParamsE --------------------------
	.section	.nv.constant0._ZN7cutlass13device_kernelIN5flash19enable_sm80_to_sm89INS1_16FlashAttnFwdSm80INS1_25CollectiveMainloopFwdSm80ILi8ELi1ELb1EN4cute5tupleIJNS5_1CILi128EEENS7_ILi64EEENS7_ILi256EEEEEELi256ENS_10bfloat16_tEfNS_4arch4Sm80ELb1ELb0ELb0ELb0ELb0ELb0ELb1ELb0EEENS1_21CollectiveEpilogueFwdINS6_IJS8_SA_S9_EEENS6_IJNS7_ILi1EEESI_SI_EEESC_SE_Li256ELb0ELb1ELb0ELb0EEENS1_30DynamicPersistentTileSchedulerILi256ELi256ELb0ELb1ELb0EEEEEEEEEvNT_6ParamsE,"a",@progbits
	.sectionflags	@""
	.align	4
.nv.constant0._ZN7cutlass13device_kernelIN5flash19enable_sm80_to_sm89INS1_16FlashAttnFwdSm80INS1_25CollectiveMainloopFwdSm80ILi8ELi1ELb1EN4cute5tupleIJNS5_1CILi128EEENS7_ILi64EEENS7_ILi256EEEEEELi256ENS_10bfloat16_tEfNS_4arch4Sm80ELb1ELb0ELb0ELb0ELb0ELb0ELb1ELb0EEENS1_21CollectiveEpilogueFwdINS6_IJS8_SA_S9_EEENS6_IJNS7_ILi1EEESI_SI_EEESC_SE_Li256ELb0ELb1ELb0ELb0EEENS1_30DynamicPersistentTileSchedulerILi256ELi256ELb0ELb1ELb0EEEEEEEEEvNT_6ParamsE:
	.zero		1960


//--------------------- .nv.constant0._ZN7cutlass13device_kernelIN5flash19enable_sm80_to_sm89INS1_16FlashAttnFwdSm80INS1_25CollectiveMainloopFwdSm80ILi8ELi1ELb1EN4cute5tupleIJNS5_1CILi128EEENS7_ILi64EEENS7_ILi256EEEEEELi256ENS_10bfloat16_tEfNS_4arch4Sm80ELb1ELb0ELb0ELb1ELb0ELb0ELb1ELb0EEENS1_21CollectiveEpilogueFwdINS6_IJS8_SA_S9_EEENS6_IJNS7_ILi1EEESI_SI_EEESC_SE_Li256ELb1ELb1ELb0ELb0EEENS1_19SingleTileSchedulerILb1ELb0ELb1ELi128EEEEEEEEEvNT_6ParamsE --------------------------
	.section	.nv.constant0._ZN7cutlass13device_kernelIN5flash19enable_sm80_to_sm89INS1_16FlashAttnFwdSm80INS1_25CollectiveMainloopFwdSm80ILi8ELi1ELb1EN4cute5tupleIJNS5_1CILi128EEENS7_ILi64EEENS7_ILi256EEEEEELi256ENS_10bfloat16_tEfNS_4arch4Sm80ELb1ELb0ELb0ELb1ELb0ELb0ELb1ELb0EEENS1_21CollectiveEpilogueFwdINS6_IJS8_SA_S9_EEENS6_IJNS7_ILi1EEESI_SI_EEESC_SE_Li256ELb1ELb1ELb0ELb0EEENS1_19SingleTileSchedulerILb1ELb0ELb1ELi128EEEEEEEEEvNT_6ParamsE,"a",@progbits
	.sectionflags	@""
	.align	4
.nv.constant0._ZN7cutlass13device_kernelIN5flash19enable_sm80_to_sm89INS1_16FlashAttnFwdSm80INS1_25CollectiveMainloopFwdSm80ILi8ELi1ELb1EN4cute5tupleIJNS5_1CILi128EEENS7_ILi64EEENS7_ILi256EEEEEELi256ENS_10bfloat16_tEfNS_4arch4Sm80ELb1ELb0ELb0ELb1ELb0ELb0ELb1ELb0EEENS1_21CollectiveEpilogueFwdINS6_IJS8_SA_S9_EEENS6_IJNS7_ILi1EEESI_SI_EEESC_SE_Li256ELb1ELb1ELb0ELb0EEENS1_19SingleTileSchedulerILb1ELb0ELb1ELi128EEEEEEEEEvNT_6ParamsE:
	.zero		1944


//--------------------- .nv.constant0._ZN7cutlass13device_kernelIN5flash19enable_sm80_to_sm89INS1_16FlashAttnFwdSm80INS1_25CollectiveMainloopFwdSm80ILi8ELi1ELb0EN4cute5tupleIJNS5_1CILi128EEENS7_ILi32EEENS7_ILi256EEEEEELi256ENS_10bfloat16_tEfNS_4arch4Sm80ELb1ELb0ELb0ELb1ELb0ELb1ELb1ELb0EEENS1_21CollectiveEpilogueFwdINS6_IJS8_SA_S9_EEENS6_IJNS7_ILi1EEESI_SI_EEESC_SE_Li256ELb1ELb1ELb0ELb0EEENS1_19SingleTileSchedulerILb1ELb0ELb1ELi128EEEEEEEEEvNT_6ParamsE --------------------------
	.section	.nv.constant0._ZN7cutlass13device_kernelIN5flash19enable_sm80_to_sm89INS1_16FlashAttnFwdSm80INS1_25CollectiveMainloopFwdSm80ILi8ELi1ELb0EN4cute5tupleIJNS5_1CILi128EEENS7_ILi32EEENS7_ILi256EEEEEELi256ENS_10bfloat16_tEfNS_4arch4Sm80ELb1ELb0ELb0ELb1ELb0ELb1ELb1ELb0EEENS1_21CollectiveEpilogueFwdINS6_IJS8_SA_S9_EEENS6_IJNS7_ILi1EEESI_SI_EEESC_SE_Li256ELb1ELb1ELb0ELb0EEENS1_19SingleTileSchedulerILb1ELb0ELb1ELi128EEEEEEEEEvNT_6ParamsE,"a",@progbits
	.sectionflags	@""
	.align	4
.nv.constant0._ZN7cutlass13device_kernelIN5flash19enable_sm80_to_sm89INS1_16FlashAttnFwdSm80INS1_25CollectiveMainloopFwdSm80ILi8ELi1ELb0EN4cute5tupleIJNS5_1CILi128EEENS7_ILi32EEENS7_ILi256EEEEEELi256ENS_10bfloat16_tEfNS_4arch4Sm80ELb1ELb0ELb0ELb1ELb0ELb1ELb1ELb0EEENS1_21CollectiveEpilogueFwdINS6_IJS8_SA_S9_EEENS6_IJNS7_ILi1EEESI_SI_EEESC_SE_Li256ELb1ELb1ELb0ELb0EEENS1_19SingleTileSchedulerILb1ELb0ELb1ELi128EEEEEEEEEvNT_6ParamsE:
	.zero		1944


//--------------------- .nv.constant0._ZN7cutlass13device_kernelIN5flash19enable_sm80_to_sm89INS1_16FlashAttnFwdSm80INS1_25CollectiveMainloopFwdSm80ILi8ELi1ELb0EN4cute5tupleIJNS5_1CILi128EEENS7_ILi96EEENS7_ILi256EEEEEELi256ENS_10bfloat16_tEfNS_4arch4Sm80ELb0ELb0ELb0ELb0ELb0ELb0ELb1ELb0EEENS1_21CollectiveEpilogueFwdINS6_IJS8_SA_S9_EEENS6_IJNS7_ILi1EEESI_SI_EEESC_SE_Li256ELb0ELb1ELb0ELb0EEENS1_19SingleTileSchedulerILb0ELb0ELb1ELi128EEEEEEEEEvNT_6ParamsE --------------------------
	.section	.nv.constant0._ZN7cutlass13device_kernelIN5flash19enable_sm80_to_sm89INS1_16FlashAttnFwdSm80INS1_25CollectiveMainloopFwdSm80ILi8ELi1ELb0EN4cute5tupleIJNS5_1CILi128EEENS7_ILi96EEENS7_ILi256EEEEEELi256ENS_10bfloat16_tEfNS_4arch4Sm80ELb0ELb0ELb0ELb0ELb0ELb0ELb1ELb0EEENS1_21CollectiveEpilogueFwdINS6_IJS8_SA_S9_EEENS6_IJNS7_ILi1EEESI_SI_EEESC_SE_Li256ELb0ELb1ELb0ELb0EEENS1_19SingleTileSchedulerILb0ELb0ELb1ELi128EEEEEEEEEvNT_6ParamsE,"a",@progbits
	.sectionflags	@""
	.align	4
.nv.constant0._ZN7cutlass13device_kernelIN5flash19enable_sm80_to_sm89INS1_16FlashAttnFwdSm80INS1_25CollectiveMainloopFwdSm80ILi8ELi1ELb0EN4cute5tupleIJNS5_1CILi128EEENS7_ILi96EEENS7_ILi256EEEEEELi256ENS_10bfloat16_tEfNS_4arch4Sm80ELb0ELb0ELb0ELb0ELb0ELb0ELb1ELb0EEENS1_21CollectiveEpilogueFwdINS6_IJS8_SA_S9_EEENS6_IJNS7_ILi1EEESI_SI_EEESC_SE_Li256ELb0ELb1ELb0ELb0EEENS1_19SingleTileSchedulerILb0ELb0ELb1ELi128EEEEEEEEEvNT_6ParamsE:
	.zero		1944


//--------------------- .nv.constant0._ZN7cutlass13device_kernelIN5flash19enable_sm80_to_sm89INS1_16FlashAttnFwdSm80INS1_25CollectiveMainloopFwdSm80ILi8ELi1ELb0EN4cute5tupleIJNS5_1CILi128EEENS7_ILi96EEENS7_ILi256EEEEEELi256ENS_10bfloat16_tEfNS_4arch4Sm80ELb0ELb0ELb0ELb1ELb0ELb0ELb1ELb0EEENS1_21CollectiveEpilogueFwdINS6_IJS8_SA_S9_EEENS6_IJNS7_ILi1EEESI_SI_EEESC_SE_Li256ELb1ELb1ELb0ELb0EEENS1_19SingleTileSchedulerILb1ELb0ELb1ELi128EEEEEEEEEvNT_6ParamsE --------------------------
	.section	.nv.constant0._ZN7cutlass13device_kernelIN5flash19enable_sm80_to_sm89INS1_16FlashAttnFwdSm80INS1_25CollectiveMainloopFwdSm80ILi8ELi1ELb0EN4cute5tupleIJNS5_1CILi128EEENS7_ILi96EEENS7_ILi256EEEEEELi256ENS_10bfloat16_tEfNS_4arch4Sm80ELb0ELb0ELb0ELb1ELb0ELb0ELb1ELb0EEENS1_21CollectiveEpilogueFwdINS6_IJS8_SA_S9_EEENS6_IJNS7_ILi1EEESI_SI_EEESC_SE_Li256ELb1ELb1ELb0ELb0EEENS1_19SingleTileSchedulerILb1ELb0ELb1ELi128EEEEEEEEEvNT_6ParamsE,"a",@progbits
	.sectionflags	@""
	.align	4
.nv.constant0._ZN7cutlass13device_kernelIN5flash19enable_sm80_to_sm89INS1_16FlashAttnFwdSm80INS1_25CollectiveMainloopFwdSm80ILi8ELi1ELb0EN4cute5tupleIJNS5_1CILi128EEENS7_ILi96EEENS7_ILi256EEEEEELi256ENS_10bfloat16_tEfNS_4arch4Sm80ELb0ELb0ELb0ELb1ELb0ELb0ELb1ELb0EEENS1_21CollectiveEpilogueFwdINS6_IJS8_SA_S9_EEENS6_IJNS7_ILi1EEESI_SI_EEESC_SE_Li256ELb1ELb1ELb0ELb0EEENS1_19SingleTileSchedulerILb1ELb0ELb1ELi128EEEEEEEEEvNT_6ParamsE:
	.zero		1944


//--------------------- .nv.constant0._ZN7cutlass13device_kernelIN5flash19enable_sm80_to_sm89INS1_16FlashAttnFwdSm80INS1_25CollectiveMainloopFwdSm80ILi8ELi1ELb0EN4cute5tupleIJNS5_1CILi128EEENS7_ILi48EEENS7_ILi256EEEEEELi256ENS_10bfloat16_tEfNS_4arch4Sm80ELb0ELb0ELb0ELb1ELb0ELb1ELb1ELb0EEENS1_21CollectiveEpilogueFwdINS6_IJS8_SA_S9_EEENS6_IJNS7_ILi1EEESI_SI_EEESC_SE_Li256ELb1ELb1ELb0ELb0EEENS1_19SingleTileSchedulerILb1ELb0ELb1ELi128EEEEEEEEEvNT_6ParamsE --------------------------
	.section	.nv.constant0._ZN7cutlass13device_kernelIN5flash19enable_sm80_to_sm89INS1_16FlashAttnFwdSm80INS1_25CollectiveMainloopFwdSm80ILi8ELi1ELb0EN4cute5tupleIJNS5_1CILi128EEENS7_ILi48EEENS7_ILi256EEEEEELi256ENS_10bfloat16_tEfNS_4arch4Sm80ELb0ELb0ELb0ELb1ELb0ELb1ELb1ELb0EEENS1_21CollectiveEpilogueFwdINS6_IJS8_SA_S9_EEENS6_IJNS7_ILi1EEESI_SI_EEESC_SE_Li256ELb1ELb1ELb0ELb0EEENS1_19SingleTileSchedulerILb1ELb0ELb1ELi128EEEEEEEEEvNT_6ParamsE,"a",@progbits
	.sectionflags	@""
	.align	4
.nv.constant0._ZN7cutlass13device_kernelIN5flash19enable_sm80_to_sm89INS1_16FlashAttnFwdSm80INS1_25CollectiveMainloopFwdSm80ILi8ELi1ELb0EN4cute5tupleIJNS5_1CILi128EEENS7_ILi48EEENS7_ILi256EEEEEELi256ENS_10bfloat16_tEfNS_4arch4Sm80ELb0ELb0ELb0ELb1ELb0ELb1ELb1ELb0EEENS1_21CollectiveEpilogueFwdINS6_IJS8_SA_S9_EEENS6_IJNS7_ILi1EEESI_SI_EEESC_SE_Li256ELb1ELb1ELb0ELb0EEENS1_19SingleTileSchedulerILb1ELb0ELb1ELi128EEEEEEEEEvNT_6ParamsE:
	.zero		1944


//--------------------- .nv.constant0._ZN7cutlass13device_kernelIN5flash19enable_sm80_to_sm89INS1_16FlashAttnFwdSm80INS1_25CollectiveMainloopFwdSm80ILi8ELi1ELb0EN4cute5tupleIJNS5_1CILi128EEENS7_ILi64EEENS7_ILi256EEEEEELi256ENS_10bfloat16_tEfNS_4arch4Sm80ELb0ELb1ELb0ELb0ELb0ELb0ELb1ELb0EEENS1_21CollectiveEpilogueFwdINS6_IJS8_SA_S9_EEENS6_IJNS7_ILi1EEESI_SI_EEESC_SE_Li256ELb0ELb1ELb0ELb0EEENS1_19SingleTileSchedulerILb0ELb0ELb1ELi128EEEEEEEEEvNT_6ParamsE --------------------------
	.section	.nv.constant0._ZN7cutlass13device_kernelIN5flash19enable_sm80_to_sm89INS1_16FlashAttnFwdSm80INS1_25CollectiveMainloopFwdSm80ILi8ELi1ELb0EN4cute5tupleIJNS5_1CILi128EEENS7_ILi64EEENS7_ILi256EEEEEELi256ENS_10bfloat16_tEfNS_4arch4Sm80ELb0ELb1ELb0ELb0ELb0ELb0ELb1ELb0EEENS1_21CollectiveEpilogueFwdINS6_IJS8_SA_S9_EEENS6_IJNS7_ILi1EEESI_SI_EEESC_SE_Li256ELb0ELb1ELb0ELb0EEENS1_19SingleTileSchedulerILb0ELb0ELb1ELi128EEEEEEEEEvNT_6ParamsE,"a",@progbits
	.sectionflags	@""
	.align	4
.nv.constant0._ZN7cutlass13device_kernelIN5flash19enable_sm80_to_sm89INS1_16FlashAttnFwdSm80INS1_25CollectiveMainloopFwdSm80ILi8ELi1ELb0EN4cute5tupleIJNS5_1CILi128EEENS7_ILi64EEENS7_ILi256EEEEEELi256ENS_10bfloat16_tEfNS_4arch4Sm80ELb0ELb1ELb0ELb0ELb0ELb0ELb1ELb0EEENS1_21CollectiveEpilogueFwdINS6_IJS8_SA_S9_EEENS6_IJNS7_ILi1EEESI_SI_EEESC_SE_Li256ELb0ELb1ELb0ELb0EEENS1_19SingleTileSchedulerILb0ELb0ELb1ELi128EEEEEEEEEvNT_6ParamsE:
	.zero		1944


//--------------------- .nv.constant0._ZN7cutlass13device_kernelIN5flash19enable_sm80_to_sm89INS1_16FlashAttnFwdSm80INS1_25CollectiveMainloopFwdSm80ILi8ELi1ELb0EN4cute5tupleIJNS5_1CILi128EEENS7_ILi64EEENS7_ILi256EEEEEELi256ENS_10bfloat16_tEfNS_4arch4Sm80ELb0ELb1ELb0ELb1ELb0ELb0ELb1ELb0EEENS1_21CollectiveEpilogueFwdINS6_IJS8_SA_S9_EEENS6_IJNS7_ILi1EEESI_SI_EEESC_SE_Li256ELb1ELb1ELb0ELb0EEENS1_19SingleTileSchedulerILb1ELb0ELb1ELi128EEEEEEEEEvNT_6ParamsE --------------------------
	.section	.nv.constant0._ZN7cutlass13device_kernelIN5flash19enable_sm80_to_sm89INS1_16FlashAttnFwdSm80INS1_25CollectiveMainloopFwdSm80ILi8ELi1ELb0EN4cute5tupleIJNS5_1CILi128EEENS7_ILi64EEENS7_ILi256EEEEEELi256ENS_10bfloat16_tEfNS_4arch4Sm80ELb0ELb1ELb0ELb1ELb0ELb0ELb1ELb0EEENS1_21CollectiveEpilogueFwdINS6_IJS8_SA_S9_EEENS6_IJNS7_ILi1EEESI_SI_EEESC_SE_Li256ELb1ELb1ELb0ELb0EEENS1_19SingleTileSchedulerILb1ELb0ELb1ELi128EEEEEEEEEvNT_6ParamsE,"a",@progbits
	.sectionflags	@""
	.align	4
.nv.constant0._ZN7cutlass13device_kernelIN5flash19enable_sm80_to_sm89INS1_16FlashAttnFwdSm80INS1_25CollectiveMainloopFwdSm80ILi8ELi1ELb0EN4cute5tupleIJNS5_1CILi128EEENS7_ILi64EEENS7_ILi256EEEEEELi256ENS_10bfloat16_tEfNS_4arch4Sm80ELb0ELb1ELb0ELb1ELb0ELb0ELb1ELb0EEENS1_21CollectiveEpilogueFwdINS6_IJS8_SA_S9_EEENS6_IJNS7_ILi1EEESI_SI_EEESC_SE_Li256ELb1ELb1ELb0ELb0EEENS1_19SingleTileSchedulerILb1ELb0ELb1ELi128EEEEEEEEEvNT_6ParamsE:
	.zero		1944


//--------------------- .nv.constant0._ZN7cutlass13device_kernelIN5flash19enable_sm80_to_sm89INS1_16FlashAttnFwdSm80INS1_25CollectiveMainloopFwdSm80ILi8ELi1ELb0EN4cute5tupleIJNS5_1CILi128EEENS7_ILi48EEENS7_ILi256EEEEEELi256ENS_10bfloat16_tEfNS_4arch4Sm80ELb0ELb1ELb0ELb1ELb0ELb1ELb1ELb0EEENS1_21CollectiveEpilogueFwdINS6_IJS8_SA_S9_EEENS6_IJNS7_ILi1EEESI_SI_EEESC_SE_Li256ELb1ELb1ELb0ELb0EEENS1_19SingleTileSchedulerILb1ELb0ELb1ELi128EEEEEEEEEvNT_6ParamsE --------------------------
	.section	.nv.constant0._ZN7cutlass13device_kernelIN5flash19enable_sm80_to_sm89INS1_16FlashAttnFwdSm80INS1_25CollectiveMainloopFwdSm80ILi8ELi1ELb0EN4cute5tupleIJNS5_1CILi128EEENS7_ILi48EEENS7_ILi256EEEEEELi256ENS_10bfloat16_tEfNS_4arch4Sm80ELb0ELb1ELb0ELb1ELb0ELb1ELb1ELb0EEENS1_21CollectiveEpilogueFwdINS6_IJS8_SA_S9_EEENS6_IJNS7_ILi1EEESI_SI_EEESC_SE_Li256ELb1ELb1ELb0ELb0EEENS1_19SingleTileSchedulerILb1ELb0ELb1ELi128EEEEEEEEEvNT_6ParamsE,"a",@progbits
	.sectionflags	@""
	.align	4
.nv.constant0._ZN7cutlass13device_kernelIN5flash19enable_sm80_to_sm89INS1_16FlashAttnFwdSm80INS1_25CollectiveMainloopFwdSm80ILi8ELi1ELb0EN4cute5tupleIJNS5_1CILi128EEENS7_ILi48EEENS7_ILi256EEEEEELi256ENS_10bfloat16_tEfNS_4arch4Sm80ELb0ELb1ELb0ELb1ELb0ELb1ELb1ELb0EEENS1_21CollectiveEpilogueFwdINS6_IJS8_SA_S9_EEENS6_IJNS7_ILi1EEESI_SI_EEESC_SE_Li256ELb1ELb1ELb0ELb0EEENS1_19SingleTileSchedulerILb1ELb0ELb1ELi128EEEEEEEEEvNT_6ParamsE:
	.zero		1944


//--------------------- .nv.constant0._ZN7cutlass13device_kernelIN5flash19enable_sm80_to_sm89INS1_16FlashAttnFwdSm80INS1_25CollectiveMainloopFwdSm80ILi8ELi1ELb0EN4cute5tupleIJNS5_1CILi128EEENS7_ILi96EEENS7_ILi256EEEEEELi256ENS_10bfloat16_tEfNS_4arch4Sm80ELb1ELb0ELb0ELb0ELb0ELb0ELb1ELb0EEENS1_21CollectiveEpilogueFwdINS6_IJS8_SA_S9_EEENS6_IJNS7_ILi1EEESI_SI_EEESC_SE_Li256ELb0ELb1ELb0ELb0EEENS1_30DynamicPersistentTileSchedulerILi256ELi256ELb0ELb1ELb0EEEEEEEEEvNT_6ParamsE --------------------------
	.section	.nv.constant0._ZN7cutlass13device_kernelIN5flash19enable_sm80_to_sm89INS1_16FlashAttnFwdSm80INS1_25CollectiveMainloopFwdSm80ILi8ELi1ELb0EN4cute5tupleIJNS5_1CILi128EEENS7_ILi96EEENS7_ILi256EEEEEELi256ENS_10bfloat16_tEfNS_4arch4Sm80ELb1ELb0ELb0ELb0ELb0ELb0ELb1ELb0EEENS1_21CollectiveEpilogueFwdINS6_IJS8_SA_S9_EEENS6_IJNS7_ILi1EEESI_SI_EEESC_SE_Li256ELb0ELb1ELb0ELb0EEENS1_30DynamicPersistentTileSchedulerILi256ELi256ELb0ELb1ELb0EEEEEEEEEvNT_6ParamsE,"a",@progbits
	.sectionflags	@""
	.align	4
.nv.constant0._ZN7cutlass13device_kernelIN5flash19enable_sm80_to_sm89INS1_16FlashAttnFwdSm80INS1_25CollectiveMainloopFwdSm80ILi8ELi1ELb0EN4cute5tupleIJNS5_1CILi128EEENS7_ILi96EEENS7_ILi256EEEEEELi256ENS_10bfloat16_tEfNS_4arch4Sm80ELb1ELb0ELb0ELb0ELb0ELb0ELb1ELb0EEENS1_21CollectiveEpilogueFwdINS6_IJS8_SA_S9_EEENS6_IJNS7_ILi1EEESI_SI_EEESC_SE_Li256ELb0ELb1ELb0ELb0EEENS1_30DynamicPersistentTileSchedulerILi256ELi256ELb0ELb1ELb0EEEEEEEEEvNT_6ParamsE:
	.zero		1960


//--------------------- .nv.constant0._ZN7cutlass13device_kernelIN5flash19enable_sm80_to_sm89INS1_16FlashAttnFwdSm80INS1_25CollectiveMainloopFwdSm80ILi8ELi1ELb0EN4cute5tupleIJNS5_1CILi128EEENS7_ILi96EEENS7_ILi256EEEEEELi256ENS_10bfloat16_tEfNS_4arch4Sm80ELb1ELb0ELb0ELb1ELb0ELb0ELb1ELb0EEENS1_21CollectiveEpilogueFwdINS6_IJS8_SA_S9_EEENS6_IJNS7_ILi1EEESI_SI_EEESC_SE_Li256ELb1ELb1ELb0ELb0EEENS1_19SingleTileSchedulerILb1ELb0ELb1ELi128EEEEEEEEEvNT_6ParamsE --------------------------
	.section	.nv.constant0._ZN7cutlass13device_kernelIN5flash19enable_sm80_to_sm89INS1_16FlashAttnFwdSm80INS1_25CollectiveMainloopFwdSm80ILi8ELi1ELb0EN4cute5tupleIJNS5_1CILi128EEENS7_ILi96EEENS7_ILi256EEEEEELi256ENS_10bfloat16_tEfNS_4arch4Sm80ELb1ELb0ELb0ELb1ELb0ELb0ELb1ELb0EEENS1_21CollectiveEpilogueFwdINS6_IJS8_SA_S9_EEENS6_IJNS7_ILi1EEESI_SI_EEESC_SE_Li256ELb1ELb1ELb0ELb0EEENS1_19SingleTileSchedulerILb1ELb0ELb1ELi128EEEEEEEEEvNT_6ParamsE,"a",@progbits
	.sectionflags	@""
	.align	4
.nv.constant0._ZN7cutlass13device_kernelIN5flash19enable_sm80_to_sm89INS1_16FlashAttnFwdSm80INS1_25CollectiveMainloopFwdSm80ILi8ELi1ELb0EN4cute5tupleIJNS5_1CILi128EEENS7_ILi96EEENS7_ILi256EEEEEELi256ENS_10bfloat16_tEfNS_4arch4Sm80ELb1ELb0ELb0ELb1ELb0ELb0ELb1ELb0EEENS1_21CollectiveEpilogueFwdINS6_IJS8_SA_S9_EEENS6_IJNS7_ILi1EEESI_SI_EEESC_SE_Li256ELb1ELb1ELb0ELb0EEENS1_19SingleTileSchedulerILb1ELb0ELb1ELi128EEEEEEEEEvNT_6ParamsE:
	.zero		1944


//--------------------- .nv.constant0._ZN7cutlass13device_kernelIN5flash19enable_sm80_to_sm89INS1_16FlashAttnFwdSm80INS1_25CollectiveMainloopFwdSm80ILi8ELi1ELb0EN4cute5tupleIJNS5_1CILi128EEENS7_ILi48EEENS7_ILi256EEEEEELi256ENS_10bfloat16_tEfNS_4arch4Sm80ELb1ELb0ELb0ELb1ELb0ELb1ELb1ELb0EEENS1_21CollectiveEpilogueFwdINS6_IJS8_SA_S9_EEENS6_IJNS7_ILi1EEESI_SI_EEESC_SE_Li256ELb1ELb1ELb0ELb0EEENS1_19SingleTileSchedulerILb1ELb0ELb1ELi128EEEEEEEEEvNT_6ParamsE --------------------------
	.section	.nv.constant0._ZN7cutlass13device_kernelIN5flash19enable_sm80_to_sm89INS1_16FlashAttnFwdSm80INS1_25CollectiveMainloopFwdSm80ILi8ELi1ELb0EN4cute5tupleIJNS5_1CILi128EEENS7_ILi48EEENS7_ILi256EEEEEELi256ENS_10bfloat16_tEfNS_4arch4Sm80ELb1ELb0ELb0ELb1ELb0ELb1ELb1ELb0EEENS1_21CollectiveEpilogueFwdINS6_IJS8_SA_S9_EEENS6_IJNS7_ILi1EEESI_SI_EEESC_SE_Li256ELb1ELb1ELb0ELb0EEENS1_19SingleTileSchedulerILb1ELb0ELb1ELi128EEEEEEEEEvNT_6ParamsE,"a",@progbits
	.sectionflags	@""
	.align	4
.nv.constant0._ZN7cutlass13device_kernelIN5flash19enable_sm80_to_sm89INS1_16FlashAttnFwdSm80INS1_25CollectiveMainloopFwdSm80ILi8ELi1ELb0EN4cute5tupleIJNS5_1CILi128EEENS7_ILi48EEENS7_ILi256EEEEEELi256ENS_10bfloat16_tEfNS_4arch4Sm80ELb1ELb0ELb0ELb1ELb0ELb1ELb1ELb0EEENS1_21CollectiveEpilogueFwdINS6_IJS8_SA_S9_EEENS6_IJNS7_ILi1EEESI_SI_EEESC_SE_Li256ELb1ELb1ELb0ELb0EEENS1_19SingleTileSchedulerILb1ELb0ELb1ELi128EEEEEEEEEvNT_6ParamsE:
	.zero		1944


//--------------------- SYMBOLS --------------------------

	.type		.nv.reservedSmem.offset0,@object
	.size		.nv.reservedSmem.offset0,0x4
